//
// Generated by NVIDIA NVVM Compiler
//
// Compiler Build ID: CL-36424714
// Cuda compilation tools, release 13.0, V13.0.88
// Based on NVVM 20.0.0
//

.version 9.0
.target sm_100
.address_size 64

	// .globl	_Z16micro_ldg_kernelILi4EEvPmPfPKfiii
.extern .shared .align 16 .b8 smem[];

.visible .entry _Z16micro_ldg_kernelILi4EEvPmPfPKfiii(
	.param .u64 .ptr .align 1 _Z16micro_ldg_kernelILi4EEvPmPfPKfiii_param_0,
	.param .u64 .ptr .align 1 _Z16micro_ldg_kernelILi4EEvPmPfPKfiii_param_1,
	.param .u64 .ptr .align 1 _Z16micro_ldg_kernelILi4EEvPmPfPKfiii_param_2,
	.param .u32 _Z16micro_ldg_kernelILi4EEvPmPfPKfiii_param_3,
	.param .u32 _Z16micro_ldg_kernelILi4EEvPmPfPKfiii_param_4,
	.param .u32 _Z16micro_ldg_kernelILi4EEvPmPfPKfiii_param_5
)
{
	.reg .pred 	%p<12>;
	.reg .b32 	%r<23>;
	.reg .b32 	%f<134>;
	.reg .b64 	%rd<28>;

	ld.param.u64 	%rd8, [_Z16micro_ldg_kernelILi4EEvPmPfPKfiii_param_0];
	ld.param.u64 	%rd9, [_Z16micro_ldg_kernelILi4EEvPmPfPKfiii_param_1];
	ld.param.u64 	%rd10, [_Z16micro_ldg_kernelILi4EEvPmPfPKfiii_param_2];
	ld.param.u32 	%r12, [_Z16micro_ldg_kernelILi4EEvPmPfPKfiii_param_3];
	ld.param.u32 	%r14, [_Z16micro_ldg_kernelILi4EEvPmPfPKfiii_param_4];
	ld.param.u32 	%r13, [_Z16micro_ldg_kernelILi4EEvPmPfPKfiii_param_5];
	mov.u32 	%r1, %tid.x;
	add.s32 	%r2, %r14, -4;
	bar.sync 	0;
	// begin inline asm
	mov.u64 %rd11, %clock64;
	// end inline asm
	setp.lt.s32 	%p1, %r12, 1;
	mov.f32 	%f130, 0f00000000;
	mov.f32 	%f131, %f130;
	mov.f32 	%f132, %f130;
	mov.f32 	%f133, %f130;
	@%p1 bra 	$L__BB0_15;
	cvta.to.global.u64 	%rd2, %rd10;
	neg.s32 	%r21, %r12;
	shl.b32 	%r15, %r1, 2;
	and.b32  	%r16, %r15, 124;
	rem.s32 	%r22, %r16, %r2;
	mov.f32 	%f133, 0f00000000;
	mov.f32 	%f132, %f133;
	mov.f32 	%f131, %f133;
	mov.f32 	%f130, %f133;
$L__BB0_2:
	.pragma "nounroll";
	setp.eq.s32 	%p2, %r13, 0;
	mul.wide.s32 	%rd12, %r22, 4;
	add.s64 	%rd3, %rd2, %rd12;
	@%p2 bra 	$L__BB0_4;
	// begin inline asm
	ld.global.cg.v4.f32 {%f114,%f115,%f116,%f117}, [%rd3];
	// end inline asm
	bra.uni 	$L__BB0_5;
$L__BB0_4:
	// begin inline asm
	ld.global.ca.v4.f32 {%f114,%f115,%f116,%f117}, [%rd3];
	// end inline asm
$L__BB0_5:
	setp.eq.s32 	%p3, %r13, 0;
	add.f32 	%f17, %f130, %f114;
	add.f32 	%f18, %f131, %f115;
	add.f32 	%f19, %f132, %f116;
	add.f32 	%f20, %f133, %f117;
	add.s32 	%r17, %r22, 4;
	setp.lt.s32 	%p4, %r17, %r2;
	selp.b32 	%r7, %r17, 0, %p4;
	mul.wide.s32 	%rd15, %r7, 4;
	add.s64 	%rd4, %rd2, %rd15;
	@%p3 bra 	$L__BB0_7;
	// begin inline asm
	ld.global.cg.v4.f32 {%f118,%f119,%f120,%f121}, [%rd4];
	// end inline asm
	bra.uni 	$L__BB0_8;
$L__BB0_7:
	// begin inline asm
	ld.global.ca.v4.f32 {%f118,%f119,%f120,%f121}, [%rd4];
	// end inline asm
$L__BB0_8:
	setp.eq.s32 	%p5, %r13, 0;
	add.f32 	%f33, %f17, %f118;
	add.f32 	%f34, %f18, %f119;
	add.f32 	%f35, %f19, %f120;
	add.f32 	%f36, %f20, %f121;
	add.s32 	%r18, %r7, 4;
	setp.lt.s32 	%p6, %r18, %r2;
	selp.b32 	%r8, %r18, 0, %p6;
	mul.wide.s32 	%rd18, %r8, 4;
	add.s64 	%rd5, %rd2, %rd18;
	@%p5 bra 	$L__BB0_10;
	// begin inline asm
	ld.global.cg.v4.f32 {%f122,%f123,%f124,%f125}, [%rd5];
	// end inline asm
	bra.uni 	$L__BB0_11;
$L__BB0_10:
	// begin inline asm
	ld.global.ca.v4.f32 {%f122,%f123,%f124,%f125}, [%rd5];
	// end inline asm
$L__BB0_11:
	setp.eq.s32 	%p7, %r13, 0;
	add.f32 	%f49, %f33, %f122;
	add.f32 	%f50, %f34, %f123;
	add.f32 	%f51, %f35, %f124;
	add.f32 	%f52, %f36, %f125;
	add.s32 	%r19, %r8, 4;
	setp.lt.s32 	%p8, %r19, %r2;
	selp.b32 	%r9, %r19, 0, %p8;
	mul.wide.s32 	%rd21, %r9, 4;
	add.s64 	%rd6, %rd2, %rd21;
	@%p7 bra 	$L__BB0_13;
	// begin inline asm
	ld.global.cg.v4.f32 {%f126,%f127,%f128,%f129}, [%rd6];
	// end inline asm
	bra.uni 	$L__BB0_14;
$L__BB0_13:
	// begin inline asm
	ld.global.ca.v4.f32 {%f126,%f127,%f128,%f129}, [%rd6];
	// end inline asm
$L__BB0_14:
	add.f32 	%f130, %f49, %f126;
	add.f32 	%f131, %f50, %f127;
	add.f32 	%f132, %f51, %f128;
	add.f32 	%f133, %f52, %f129;
	add.s32 	%r20, %r9, 4;
	setp.lt.s32 	%p9, %r20, %r2;
	selp.b32 	%r22, %r20, 0, %p9;
	add.s32 	%r21, %r21, 1;
	setp.ne.s32 	%p10, %r21, 0;
	@%p10 bra 	$L__BB0_2;
$L__BB0_15:
	bar.sync 	0;
	// begin inline asm
	mov.u64 %rd24, %clock64;
	// end inline asm
	setp.ne.s32 	%p11, %r1, 0;
	@%p11 bra 	$L__BB0_17;
	sub.s64 	%rd25, %rd24, %rd11;
	cvta.to.global.u64 	%rd26, %rd8;
	st.global.u64 	[%rd26], %rd25;
	add.f32 	%f107, %f130, %f131;
	add.f32 	%f108, %f107, %f132;
	add.f32 	%f109, %f108, %f133;
	cvta.to.global.u64 	%rd27, %rd9;
	st.global.f32 	[%rd27], %f109;
$L__BB0_17:
	ret;

}
	// .globl	_Z16micro_ldg_kernelILi1EEvPmPfPKfiii
.visible .entry _Z16micro_ldg_kernelILi1EEvPmPfPKfiii(
	.param .u64 .ptr .align 1 _Z16micro_ldg_kernelILi1EEvPmPfPKfiii_param_0,
	.param .u64 .ptr .align 1 _Z16micro_ldg_kernelILi1EEvPmPfPKfiii_param_1,
	.param .u64 .ptr .align 1 _Z16micro_ldg_kernelILi1EEvPmPfPKfiii_param_2,
	.param .u32 _Z16micro_ldg_kernelILi1EEvPmPfPKfiii_param_3,
	.param .u32 _Z16micro_ldg_kernelILi1EEvPmPfPKfiii_param_4,
	.param .u32 _Z16micro_ldg_kernelILi1EEvPmPfPKfiii_param_5
)
{
	.reg .pred 	%p<6>;
	.reg .b32 	%r<17>;
	.reg .b32 	%f<50>;
	.reg .b64 	%rd<16>;

	ld.param.u64 	%rd5, [_Z16micro_ldg_kernelILi1EEvPmPfPKfiii_param_0];
	ld.param.u64 	%rd6, [_Z16micro_ldg_kernelILi1EEvPmPfPKfiii_param_1];
	ld.param.u64 	%rd7, [_Z16micro_ldg_kernelILi1EEvPmPfPKfiii_param_2];
	ld.param.u32 	%r9, [_Z16micro_ldg_kernelILi1EEvPmPfPKfiii_param_3];
	ld.param.u32 	%r11, [_Z16micro_ldg_kernelILi1EEvPmPfPKfiii_param_4];
	ld.param.u32 	%r10, [_Z16micro_ldg_kernelILi1EEvPmPfPKfiii_param_5];
	mov.u32 	%r1, %tid.x;
	add.s32 	%r2, %r11, -4;
	bar.sync 	0;
	// begin inline asm
	mov.u64 %rd8, %clock64;
	// end inline asm
	setp.lt.s32 	%p1, %r9, 1;
	mov.f32 	%f46, 0f00000000;
	mov.f32 	%f47, %f46;
	mov.f32 	%f48, %f46;
	mov.f32 	%f49, %f46;
	@%p1 bra 	$L__BB1_6;
	cvta.to.global.u64 	%rd2, %rd7;
	neg.s32 	%r15, %r9;
	shl.b32 	%r12, %r1, 2;
	and.b32  	%r13, %r12, 124;
	rem.s32 	%r16, %r13, %r2;
	mov.f32 	%f49, 0f00000000;
	mov.f32 	%f48, %f49;
	mov.f32 	%f47, %f49;
	mov.f32 	%f46, %f49;
$L__BB1_2:
	.pragma "nounroll";
	setp.eq.s32 	%p2, %r10, 0;
	mul.wide.s32 	%rd9, %r16, 4;
	add.s64 	%rd3, %rd2, %rd9;
	@%p2 bra 	$L__BB1_4;
	// begin inline asm
	ld.global.cg.v4.f32 {%f42,%f43,%f44,%f45}, [%rd3];
	// end inline asm
	bra.uni 	$L__BB1_5;
$L__BB1_4:
	// begin inline asm
	ld.global.ca.v4.f32 {%f42,%f43,%f44,%f45}, [%rd3];
	// end inline asm
$L__BB1_5:
	add.f32 	%f46, %f46, %f42;
	add.f32 	%f47, %f47, %f43;
	add.f32 	%f48, %f48, %f44;
	add.f32 	%f49, %f49, %f45;
	add.s32 	%r14, %r16, 4;
	setp.lt.s32 	%p3, %r14, %r2;
	selp.b32 	%r16, %r14, 0, %p3;
	add.s32 	%r15, %r15, 1;
	setp.ne.s32 	%p4, %r15, 0;
	@%p4 bra 	$L__BB1_2;
$L__BB1_6:
	bar.sync 	0;
	// begin inline asm
	mov.u64 %rd12, %clock64;
	// end inline asm
	setp.ne.s32 	%p5, %r1, 0;
	@%p5 bra 	$L__BB1_8;
	sub.s64 	%rd13, %rd12, %rd8;
	cvta.to.global.u64 	%rd14, %rd5;
	st.global.u64 	[%rd14], %rd13;
	add.f32 	%f35, %f46, %f47;
	add.f32 	%f36, %f35, %f48;
	add.f32 	%f37, %f36, %f49;
	cvta.to.global.u64 	%rd15, %rd6;
	st.global.f32 	[%rd15], %f37;
$L__BB1_8:
	ret;

}
	// .globl	_Z16micro_ldg_kernelILi2EEvPmPfPKfiii
.visible .entry _Z16micro_ldg_kernelILi2EEvPmPfPKfiii(
	.param .u64 .ptr .align 1 _Z16micro_ldg_kernelILi2EEvPmPfPKfiii_param_0,
	.param .u64 .ptr .align 1 _Z16micro_ldg_kernelILi2EEvPmPfPKfiii_param_1,
	.param .u64 .ptr .align 1 _Z16micro_ldg_kernelILi2EEvPmPfPKfiii_param_2,
	.param .u32 _Z16micro_ldg_kernelILi2EEvPmPfPKfiii_param_3,
	.param .u32 _Z16micro_ldg_kernelILi2EEvPmPfPKfiii_param_4,
	.param .u32 _Z16micro_ldg_kernelILi2EEvPmPfPKfiii_param_5
)
{
	.reg .pred 	%p<8>;
	.reg .b32 	%r<19>;
	.reg .b32 	%f<78>;
	.reg .b64 	%rd<20>;

	ld.param.u64 	%rd6, [_Z16micro_ldg_kernelILi2EEvPmPfPKfiii_param_0];
	ld.param.u64 	%rd7, [_Z16micro_ldg_kernelILi2EEvPmPfPKfiii_param_1];
	ld.param.u64 	%rd8, [_Z16micro_ldg_kernelILi2EEvPmPfPKfiii_param_2];
	ld.param.u32 	%r10, [_Z16micro_ldg_kernelILi2EEvPmPfPKfiii_param_3];
	ld.param.u32 	%r12, [_Z16micro_ldg_kernelILi2EEvPmPfPKfiii_param_4];
	ld.param.u32 	%r11, [_Z16micro_ldg_kernelILi2EEvPmPfPKfiii_param_5];
	mov.u32 	%r1, %tid.x;
	add.s32 	%r2, %r12, -4;
	bar.sync 	0;
	// begin inline asm
	mov.u64 %rd9, %clock64;
	// end inline asm
	setp.lt.s32 	%p1, %r10, 1;
	mov.f32 	%f74, 0f00000000;
	mov.f32 	%f75, %f74;
	mov.f32 	%f76, %f74;
	mov.f32 	%f77, %f74;
	@%p1 bra 	$L__BB2_9;
	cvta.to.global.u64 	%rd2, %rd8;
	neg.s32 	%r17, %r10;
	shl.b32 	%r13, %r1, 2;
	and.b32  	%r14, %r13, 124;
	rem.s32 	%r18, %r14, %r2;
	mov.f32 	%f77, 0f00000000;
	mov.f32 	%f76, %f77;
	mov.f32 	%f75, %f77;
	mov.f32 	%f74, %f77;
$L__BB2_2:
	.pragma "nounroll";
	setp.eq.s32 	%p2, %r11, 0;
	mul.wide.s32 	%rd10, %r18, 4;
	add.s64 	%rd3, %rd2, %rd10;
	@%p2 bra 	$L__BB2_4;
	// begin inline asm
	ld.global.cg.v4.f32 {%f66,%f67,%f68,%f69}, [%rd3];
	// end inline asm
	bra.uni 	$L__BB2_5;
$L__BB2_4:
	// begin inline asm
	ld.global.ca.v4.f32 {%f66,%f67,%f68,%f69}, [%rd3];
	// end inline asm
$L__BB2_5:
	setp.eq.s32 	%p3, %r11, 0;
	add.f32 	%f17, %f74, %f66;
	add.f32 	%f18, %f75, %f67;
	add.f32 	%f19, %f76, %f68;
	add.f32 	%f20, %f77, %f69;
	add.s32 	%r15, %r18, 4;
	setp.lt.s32 	%p4, %r15, %r2;
	selp.b32 	%r7, %r15, 0, %p4;
	mul.wide.s32 	%rd13, %r7, 4;
	add.s64 	%rd4, %rd2, %rd13;
	@%p3 bra 	$L__BB2_7;
	// begin inline asm
	ld.global.cg.v4.f32 {%f70,%f71,%f72,%f73}, [%rd4];
	// end inline asm
	bra.uni 	$L__BB2_8;
$L__BB2_7:
	// begin inline asm
	ld.global.ca.v4.f32 {%f70,%f71,%f72,%f73}, [%rd4];
	// end inline asm
$L__BB2_8:
	add.f32 	%f74, %f17, %f70;
	add.f32 	%f75, %f18, %f71;
	add.f32 	%f76, %f19, %f72;
	add.f32 	%f77, %f20, %f73;
	add.s32 	%r16, %r7, 4;
	setp.lt.s32 	%p5, %r16, %r2;
	selp.b32 	%r18, %r16, 0, %p5;
	add.s32 	%r17, %r17, 1;
	setp.ne.s32 	%p6, %r17, 0;
	@%p6 bra 	$L__BB2_2;
$L__BB2_9:
	bar.sync 	0;
	// begin inline asm
	mov.u64 %rd16, %clock64;
	// end inline asm
	setp.ne.s32 	%p7, %r1, 0;
	@%p7 bra 	$L__BB2_11;
	sub.s64 	%rd17, %rd16, %rd9;
	cvta.to.global.u64 	%rd18, %rd6;
	st.global.u64 	[%rd18], %rd17;
	add.f32 	%f59, %f74, %f75;
	add.f32 	%f60, %f59, %f76;
	add.f32 	%f61, %f60, %f77;
	cvta.to.global.u64 	%rd19, %rd7;
	st.global.f32 	[%rd19], %f61;
$L__BB2_11:
	ret;

}
	// .globl	_Z16micro_ldg_kernelILi8EEvPmPfPKfiii
.visible .entry _Z16micro_ldg_kernelILi8EEvPmPfPKfiii(
	.param .u64 .ptr .align 1 _Z16micro_ldg_kernelILi8EEvPmPfPKfiii_param_0,
	.param .u64 .ptr .align 1 _Z16micro_ldg_kernelILi8EEvPmPfPKfiii_param_1,
	.param .u64 .ptr .align 1 _Z16micro_ldg_kernelILi8EEvPmPfPKfiii_param_2,
	.param .u32 _Z16micro_ldg_kernelILi8EEvPmPfPKfiii_param_3,
	.param .u32 _Z16micro_ldg_kernelILi8EEvPmPfPKfiii_param_4,
	.param .u32 _Z16micro_ldg_kernelILi8EEvPmPfPKfiii_param_5
)
{
	.reg .pred 	%p<20>;
	.reg .b32 	%r<31>;
	.reg .b32 	%f<246>;
	.reg .b64 	%rd<44>;

	ld.param.u64 	%rd12, [_Z16micro_ldg_kernelILi8EEvPmPfPKfiii_param_0];
	ld.param.u64 	%rd13, [_Z16micro_ldg_kernelILi8EEvPmPfPKfiii_param_1];
	ld.param.u64 	%rd14, [_Z16micro_ldg_kernelILi8EEvPmPfPKfiii_param_2];
	ld.param.u32 	%r16, [_Z16micro_ldg_kernelILi8EEvPmPfPKfiii_param_3];
	ld.param.u32 	%r18, [_Z16micro_ldg_kernelILi8EEvPmPfPKfiii_param_4];
	ld.param.u32 	%r17, [_Z16micro_ldg_kernelILi8EEvPmPfPKfiii_param_5];
	mov.u32 	%r1, %tid.x;
	add.s32 	%r2, %r18, -4;
	bar.sync 	0;
	// begin inline asm
	mov.u64 %rd15, %clock64;
	// end inline asm
	setp.lt.s32 	%p1, %r16, 1;
	mov.f32 	%f242, 0f00000000;
	mov.f32 	%f243, %f242;
	mov.f32 	%f244, %f242;
	mov.f32 	%f245, %f242;
	@%p1 bra 	$L__BB3_27;
	cvta.to.global.u64 	%rd2, %rd14;
	neg.s32 	%r29, %r16;
	shl.b32 	%r19, %r1, 2;
	and.b32  	%r20, %r19, 124;
	rem.s32 	%r30, %r20, %r2;
	mov.f32 	%f245, 0f00000000;
	mov.f32 	%f244, %f245;
	mov.f32 	%f243, %f245;
	mov.f32 	%f242, %f245;
$L__BB3_2:
	.pragma "nounroll";
	setp.eq.s32 	%p2, %r17, 0;
	mul.wide.s32 	%rd16, %r30, 4;
	add.s64 	%rd3, %rd2, %rd16;
	@%p2 bra 	$L__BB3_4;
	// begin inline asm
	ld.global.cg.v4.f32 {%f210,%f211,%f212,%f213}, [%rd3];
	// end inline asm
	bra.uni 	$L__BB3_5;
$L__BB3_4:
	// begin inline asm
	ld.global.ca.v4.f32 {%f210,%f211,%f212,%f213}, [%rd3];
	// end inline asm
$L__BB3_5:
	setp.eq.s32 	%p3, %r17, 0;
	add.f32 	%f17, %f242, %f210;
	add.f32 	%f18, %f243, %f211;
	add.f32 	%f19, %f244, %f212;
	add.f32 	%f20, %f245, %f213;
	add.s32 	%r21, %r30, 4;
	setp.lt.s32 	%p4, %r21, %r2;
	selp.b32 	%r7, %r21, 0, %p4;
	mul.wide.s32 	%rd19, %r7, 4;
	add.s64 	%rd4, %rd2, %rd19;
	@%p3 bra 	$L__BB3_7;
	// begin inline asm
	ld.global.cg.v4.f32 {%f214,%f215,%f216,%f217}, [%rd4];
	// end inline asm
	bra.uni 	$L__BB3_8;
$L__BB3_7:
	// begin inline asm
	ld.global.ca.v4.f32 {%f214,%f215,%f216,%f217}, [%rd4];
	// end inline asm
$L__BB3_8:
	setp.eq.s32 	%p5, %r17, 0;
	add.f32 	%f33, %f17, %f214;
	add.f32 	%f34, %f18, %f215;
	add.f32 	%f35, %f19, %f216;
	add.f32 	%f36, %f20, %f217;
	add.s32 	%r22, %r7, 4;
	setp.lt.s32 	%p6, %r22, %r2;
	selp.b32 	%r8, %r22, 0, %p6;
	mul.wide.s32 	%rd22, %r8, 4;
	add.s64 	%rd5, %rd2, %rd22;
	@%p5 bra 	$L__BB3_10;
	// begin inline asm
	ld.global.cg.v4.f32 {%f218,%f219,%f220,%f221}, [%rd5];
	// end inline asm
	bra.uni 	$L__BB3_11;
$L__BB3_10:
	// begin inline asm
	ld.global.ca.v4.f32 {%f218,%f219,%f220,%f221}, [%rd5];
	// end inline asm
$L__BB3_11:
	setp.eq.s32 	%p7, %r17, 0;
	add.f32 	%f49, %f33, %f218;
	add.f32 	%f50, %f34, %f219;
	add.f32 	%f51, %f35, %f220;
	add.f32 	%f52, %f36, %f221;
	add.s32 	%r23, %r8, 4;
	setp.lt.s32 	%p8, %r23, %r2;
	selp.b32 	%r9, %r23, 0, %p8;
	mul.wide.s32 	%rd25, %r9, 4;
	add.s64 	%rd6, %rd2, %rd25;
	@%p7 bra 	$L__BB3_13;
	// begin inline asm
	ld.global.cg.v4.f32 {%f222,%f223,%f224,%f225}, [%rd6];
	// end inline asm
	bra.uni 	$L__BB3_14;
$L__BB3_13:
	// begin inline asm
	ld.global.ca.v4.f32 {%f222,%f223,%f224,%f225}, [%rd6];
	// end inline asm
$L__BB3_14:
	setp.eq.s32 	%p9, %r17, 0;
	add.f32 	%f65, %f49, %f222;
	add.f32 	%f66, %f50, %f223;
	add.f32 	%f67, %f51, %f224;
	add.f32 	%f68, %f52, %f225;
	add.s32 	%r24, %r9, 4;
	setp.lt.s32 	%p10, %r24, %r2;
	selp.b32 	%r10, %r24, 0, %p10;
	mul.wide.s32 	%rd28, %r10, 4;
	add.s64 	%rd7, %rd2, %rd28;
	@%p9 bra 	$L__BB3_16;
	// begin inline asm
	ld.global.cg.v4.f32 {%f226,%f227,%f228,%f229}, [%rd7];
	// end inline asm
	bra.uni 	$L__BB3_17;
$L__BB3_16:
	// begin inline asm
	ld.global.ca.v4.f32 {%f226,%f227,%f228,%f229}, [%rd7];
	// end inline asm
$L__BB3_17:
	setp.eq.s32 	%p11, %r17, 0;
	add.f32 	%f81, %f65, %f226;
	add.f32 	%f82, %f66, %f227;
	add.f32 	%f83, %f67, %f228;
	add.f32 	%f84, %f68, %f229;
	add.s32 	%r25, %r10, 4;
	setp.lt.s32 	%p12, %r25, %r2;
	selp.b32 	%r11, %r25, 0, %p12;
	mul.wide.s32 	%rd31, %r11, 4;
	add.s64 	%rd8, %rd2, %rd31;
	@%p11 bra 	$L__BB3_19;
	// begin inline asm
	ld.global.cg.v4.f32 {%f230,%f231,%f232,%f233}, [%rd8];
	// end inline asm
	bra.uni 	$L__BB3_20;
$L__BB3_19:
	// begin inline asm
	ld.global.ca.v4.f32 {%f230,%f231,%f232,%f233}, [%rd8];
	// end inline asm
$L__BB3_20:
	setp.eq.s32 	%p13, %r17, 0;
	add.f32 	%f97, %f81, %f230;
	add.f32 	%f98, %f82, %f231;
	add.f32 	%f99, %f83, %f232;
	add.f32 	%f100, %f84, %f233;
	add.s32 	%r26, %r11, 4;
	setp.lt.s32 	%p14, %r26, %r2;
	selp.b32 	%r12, %r26, 0, %p14;
	mul.wide.s32 	%rd34, %r12, 4;
	add.s64 	%rd9, %rd2, %rd34;
	@%p13 bra 	$L__BB3_22;
	// begin inline asm
	ld.global.cg.v4.f32 {%f234,%f235,%f236,%f237}, [%rd9];
	// end inline asm
	bra.uni 	$L__BB3_23;
$L__BB3_22:
	// begin inline asm
	ld.global.ca.v4.f32 {%f234,%f235,%f236,%f237}, [%rd9];
	// end inline asm
$L__BB3_23:
	setp.eq.s32 	%p15, %r17, 0;
	add.f32 	%f113, %f97, %f234;
	add.f32 	%f114, %f98, %f235;
	add.f32 	%f115, %f99, %f236;
	add.f32 	%f116, %f100, %f237;
	add.s32 	%r27, %r12, 4;
	setp.lt.s32 	%p16, %r27, %r2;
	selp.b32 	%r13, %r27, 0, %p16;
	mul.wide.s32 	%rd37, %r13, 4;
	add.s64 	%rd10, %rd2, %rd37;
	@%p15 bra 	$L__BB3_25;
	// begin inline asm
	ld.global.cg.v4.f32 {%f238,%f239,%f240,%f241}, [%rd10];
	// end inline asm
	bra.uni 	$L__BB3_26;
$L__BB3_25:
	// begin inline asm
	ld.global.ca.v4.f32 {%f238,%f239,%f240,%f241}, [%rd10];
	// end inline asm
$L__BB3_26:
	add.f32 	%f242, %f113, %f238;
	add.f32 	%f243, %f114, %f239;
	add.f32 	%f244, %f115, %f240;
	add.f32 	%f245, %f116, %f241;
	add.s32 	%r28, %r13, 4;
	setp.lt.s32 	%p17, %r28, %r2;
	selp.b32 	%r30, %r28, 0, %p17;
	add.s32 	%r29, %r29, 1;
	setp.ne.s32 	%p18, %r29, 0;
	@%p18 bra 	$L__BB3_2;
$L__BB3_27:
	bar.sync 	0;
	// begin inline asm
	mov.u64 %rd40, %clock64;
	// end inline asm
	setp.ne.s32 	%p19, %r1, 0;
	@%p19 bra 	$L__BB3_29;
	sub.s64 	%rd41, %rd40, %rd15;
	cvta.to.global.u64 	%rd42, %rd12;
	st.global.u64 	[%rd42], %rd41;
	add.f32 	%f203, %f242, %f243;
	add.f32 	%f204, %f203, %f244;
	add.f32 	%f205, %f204, %f245;
	cvta.to.global.u64 	%rd43, %rd13;
	st.global.f32 	[%rd43], %f205;
$L__BB3_29:
	ret;

}
	// .globl	_Z16micro_ldg_kernelILi16EEvPmPfPKfiii
.visible .entry _Z16micro_ldg_kernelILi16EEvPmPfPKfiii(
	.param .u64 .ptr .align 1 _Z16micro_ldg_kernelILi16EEvPmPfPKfiii_param_0,
	.param .u64 .ptr .align 1 _Z16micro_ldg_kernelILi16EEvPmPfPKfiii_param_1,
	.param .u64 .ptr .align 1 _Z16micro_ldg_kernelILi16EEvPmPfPKfiii_param_2,
	.param .u32 _Z16micro_ldg_kernelILi16EEvPmPfPKfiii_param_3,
	.param .u32 _Z16micro_ldg_kernelILi16EEvPmPfPKfiii_param_4,
	.param .u32 _Z16micro_ldg_kernelILi16EEvPmPfPKfiii_param_5
)
{
	.reg .pred 	%p<36>;
	.reg .b32 	%r<47>;
	.reg .b32 	%f<470>;
	.reg .b64 	%rd<76>;

	ld.param.u64 	%rd20, [_Z16micro_ldg_kernelILi16EEvPmPfPKfiii_param_0];
	ld.param.u64 	%rd21, [_Z16micro_ldg_kernelILi16EEvPmPfPKfiii_param_1];
	ld.param.u64 	%rd22, [_Z16micro_ldg_kernelILi16EEvPmPfPKfiii_param_2];
	ld.param.u32 	%r24, [_Z16micro_ldg_kernelILi16EEvPmPfPKfiii_param_3];
	ld.param.u32 	%r26, [_Z16micro_ldg_kernelILi16EEvPmPfPKfiii_param_4];
	ld.param.u32 	%r25, [_Z16micro_ldg_kernelILi16EEvPmPfPKfiii_param_5];
	mov.u32 	%r1, %tid.x;
	add.s32 	%r2, %r26, -4;
	bar.sync 	0;
	// begin inline asm
	mov.u64 %rd23, %clock64;
	// end inline asm
	setp.lt.s32 	%p1, %r24, 1;
	mov.f32 	%f466, 0f00000000;
	mov.f32 	%f467, %f466;
	mov.f32 	%f468, %f466;
	mov.f32 	%f469, %f466;
	@%p1 bra 	$L__BB4_51;
	cvta.to.global.u64 	%rd2, %rd22;
	neg.s32 	%r45, %r24;
	shl.b32 	%r27, %r1, 2;
	and.b32  	%r28, %r27, 124;
	rem.s32 	%r46, %r28, %r2;
	mov.f32 	%f469, 0f00000000;
	mov.f32 	%f468, %f469;
	mov.f32 	%f467, %f469;
	mov.f32 	%f466, %f469;
$L__BB4_2:
	.pragma "nounroll";
	setp.eq.s32 	%p2, %r25, 0;
	mul.wide.s32 	%rd24, %r46, 4;
	add.s64 	%rd3, %rd2, %rd24;
	@%p2 bra 	$L__BB4_4;
	// begin inline asm
	ld.global.cg.v4.f32 {%f402,%f403,%f404,%f405}, [%rd3];
	// end inline asm
	bra.uni 	$L__BB4_5;
$L__BB4_4:
	// begin inline asm
	ld.global.ca.v4.f32 {%f402,%f403,%f404,%f405}, [%rd3];
	// end inline asm
$L__BB4_5:
	setp.eq.s32 	%p3, %r25, 0;
	add.f32 	%f17, %f466, %f402;
	add.f32 	%f18, %f467, %f403;
	add.f32 	%f19, %f468, %f404;
	add.f32 	%f20, %f469, %f405;
	add.s32 	%r29, %r46, 4;
	setp.lt.s32 	%p4, %r29, %r2;
	selp.b32 	%r7, %r29, 0, %p4;
	mul.wide.s32 	%rd27, %r7, 4;
	add.s64 	%rd4, %rd2, %rd27;
	@%p3 bra 	$L__BB4_7;
	// begin inline asm
	ld.global.cg.v4.f32 {%f406,%f407,%f408,%f409}, [%rd4];
	// end inline asm
	bra.uni 	$L__BB4_8;
$L__BB4_7:
	// begin inline asm
	ld.global.ca.v4.f32 {%f406,%f407,%f408,%f409}, [%rd4];
	// end inline asm
$L__BB4_8:
	setp.eq.s32 	%p5, %r25, 0;
	add.f32 	%f33, %f17, %f406;
	add.f32 	%f34, %f18, %f407;
	add.f32 	%f35, %f19, %f408;
	add.f32 	%f36, %f20, %f409;
	add.s32 	%r30, %r7, 4;
	setp.lt.s32 	%p6, %r30, %r2;
	selp.b32 	%r8, %r30, 0, %p6;
	mul.wide.s32 	%rd30, %r8, 4;
	add.s64 	%rd5, %rd2, %rd30;
	@%p5 bra 	$L__BB4_10;
	// begin inline asm
	ld.global.cg.v4.f32 {%f410,%f411,%f412,%f413}, [%rd5];
	// end inline asm
	bra.uni 	$L__BB4_11;
$L__BB4_10:
	// begin inline asm
	ld.global.ca.v4.f32 {%f410,%f411,%f412,%f413}, [%rd5];
	// end inline asm
$L__BB4_11:
	setp.eq.s32 	%p7, %r25, 0;
	add.f32 	%f49, %f33, %f410;
	add.f32 	%f50, %f34, %f411;
	add.f32 	%f51, %f35, %f412;
	add.f32 	%f52, %f36, %f413;
	add.s32 	%r31, %r8, 4;
	setp.lt.s32 	%p8, %r31, %r2;
	selp.b32 	%r9, %r31, 0, %p8;
	mul.wide.s32 	%rd33, %r9, 4;
	add.s64 	%rd6, %rd2, %rd33;
	@%p7 bra 	$L__BB4_13;
	// begin inline asm
	ld.global.cg.v4.f32 {%f414,%f415,%f416,%f417}, [%rd6];
	// end inline asm
	bra.uni 	$L__BB4_14;
$L__BB4_13:
	// begin inline asm
	ld.global.ca.v4.f32 {%f414,%f415,%f416,%f417}, [%rd6];
	// end inline asm
$L__BB4_14:
	setp.eq.s32 	%p9, %r25, 0;
	add.f32 	%f65, %f49, %f414;
	add.f32 	%f66, %f50, %f415;
	add.f32 	%f67, %f51, %f416;
	add.f32 	%f68, %f52, %f417;
	add.s32 	%r32, %r9, 4;
	setp.lt.s32 	%p10, %r32, %r2;
	selp.b32 	%r10, %r32, 0, %p10;
	mul.wide.s32 	%rd36, %r10, 4;
	add.s64 	%rd7, %rd2, %rd36;
	@%p9 bra 	$L__BB4_16;
	// begin inline asm
	ld.global.cg.v4.f32 {%f418,%f419,%f420,%f421}, [%rd7];
	// end inline asm
	bra.uni 	$L__BB4_17;
$L__BB4_16:
	// begin inline asm
	ld.global.ca.v4.f32 {%f418,%f419,%f420,%f421}, [%rd7];
	// end inline asm
$L__BB4_17:
	setp.eq.s32 	%p11, %r25, 0;
	add.f32 	%f81, %f65, %f418;
	add.f32 	%f82, %f66, %f419;
	add.f32 	%f83, %f67, %f420;
	add.f32 	%f84, %f68, %f421;
	add.s32 	%r33, %r10, 4;
	setp.lt.s32 	%p12, %r33, %r2;
	selp.b32 	%r11, %r33, 0, %p12;
	mul.wide.s32 	%rd39, %r11, 4;
	add.s64 	%rd8, %rd2, %rd39;
	@%p11 bra 	$L__BB4_19;
	// begin inline asm
	ld.global.cg.v4.f32 {%f422,%f423,%f424,%f425}, [%rd8];
	// end inline asm
	bra.uni 	$L__BB4_20;
$L__BB4_19:
	// begin inline asm
	ld.global.ca.v4.f32 {%f422,%f423,%f424,%f425}, [%rd8];
	// end inline asm
$L__BB4_20:
	setp.eq.s32 	%p13, %r25, 0;
	add.f32 	%f97, %f81, %f422;
	add.f32 	%f98, %f82, %f423;
	add.f32 	%f99, %f83, %f424;
	add.f32 	%f100, %f84, %f425;
	add.s32 	%r34, %r11, 4;
	setp.lt.s32 	%p14, %r34, %r2;
	selp.b32 	%r12, %r34, 0, %p14;
	mul.wide.s32 	%rd42, %r12, 4;
	add.s64 	%rd9, %rd2, %rd42;
	@%p13 bra 	$L__BB4_22;
	// begin inline asm
	ld.global.cg.v4.f32 {%f426,%f427,%f428,%f429}, [%rd9];
	// end inline asm
	bra.uni 	$L__BB4_23;
$L__BB4_22:
	// begin inline asm
	ld.global.ca.v4.f32 {%f426,%f427,%f428,%f429}, [%rd9];
	// end inline asm
$L__BB4_23:
	setp.eq.s32 	%p15, %r25, 0;
	add.f32 	%f113, %f97, %f426;
	add.f32 	%f114, %f98, %f427;
	add.f32 	%f115, %f99, %f428;
	add.f32 	%f116, %f100, %f429;
	add.s32 	%r35, %r12, 4;
	setp.lt.s32 	%p16, %r35, %r2;
	selp.b32 	%r13, %r35, 0, %p16;
	mul.wide.s32 	%rd45, %r13, 4;
	add.s64 	%rd10, %rd2, %rd45;
	@%p15 bra 	$L__BB4_25;
	// begin inline asm
	ld.global.cg.v4.f32 {%f430,%f431,%f432,%f433}, [%rd10];
	// end inline asm
	bra.uni 	$L__BB4_26;
$L__BB4_25:
	// begin inline asm
	ld.global.ca.v4.f32 {%f430,%f431,%f432,%f433}, [%rd10];
	// end inline asm
$L__BB4_26:
	setp.eq.s32 	%p17, %r25, 0;
	add.f32 	%f129, %f113, %f430;
	add.f32 	%f130, %f114, %f431;
	add.f32 	%f131, %f115, %f432;
	add.f32 	%f132, %f116, %f433;
	add.s32 	%r36, %r13, 4;
	setp.lt.s32 	%p18, %r36, %r2;
	selp.b32 	%r14, %r36, 0, %p18;
	mul.wide.s32 	%rd48, %r14, 4;
	add.s64 	%rd11, %rd2, %rd48;
	@%p17 bra 	$L__BB4_28;
	// begin inline asm
	ld.global.cg.v4.f32 {%f434,%f435,%f436,%f437}, [%rd11];
	// end inline asm
	bra.uni 	$L__BB4_29;
$L__BB4_28:
	// begin inline asm
	ld.global.ca.v4.f32 {%f434,%f435,%f436,%f437}, [%rd11];
	// end inline asm
$L__BB4_29:
	setp.eq.s32 	%p19, %r25, 0;
	add.f32 	%f145, %f129, %f434;
	add.f32 	%f146, %f130, %f435;
	add.f32 	%f147, %f131, %f436;
	add.f32 	%f148, %f132, %f437;
	add.s32 	%r37, %r14, 4;
	setp.lt.s32 	%p20, %r37, %r2;
	selp.b32 	%r15, %r37, 0, %p20;
	mul.wide.s32 	%rd51, %r15, 4;
	add.s64 	%rd12, %rd2, %rd51;
	@%p19 bra 	$L__BB4_31;
	// begin inline asm
	ld.global.cg.v4.f32 {%f438,%f439,%f440,%f441}, [%rd12];
	// end inline asm
	bra.uni 	$L__BB4_32;
$L__BB4_31:
	// begin inline asm
	ld.global.ca.v4.f32 {%f438,%f439,%f440,%f441}, [%rd12];
	// end inline asm
$L__BB4_32:
	setp.eq.s32 	%p21, %r25, 0;
	add.f32 	%f161, %f145, %f438;
	add.f32 	%f162, %f146, %f439;
	add.f32 	%f163, %f147, %f440;
	add.f32 	%f164, %f148, %f441;
	add.s32 	%r38, %r15, 4;
	setp.lt.s32 	%p22, %r38, %r2;
	selp.b32 	%r16, %r38, 0, %p22;
	mul.wide.s32 	%rd54, %r16, 4;
	add.s64 	%rd13, %rd2, %rd54;
	@%p21 bra 	$L__BB4_34;
	// begin inline asm
	ld.global.cg.v4.f32 {%f442,%f443,%f444,%f445}, [%rd13];
	// end inline asm
	bra.uni 	$L__BB4_35;
$L__BB4_34:
	// begin inline asm
	ld.global.ca.v4.f32 {%f442,%f443,%f444,%f445}, [%rd13];
	// end inline asm
$L__BB4_35:
	setp.eq.s32 	%p23, %r25, 0;
	add.f32 	%f177, %f161, %f442;
	add.f32 	%f178, %f162, %f443;
	add.f32 	%f179, %f163, %f444;
	add.f32 	%f180, %f164, %f445;
	add.s32 	%r39, %r16, 4;
	setp.lt.s32 	%p24, %r39, %r2;
	selp.b32 	%r17, %r39, 0, %p24;
	mul.wide.s32 	%rd57, %r17, 4;
	add.s64 	%rd14, %rd2, %rd57;
	@%p23 bra 	$L__BB4_37;
	// begin inline asm
	ld.global.cg.v4.f32 {%f446,%f447,%f448,%f449}, [%rd14];
	// end inline asm
	bra.uni 	$L__BB4_38;
$L__BB4_37:
	// begin inline asm
	ld.global.ca.v4.f32 {%f446,%f447,%f448,%f449}, [%rd14];
	// end inline asm
$L__BB4_38:
	setp.eq.s32 	%p25, %r25, 0;
	add.f32 	%f193, %f177, %f446;
	add.f32 	%f194, %f178, %f447;
	add.f32 	%f195, %f179, %f448;
	add.f32 	%f196, %f180, %f449;
	add.s32 	%r40, %r17, 4;
	setp.lt.s32 	%p26, %r40, %r2;
	selp.b32 	%r18, %r40, 0, %p26;
	mul.wide.s32 	%rd60, %r18, 4;
	add.s64 	%rd15, %rd2, %rd60;
	@%p25 bra 	$L__BB4_40;
	// begin inline asm
	ld.global.cg.v4.f32 {%f450,%f451,%f452,%f453}, [%rd15];
	// end inline asm
	bra.uni 	$L__BB4_41;
$L__BB4_40:
	// begin inline asm
	ld.global.ca.v4.f32 {%f450,%f451,%f452,%f453}, [%rd15];
	// end inline asm
$L__BB4_41:
	setp.eq.s32 	%p27, %r25, 0;
	add.f32 	%f209, %f193, %f450;
	add.f32 	%f210, %f194, %f451;
	add.f32 	%f211, %f195, %f452;
	add.f32 	%f212, %f196, %f453;
	add.s32 	%r41, %r18, 4;
	setp.lt.s32 	%p28, %r41, %r2;
	selp.b32 	%r19, %r41, 0, %p28;
	mul.wide.s32 	%rd63, %r19, 4;
	add.s64 	%rd16, %rd2, %rd63;
	@%p27 bra 	$L__BB4_43;
	// begin inline asm
	ld.global.cg.v4.f32 {%f454,%f455,%f456,%f457}, [%rd16];
	// end inline asm
	bra.uni 	$L__BB4_44;
$L__BB4_43:
	// begin inline asm
	ld.global.ca.v4.f32 {%f454,%f455,%f456,%f457}, [%rd16];
	// end inline asm
$L__BB4_44:
	setp.eq.s32 	%p29, %r25, 0;
	add.f32 	%f225, %f209, %f454;
	add.f32 	%f226, %f210, %f455;
	add.f32 	%f227, %f211, %f456;
	add.f32 	%f228, %f212, %f457;
	add.s32 	%r42, %r19, 4;
	setp.lt.s32 	%p30, %r42, %r2;
	selp.b32 	%r20, %r42, 0, %p30;
	mul.wide.s32 	%rd66, %r20, 4;
	add.s64 	%rd17, %rd2, %rd66;
	@%p29 bra 	$L__BB4_46;
	// begin inline asm
	ld.global.cg.v4.f32 {%f458,%f459,%f460,%f461}, [%rd17];
	// end inline asm
	bra.uni 	$L__BB4_47;
$L__BB4_46:
	// begin inline asm
	ld.global.ca.v4.f32 {%f458,%f459,%f460,%f461}, [%rd17];
	// end inline asm
$L__BB4_47:
	setp.eq.s32 	%p31, %r25, 0;
	add.f32 	%f241, %f225, %f458;
	add.f32 	%f242, %f226, %f459;
	add.f32 	%f243, %f227, %f460;
	add.f32 	%f244, %f228, %f461;
	add.s32 	%r43, %r20, 4;
	setp.lt.s32 	%p32, %r43, %r2;
	selp.b32 	%r21, %r43, 0, %p32;
	mul.wide.s32 	%rd69, %r21, 4;
	add.s64 	%rd18, %rd2, %rd69;
	@%p31 bra 	$L__BB4_49;
	// begin inline asm
	ld.global.cg.v4.f32 {%f462,%f463,%f464,%f465}, [%rd18];
	// end inline asm
	bra.uni 	$L__BB4_50;
$L__BB4_49:
	// begin inline asm
	ld.global.ca.v4.f32 {%f462,%f463,%f464,%f465}, [%rd18];
	// end inline asm
$L__BB4_50:
	add.f32 	%f466, %f241, %f462;
	add.f32 	%f467, %f242, %f463;
	add.f32 	%f468, %f243, %f464;
	add.f32 	%f469, %f244, %f465;
	add.s32 	%r44, %r21, 4;
	setp.lt.s32 	%p33, %r44, %r2;
	selp.b32 	%r46, %r44, 0, %p33;
	add.s32 	%r45, %r45, 1;
	setp.ne.s32 	%p34, %r45, 0;
	@%p34 bra 	$L__BB4_2;
$L__BB4_51:
	bar.sync 	0;
	// begin inline asm
	mov.u64 %rd72, %clock64;
	// end inline asm
	setp.ne.s32 	%p35, %r1, 0;
	@%p35 bra 	$L__BB4_53;
	sub.s64 	%rd73, %rd72, %rd23;
	cvta.to.global.u64 	%rd74, %rd20;
	st.global.u64 	[%rd74], %rd73;
	add.f32 	%f395, %f466, %f467;
	add.f32 	%f396, %f395, %f468;
	add.f32 	%f397, %f396, %f469;
	cvta.to.global.u64 	%rd75, %rd21;
	st.global.f32 	[%rd75], %f397;
$L__BB4_53:
	ret;

}
	// .globl	_Z16micro_ldg_kernelILi32EEvPmPfPKfiii
.visible .entry _Z16micro_ldg_kernelILi32EEvPmPfPKfiii(
	.param .u64 .ptr .align 1 _Z16micro_ldg_kernelILi32EEvPmPfPKfiii_param_0,
	.param .u64 .ptr .align 1 _Z16micro_ldg_kernelILi32EEvPmPfPKfiii_param_1,
	.param .u64 .ptr .align 1 _Z16micro_ldg_kernelILi32EEvPmPfPKfiii_param_2,
	.param .u32 _Z16micro_ldg_kernelILi32EEvPmPfPKfiii_param_3,
	.param .u32 _Z16micro_ldg_kernelILi32EEvPmPfPKfiii_param_4,
	.param .u32 _Z16micro_ldg_kernelILi32EEvPmPfPKfiii_param_5
)
{
	.reg .pred 	%p<68>;
	.reg .b32 	%r<79>;
	.reg .b32 	%f<918>;
	.reg .b64 	%rd<140>;

	ld.param.u64 	%rd36, [_Z16micro_ldg_kernelILi32EEvPmPfPKfiii_param_0];
	ld.param.u64 	%rd37, [_Z16micro_ldg_kernelILi32EEvPmPfPKfiii_param_1];
	ld.param.u64 	%rd38, [_Z16micro_ldg_kernelILi32EEvPmPfPKfiii_param_2];
	ld.param.u32 	%r40, [_Z16micro_ldg_kernelILi32EEvPmPfPKfiii_param_3];
	ld.param.u32 	%r42, [_Z16micro_ldg_kernelILi32EEvPmPfPKfiii_param_4];
	ld.param.u32 	%r41, [_Z16micro_ldg_kernelILi32EEvPmPfPKfiii_param_5];
	mov.u32 	%r1, %tid.x;
	add.s32 	%r2, %r42, -4;
	bar.sync 	0;
	// begin inline asm
	mov.u64 %rd39, %clock64;
	// end inline asm
	setp.lt.s32 	%p1, %r40, 1;
	mov.f32 	%f914, 0f00000000;
	mov.f32 	%f915, %f914;
	mov.f32 	%f916, %f914;
	mov.f32 	%f917, %f914;
	@%p1 bra 	$L__BB5_99;
	cvta.to.global.u64 	%rd2, %rd38;
	neg.s32 	%r77, %r40;
	shl.b32 	%r43, %r1, 2;
	and.b32  	%r44, %r43, 124;
	rem.s32 	%r78, %r44, %r2;
	mov.f32 	%f917, 0f00000000;
	mov.f32 	%f916, %f917;
	mov.f32 	%f915, %f917;
	mov.f32 	%f914, %f917;
$L__BB5_2:
	.pragma "nounroll";
	setp.eq.s32 	%p2, %r41, 0;
	mul.wide.s32 	%rd40, %r78, 4;
	add.s64 	%rd3, %rd2, %rd40;
	@%p2 bra 	$L__BB5_4;
	// begin inline asm
	ld.global.cg.v4.f32 {%f786,%f787,%f788,%f789}, [%rd3];
	// end inline asm
	bra.uni 	$L__BB5_5;
$L__BB5_4:
	// begin inline asm
	ld.global.ca.v4.f32 {%f786,%f787,%f788,%f789}, [%rd3];
	// end inline asm
$L__BB5_5:
	setp.eq.s32 	%p3, %r41, 0;
	add.f32 	%f17, %f914, %f786;
	add.f32 	%f18, %f915, %f787;
	add.f32 	%f19, %f916, %f788;
	add.f32 	%f20, %f917, %f789;
	add.s32 	%r45, %r78, 4;
	setp.lt.s32 	%p4, %r45, %r2;
	selp.b32 	%r7, %r45, 0, %p4;
	mul.wide.s32 	%rd43, %r7, 4;
	add.s64 	%rd4, %rd2, %rd43;
	@%p3 bra 	$L__BB5_7;
	// begin inline asm
	ld.global.cg.v4.f32 {%f790,%f791,%f792,%f793}, [%rd4];
	// end inline asm
	bra.uni 	$L__BB5_8;
$L__BB5_7:
	// begin inline asm
	ld.global.ca.v4.f32 {%f790,%f791,%f792,%f793}, [%rd4];
	// end inline asm
$L__BB5_8:
	setp.eq.s32 	%p5, %r41, 0;
	add.f32 	%f33, %f17, %f790;
	add.f32 	%f34, %f18, %f791;
	add.f32 	%f35, %f19, %f792;
	add.f32 	%f36, %f20, %f793;
	add.s32 	%r46, %r7, 4;
	setp.lt.s32 	%p6, %r46, %r2;
	selp.b32 	%r8, %r46, 0, %p6;
	mul.wide.s32 	%rd46, %r8, 4;
	add.s64 	%rd5, %rd2, %rd46;
	@%p5 bra 	$L__BB5_10;
	// begin inline asm
	ld.global.cg.v4.f32 {%f794,%f795,%f796,%f797}, [%rd5];
	// end inline asm
	bra.uni 	$L__BB5_11;
$L__BB5_10:
	// begin inline asm
	ld.global.ca.v4.f32 {%f794,%f795,%f796,%f797}, [%rd5];
	// end inline asm
$L__BB5_11:
	setp.eq.s32 	%p7, %r41, 0;
	add.f32 	%f49, %f33, %f794;
	add.f32 	%f50, %f34, %f795;
	add.f32 	%f51, %f35, %f796;
	add.f32 	%f52, %f36, %f797;
	add.s32 	%r47, %r8, 4;
	setp.lt.s32 	%p8, %r47, %r2;
	selp.b32 	%r9, %r47, 0, %p8;
	mul.wide.s32 	%rd49, %r9, 4;
	add.s64 	%rd6, %rd2, %rd49;
	@%p7 bra 	$L__BB5_13;
	// begin inline asm
	ld.global.cg.v4.f32 {%f798,%f799,%f800,%f801}, [%rd6];
	// end inline asm
	bra.uni 	$L__BB5_14;
$L__BB5_13:
	// begin inline asm
	ld.global.ca.v4.f32 {%f798,%f799,%f800,%f801}, [%rd6];
	// end inline asm
$L__BB5_14:
	setp.eq.s32 	%p9, %r41, 0;
	add.f32 	%f65, %f49, %f798;
	add.f32 	%f66, %f50, %f799;
	add.f32 	%f67, %f51, %f800;
	add.f32 	%f68, %f52, %f801;
	add.s32 	%r48, %r9, 4;
	setp.lt.s32 	%p10, %r48, %r2;
	selp.b32 	%r10, %r48, 0, %p10;
	mul.wide.s32 	%rd52, %r10, 4;
	add.s64 	%rd7, %rd2, %rd52;
	@%p9 bra 	$L__BB5_16;
	// begin inline asm
	ld.global.cg.v4.f32 {%f802,%f803,%f804,%f805}, [%rd7];
	// end inline asm
	bra.uni 	$L__BB5_17;
$L__BB5_16:
	// begin inline asm
	ld.global.ca.v4.f32 {%f802,%f803,%f804,%f805}, [%rd7];
	// end inline asm
$L__BB5_17:
	setp.eq.s32 	%p11, %r41, 0;
	add.f32 	%f81, %f65, %f802;
	add.f32 	%f82, %f66, %f803;
	add.f32 	%f83, %f67, %f804;
	add.f32 	%f84, %f68, %f805;
	add.s32 	%r49, %r10, 4;
	setp.lt.s32 	%p12, %r49, %r2;
	selp.b32 	%r11, %r49, 0, %p12;
	mul.wide.s32 	%rd55, %r11, 4;
	add.s64 	%rd8, %rd2, %rd55;
	@%p11 bra 	$L__BB5_19;
	// begin inline asm
	ld.global.cg.v4.f32 {%f806,%f807,%f808,%f809}, [%rd8];
	// end inline asm
	bra.uni 	$L__BB5_20;
$L__BB5_19:
	// begin inline asm
	ld.global.ca.v4.f32 {%f806,%f807,%f808,%f809}, [%rd8];
	// end inline asm
$L__BB5_20:
	setp.eq.s32 	%p13, %r41, 0;
	add.f32 	%f97, %f81, %f806;
	add.f32 	%f98, %f82, %f807;
	add.f32 	%f99, %f83, %f808;
	add.f32 	%f100, %f84, %f809;
	add.s32 	%r50, %r11, 4;
	setp.lt.s32 	%p14, %r50, %r2;
	selp.b32 	%r12, %r50, 0, %p14;
	mul.wide.s32 	%rd58, %r12, 4;
	add.s64 	%rd9, %rd2, %rd58;
	@%p13 bra 	$L__BB5_22;
	// begin inline asm
	ld.global.cg.v4.f32 {%f810,%f811,%f812,%f813}, [%rd9];
	// end inline asm
	bra.uni 	$L__BB5_23;
$L__BB5_22:
	// begin inline asm
	ld.global.ca.v4.f32 {%f810,%f811,%f812,%f813}, [%rd9];
	// end inline asm
$L__BB5_23:
	setp.eq.s32 	%p15, %r41, 0;
	add.f32 	%f113, %f97, %f810;
	add.f32 	%f114, %f98, %f811;
	add.f32 	%f115, %f99, %f812;
	add.f32 	%f116, %f100, %f813;
	add.s32 	%r51, %r12, 4;
	setp.lt.s32 	%p16, %r51, %r2;
	selp.b32 	%r13, %r51, 0, %p16;
	mul.wide.s32 	%rd61, %r13, 4;
	add.s64 	%rd10, %rd2, %rd61;
	@%p15 bra 	$L__BB5_25;
	// begin inline asm
	ld.global.cg.v4.f32 {%f814,%f815,%f816,%f817}, [%rd10];
	// end inline asm
	bra.uni 	$L__BB5_26;
$L__BB5_25:
	// begin inline asm
	ld.global.ca.v4.f32 {%f814,%f815,%f816,%f817}, [%rd10];
	// end inline asm
$L__BB5_26:
	setp.eq.s32 	%p17, %r41, 0;
	add.f32 	%f129, %f113, %f814;
	add.f32 	%f130, %f114, %f815;
	add.f32 	%f131, %f115, %f816;
	add.f32 	%f132, %f116, %f817;
	add.s32 	%r52, %r13, 4;
	setp.lt.s32 	%p18, %r52, %r2;
	selp.b32 	%r14, %r52, 0, %p18;
	mul.wide.s32 	%rd64, %r14, 4;
	add.s64 	%rd11, %rd2, %rd64;
	@%p17 bra 	$L__BB5_28;
	// begin inline asm
	ld.global.cg.v4.f32 {%f818,%f819,%f820,%f821}, [%rd11];
	// end inline asm
	bra.uni 	$L__BB5_29;
$L__BB5_28:
	// begin inline asm
	ld.global.ca.v4.f32 {%f818,%f819,%f820,%f821}, [%rd11];
	// end inline asm
$L__BB5_29:
	setp.eq.s32 	%p19, %r41, 0;
	add.f32 	%f145, %f129, %f818;
	add.f32 	%f146, %f130, %f819;
	add.f32 	%f147, %f131, %f820;
	add.f32 	%f148, %f132, %f821;
	add.s32 	%r53, %r14, 4;
	setp.lt.s32 	%p20, %r53, %r2;
	selp.b32 	%r15, %r53, 0, %p20;
	mul.wide.s32 	%rd67, %r15, 4;
	add.s64 	%rd12, %rd2, %rd67;
	@%p19 bra 	$L__BB5_31;
	// begin inline asm
	ld.global.cg.v4.f32 {%f822,%f823,%f824,%f825}, [%rd12];
	// end inline asm
	bra.uni 	$L__BB5_32;
$L__BB5_31:
	// begin inline asm
	ld.global.ca.v4.f32 {%f822,%f823,%f824,%f825}, [%rd12];
	// end inline asm
$L__BB5_32:
	setp.eq.s32 	%p21, %r41, 0;
	add.f32 	%f161, %f145, %f822;
	add.f32 	%f162, %f146, %f823;
	add.f32 	%f163, %f147, %f824;
	add.f32 	%f164, %f148, %f825;
	add.s32 	%r54, %r15, 4;
	setp.lt.s32 	%p22, %r54, %r2;
	selp.b32 	%r16, %r54, 0, %p22;
	mul.wide.s32 	%rd70, %r16, 4;
	add.s64 	%rd13, %rd2, %rd70;
	@%p21 bra 	$L__BB5_34;
	// begin inline asm
	ld.global.cg.v4.f32 {%f826,%f827,%f828,%f829}, [%rd13];
	// end inline asm
	bra.uni 	$L__BB5_35;
$L__BB5_34:
	// begin inline asm
	ld.global.ca.v4.f32 {%f826,%f827,%f828,%f829}, [%rd13];
	// end inline asm
$L__BB5_35:
	setp.eq.s32 	%p23, %r41, 0;
	add.f32 	%f177, %f161, %f826;
	add.f32 	%f178, %f162, %f827;
	add.f32 	%f179, %f163, %f828;
	add.f32 	%f180, %f164, %f829;
	add.s32 	%r55, %r16, 4;
	setp.lt.s32 	%p24, %r55, %r2;
	selp.b32 	%r17, %r55, 0, %p24;
	mul.wide.s32 	%rd73, %r17, 4;
	add.s64 	%rd14, %rd2, %rd73;
	@%p23 bra 	$L__BB5_37;
	// begin inline asm
	ld.global.cg.v4.f32 {%f830,%f831,%f832,%f833}, [%rd14];
	// end inline asm
	bra.uni 	$L__BB5_38;
$L__BB5_37:
	// begin inline asm
	ld.global.ca.v4.f32 {%f830,%f831,%f832,%f833}, [%rd14];
	// end inline asm
$L__BB5_38:
	setp.eq.s32 	%p25, %r41, 0;
	add.f32 	%f193, %f177, %f830;
	add.f32 	%f194, %f178, %f831;
	add.f32 	%f195, %f179, %f832;
	add.f32 	%f196, %f180, %f833;
	add.s32 	%r56, %r17, 4;
	setp.lt.s32 	%p26, %r56, %r2;
	selp.b32 	%r18, %r56, 0, %p26;
	mul.wide.s32 	%rd76, %r18, 4;
	add.s64 	%rd15, %rd2, %rd76;
	@%p25 bra 	$L__BB5_40;
	// begin inline asm
	ld.global.cg.v4.f32 {%f834,%f835,%f836,%f837}, [%rd15];
	// end inline asm
	bra.uni 	$L__BB5_41;
$L__BB5_40:
	// begin inline asm
	ld.global.ca.v4.f32 {%f834,%f835,%f836,%f837}, [%rd15];
	// end inline asm
$L__BB5_41:
	setp.eq.s32 	%p27, %r41, 0;
	add.f32 	%f209, %f193, %f834;
	add.f32 	%f210, %f194, %f835;
	add.f32 	%f211, %f195, %f836;
	add.f32 	%f212, %f196, %f837;
	add.s32 	%r57, %r18, 4;
	setp.lt.s32 	%p28, %r57, %r2;
	selp.b32 	%r19, %r57, 0, %p28;
	mul.wide.s32 	%rd79, %r19, 4;
	add.s64 	%rd16, %rd2, %rd79;
	@%p27 bra 	$L__BB5_43;
	// begin inline asm
	ld.global.cg.v4.f32 {%f838,%f839,%f840,%f841}, [%rd16];
	// end inline asm
	bra.uni 	$L__BB5_44;
$L__BB5_43:
	// begin inline asm
	ld.global.ca.v4.f32 {%f838,%f839,%f840,%f841}, [%rd16];
	// end inline asm
$L__BB5_44:
	setp.eq.s32 	%p29, %r41, 0;
	add.f32 	%f225, %f209, %f838;
	add.f32 	%f226, %f210, %f839;
	add.f32 	%f227, %f211, %f840;
	add.f32 	%f228, %f212, %f841;
	add.s32 	%r58, %r19, 4;
	setp.lt.s32 	%p30, %r58, %r2;
	selp.b32 	%r20, %r58, 0, %p30;
	mul.wide.s32 	%rd82, %r20, 4;
	add.s64 	%rd17, %rd2, %rd82;
	@%p29 bra 	$L__BB5_46;
	// begin inline asm
	ld.global.cg.v4.f32 {%f842,%f843,%f844,%f845}, [%rd17];
	// end inline asm
	bra.uni 	$L__BB5_47;
$L__BB5_46:
	// begin inline asm
	ld.global.ca.v4.f32 {%f842,%f843,%f844,%f845}, [%rd17];
	// end inline asm
$L__BB5_47:
	setp.eq.s32 	%p31, %r41, 0;
	add.f32 	%f241, %f225, %f842;
	add.f32 	%f242, %f226, %f843;
	add.f32 	%f243, %f227, %f844;
	add.f32 	%f244, %f228, %f845;
	add.s32 	%r59, %r20, 4;
	setp.lt.s32 	%p32, %r59, %r2;
	selp.b32 	%r21, %r59, 0, %p32;
	mul.wide.s32 	%rd85, %r21, 4;
	add.s64 	%rd18, %rd2, %rd85;
	@%p31 bra 	$L__BB5_49;
	// begin inline asm
	ld.global.cg.v4.f32 {%f846,%f847,%f848,%f849}, [%rd18];
	// end inline asm
	bra.uni 	$L__BB5_50;
$L__BB5_49:
	// begin inline asm
	ld.global.ca.v4.f32 {%f846,%f847,%f848,%f849}, [%rd18];
	// end inline asm
$L__BB5_50:
	setp.eq.s32 	%p33, %r41, 0;
	add.f32 	%f257, %f241, %f846;
	add.f32 	%f258, %f242, %f847;
	add.f32 	%f259, %f243, %f848;
	add.f32 	%f260, %f244, %f849;
	add.s32 	%r60, %r21, 4;
	setp.lt.s32 	%p34, %r60, %r2;
	selp.b32 	%r22, %r60, 0, %p34;
	mul.wide.s32 	%rd88, %r22, 4;
	add.s64 	%rd19, %rd2, %rd88;
	@%p33 bra 	$L__BB5_52;
	// begin inline asm
	ld.global.cg.v4.f32 {%f850,%f851,%f852,%f853}, [%rd19];
	// end inline asm
	bra.uni 	$L__BB5_53;
$L__BB5_52:
	// begin inline asm
	ld.global.ca.v4.f32 {%f850,%f851,%f852,%f853}, [%rd19];
	// end inline asm
$L__BB5_53:
	setp.eq.s32 	%p35, %r41, 0;
	add.f32 	%f273, %f257, %f850;
	add.f32 	%f274, %f258, %f851;
	add.f32 	%f275, %f259, %f852;
	add.f32 	%f276, %f260, %f853;
	add.s32 	%r61, %r22, 4;
	setp.lt.s32 	%p36, %r61, %r2;
	selp.b32 	%r23, %r61, 0, %p36;
	mul.wide.s32 	%rd91, %r23, 4;
	add.s64 	%rd20, %rd2, %rd91;
	@%p35 bra 	$L__BB5_55;
	// begin inline asm
	ld.global.cg.v4.f32 {%f854,%f855,%f856,%f857}, [%rd20];
	// end inline asm
	bra.uni 	$L__BB5_56;
$L__BB5_55:
	// begin inline asm
	ld.global.ca.v4.f32 {%f854,%f855,%f856,%f857}, [%rd20];
	// end inline asm
$L__BB5_56:
	setp.eq.s32 	%p37, %r41, 0;
	add.f32 	%f289, %f273, %f854;
	add.f32 	%f290, %f274, %f855;
	add.f32 	%f291, %f275, %f856;
	add.f32 	%f292, %f276, %f857;
	add.s32 	%r62, %r23, 4;
	setp.lt.s32 	%p38, %r62, %r2;
	selp.b32 	%r24, %r62, 0, %p38;
	mul.wide.s32 	%rd94, %r24, 4;
	add.s64 	%rd21, %rd2, %rd94;
	@%p37 bra 	$L__BB5_58;
	// begin inline asm
	ld.global.cg.v4.f32 {%f858,%f859,%f860,%f861}, [%rd21];
	// end inline asm
	bra.uni 	$L__BB5_59;
$L__BB5_58:
	// begin inline asm
	ld.global.ca.v4.f32 {%f858,%f859,%f860,%f861}, [%rd21];
	// end inline asm
$L__BB5_59:
	setp.eq.s32 	%p39, %r41, 0;
	add.f32 	%f305, %f289, %f858;
	add.f32 	%f306, %f290, %f859;
	add.f32 	%f307, %f291, %f860;
	add.f32 	%f308, %f292, %f861;
	add.s32 	%r63, %r24, 4;
	setp.lt.s32 	%p40, %r63, %r2;
	selp.b32 	%r25, %r63, 0, %p40;
	mul.wide.s32 	%rd97, %r25, 4;
	add.s64 	%rd22, %rd2, %rd97;
	@%p39 bra 	$L__BB5_61;
	// begin inline asm
	ld.global.cg.v4.f32 {%f862,%f863,%f864,%f865}, [%rd22];
	// end inline asm
	bra.uni 	$L__BB5_62;
$L__BB5_61:
	// begin inline asm
	ld.global.ca.v4.f32 {%f862,%f863,%f864,%f865}, [%rd22];
	// end inline asm
$L__BB5_62:
	setp.eq.s32 	%p41, %r41, 0;
	add.f32 	%f321, %f305, %f862;
	add.f32 	%f322, %f306, %f863;
	add.f32 	%f323, %f307, %f864;
	add.f32 	%f324, %f308, %f865;
	add.s32 	%r64, %r25, 4;
	setp.lt.s32 	%p42, %r64, %r2;
	selp.b32 	%r26, %r64, 0, %p42;
	mul.wide.s32 	%rd100, %r26, 4;
	add.s64 	%rd23, %rd2, %rd100;
	@%p41 bra 	$L__BB5_64;
	// begin inline asm
	ld.global.cg.v4.f32 {%f866,%f867,%f868,%f869}, [%rd23];
	// end inline asm
	bra.uni 	$L__BB5_65;
$L__BB5_64:
	// begin inline asm
	ld.global.ca.v4.f32 {%f866,%f867,%f868,%f869}, [%rd23];
	// end inline asm
$L__BB5_65:
	setp.eq.s32 	%p43, %r41, 0;
	add.f32 	%f337, %f321, %f866;
	add.f32 	%f338, %f322, %f867;
	add.f32 	%f339, %f323, %f868;
	add.f32 	%f340, %f324, %f869;
	add.s32 	%r65, %r26, 4;
	setp.lt.s32 	%p44, %r65, %r2;
	selp.b32 	%r27, %r65, 0, %p44;
	mul.wide.s32 	%rd103, %r27, 4;
	add.s64 	%rd24, %rd2, %rd103;
	@%p43 bra 	$L__BB5_67;
	// begin inline asm
	ld.global.cg.v4.f32 {%f870,%f871,%f872,%f873}, [%rd24];
	// end inline asm
	bra.uni 	$L__BB5_68;
$L__BB5_67:
	// begin inline asm
	ld.global.ca.v4.f32 {%f870,%f871,%f872,%f873}, [%rd24];
	// end inline asm
$L__BB5_68:
	setp.eq.s32 	%p45, %r41, 0;
	add.f32 	%f353, %f337, %f870;
	add.f32 	%f354, %f338, %f871;
	add.f32 	%f355, %f339, %f872;
	add.f32 	%f356, %f340, %f873;
	add.s32 	%r66, %r27, 4;
	setp.lt.s32 	%p46, %r66, %r2;
	selp.b32 	%r28, %r66, 0, %p46;
	mul.wide.s32 	%rd106, %r28, 4;
	add.s64 	%rd25, %rd2, %rd106;
	@%p45 bra 	$L__BB5_70;
	// begin inline asm
	ld.global.cg.v4.f32 {%f874,%f875,%f876,%f877}, [%rd25];
	// end inline asm
	bra.uni 	$L__BB5_71;
$L__BB5_70:
	// begin inline asm
	ld.global.ca.v4.f32 {%f874,%f875,%f876,%f877}, [%rd25];
	// end inline asm
$L__BB5_71:
	setp.eq.s32 	%p47, %r41, 0;
	add.f32 	%f369, %f353, %f874;
	add.f32 	%f370, %f354, %f875;
	add.f32 	%f371, %f355, %f876;
	add.f32 	%f372, %f356, %f877;
	add.s32 	%r67, %r28, 4;
	setp.lt.s32 	%p48, %r67, %r2;
	selp.b32 	%r29, %r67, 0, %p48;
	mul.wide.s32 	%rd109, %r29, 4;
	add.s64 	%rd26, %rd2, %rd109;
	@%p47 bra 	$L__BB5_73;
	// begin inline asm
	ld.global.cg.v4.f32 {%f878,%f879,%f880,%f881}, [%rd26];
	// end inline asm
	bra.uni 	$L__BB5_74;
$L__BB5_73:
	// begin inline asm
	ld.global.ca.v4.f32 {%f878,%f879,%f880,%f881}, [%rd26];
	// end inline asm
$L__BB5_74:
	setp.eq.s32 	%p49, %r41, 0;
	add.f32 	%f385, %f369, %f878;
	add.f32 	%f386, %f370, %f879;
	add.f32 	%f387, %f371, %f880;
	add.f32 	%f388, %f372, %f881;
	add.s32 	%r68, %r29, 4;
	setp.lt.s32 	%p50, %r68, %r2;
	selp.b32 	%r30, %r68, 0, %p50;
	mul.wide.s32 	%rd112, %r30, 4;
	add.s64 	%rd27, %rd2, %rd112;
	@%p49 bra 	$L__BB5_76;
	// begin inline asm
	ld.global.cg.v4.f32 {%f882,%f883,%f884,%f885}, [%rd27];
	// end inline asm
	bra.uni 	$L__BB5_77;
$L__BB5_76:
	// begin inline asm
	ld.global.ca.v4.f32 {%f882,%f883,%f884,%f885}, [%rd27];
	// end inline asm
$L__BB5_77:
	setp.eq.s32 	%p51, %r41, 0;
	add.f32 	%f401, %f385, %f882;
	add.f32 	%f402, %f386, %f883;
	add.f32 	%f403, %f387, %f884;
	add.f32 	%f404, %f388, %f885;
	add.s32 	%r69, %r30, 4;
	setp.lt.s32 	%p52, %r69, %r2;
	selp.b32 	%r31, %r69, 0, %p52;
	mul.wide.s32 	%rd115, %r31, 4;
	add.s64 	%rd28, %rd2, %rd115;
	@%p51 bra 	$L__BB5_79;
	// begin inline asm
	ld.global.cg.v4.f32 {%f886,%f887,%f888,%f889}, [%rd28];
	// end inline asm
	bra.uni 	$L__BB5_80;
$L__BB5_79:
	// begin inline asm
	ld.global.ca.v4.f32 {%f886,%f887,%f888,%f889}, [%rd28];
	// end inline asm
$L__BB5_80:
	setp.eq.s32 	%p53, %r41, 0;
	add.f32 	%f417, %f401, %f886;
	add.f32 	%f418, %f402, %f887;
	add.f32 	%f419, %f403, %f888;
	add.f32 	%f420, %f404, %f889;
	add.s32 	%r70, %r31, 4;
	setp.lt.s32 	%p54, %r70, %r2;
	selp.b32 	%r32, %r70, 0, %p54;
	mul.wide.s32 	%rd118, %r32, 4;
	add.s64 	%rd29, %rd2, %rd118;
	@%p53 bra 	$L__BB5_82;
	// begin inline asm
	ld.global.cg.v4.f32 {%f890,%f891,%f892,%f893}, [%rd29];
	// end inline asm
	bra.uni 	$L__BB5_83;
$L__BB5_82:
	// begin inline asm
	ld.global.ca.v4.f32 {%f890,%f891,%f892,%f893}, [%rd29];
	// end inline asm
$L__BB5_83:
	setp.eq.s32 	%p55, %r41, 0;
	add.f32 	%f433, %f417, %f890;
	add.f32 	%f434, %f418, %f891;
	add.f32 	%f435, %f419, %f892;
	add.f32 	%f436, %f420, %f893;
	add.s32 	%r71, %r32, 4;
	setp.lt.s32 	%p56, %r71, %r2;
	selp.b32 	%r33, %r71, 0, %p56;
	mul.wide.s32 	%rd121, %r33, 4;
	add.s64 	%rd30, %rd2, %rd121;
	@%p55 bra 	$L__BB5_85;
	// begin inline asm
	ld.global.cg.v4.f32 {%f894,%f895,%f896,%f897}, [%rd30];
	// end inline asm
	bra.uni 	$L__BB5_86;
$L__BB5_85:
	// begin inline asm
	ld.global.ca.v4.f32 {%f894,%f895,%f896,%f897}, [%rd30];
	// end inline asm
$L__BB5_86:
	setp.eq.s32 	%p57, %r41, 0;
	add.f32 	%f449, %f433, %f894;
	add.f32 	%f450, %f434, %f895;
	add.f32 	%f451, %f435, %f896;
	add.f32 	%f452, %f436, %f897;
	add.s32 	%r72, %r33, 4;
	setp.lt.s32 	%p58, %r72, %r2;
	selp.b32 	%r34, %r72, 0, %p58;
	mul.wide.s32 	%rd124, %r34, 4;
	add.s64 	%rd31, %rd2, %rd124;
	@%p57 bra 	$L__BB5_88;
	// begin inline asm
	ld.global.cg.v4.f32 {%f898,%f899,%f900,%f901}, [%rd31];
	// end inline asm
	bra.uni 	$L__BB5_89;
$L__BB5_88:
	// begin inline asm
	ld.global.ca.v4.f32 {%f898,%f899,%f900,%f901}, [%rd31];
	// end inline asm
$L__BB5_89:
	setp.eq.s32 	%p59, %r41, 0;
	add.f32 	%f465, %f449, %f898;
	add.f32 	%f466, %f450, %f899;
	add.f32 	%f467, %f451, %f900;
	add.f32 	%f468, %f452, %f901;
	add.s32 	%r73, %r34, 4;
	setp.lt.s32 	%p60, %r73, %r2;
	selp.b32 	%r35, %r73, 0, %p60;
	mul.wide.s32 	%rd127, %r35, 4;
	add.s64 	%rd32, %rd2, %rd127;
	@%p59 bra 	$L__BB5_91;
	// begin inline asm
	ld.global.cg.v4.f32 {%f902,%f903,%f904,%f905}, [%rd32];
	// end inline asm
	bra.uni 	$L__BB5_92;
$L__BB5_91:
	// begin inline asm
	ld.global.ca.v4.f32 {%f902,%f903,%f904,%f905}, [%rd32];
	// end inline asm
$L__BB5_92:
	setp.eq.s32 	%p61, %r41, 0;
	add.f32 	%f481, %f465, %f902;
	add.f32 	%f482, %f466, %f903;
	add.f32 	%f483, %f467, %f904;
	add.f32 	%f484, %f468, %f905;
	add.s32 	%r74, %r35, 4;
	setp.lt.s32 	%p62, %r74, %r2;
	selp.b32 	%r36, %r74, 0, %p62;
	mul.wide.s32 	%rd130, %r36, 4;
	add.s64 	%rd33, %rd2, %rd130;
	@%p61 bra 	$L__BB5_94;
	// begin inline asm
	ld.global.cg.v4.f32 {%f906,%f907,%f908,%f909}, [%rd33];
	// end inline asm
	bra.uni 	$L__BB5_95;
$L__BB5_94:
	// begin inline asm
	ld.global.ca.v4.f32 {%f906,%f907,%f908,%f909}, [%rd33];
	// end inline asm
$L__BB5_95:
	setp.eq.s32 	%p63, %r41, 0;
	add.f32 	%f497, %f481, %f906;
	add.f32 	%f498, %f482, %f907;
	add.f32 	%f499, %f483, %f908;
	add.f32 	%f500, %f484, %f909;
	add.s32 	%r75, %r36, 4;
	setp.lt.s32 	%p64, %r75, %r2;
	selp.b32 	%r37, %r75, 0, %p64;
	mul.wide.s32 	%rd133, %r37, 4;
	add.s64 	%rd34, %rd2, %rd133;
	@%p63 bra 	$L__BB5_97;
	// begin inline asm
	ld.global.cg.v4.f32 {%f910,%f911,%f912,%f913}, [%rd34];
	// end inline asm
	bra.uni 	$L__BB5_98;
$L__BB5_97:
	// begin inline asm
	ld.global.ca.v4.f32 {%f910,%f911,%f912,%f913}, [%rd34];
	// end inline asm
$L__BB5_98:
	add.f32 	%f914, %f497, %f910;
	add.f32 	%f915, %f498, %f911;
	add.f32 	%f916, %f499, %f912;
	add.f32 	%f917, %f500, %f913;
	add.s32 	%r76, %r37, 4;
	setp.lt.s32 	%p65, %r76, %r2;
	selp.b32 	%r78, %r76, 0, %p65;
	add.s32 	%r77, %r77, 1;
	setp.ne.s32 	%p66, %r77, 0;
	@%p66 bra 	$L__BB5_2;
$L__BB5_99:
	bar.sync 	0;
	// begin inline asm
	mov.u64 %rd136, %clock64;
	// end inline asm
	setp.ne.s32 	%p67, %r1, 0;
	@%p67 bra 	$L__BB5_101;
	sub.s64 	%rd137, %rd136, %rd39;
	cvta.to.global.u64 	%rd138, %rd36;
	st.global.u64 	[%rd138], %rd137;
	add.f32 	%f779, %f914, %f915;
	add.f32 	%f780, %f779, %f916;
	add.f32 	%f781, %f780, %f917;
	cvta.to.global.u64 	%rd139, %rd37;
	st.global.f32 	[%rd139], %f781;
$L__BB5_101:
	ret;

}
	// .globl	_Z16micro_ldg_kernelILi64EEvPmPfPKfiii
.visible .entry _Z16micro_ldg_kernelILi64EEvPmPfPKfiii(
	.param .u64 .ptr .align 1 _Z16micro_ldg_kernelILi64EEvPmPfPKfiii_param_0,
	.param .u64 .ptr .align 1 _Z16micro_ldg_kernelILi64EEvPmPfPKfiii_param_1,
	.param .u64 .ptr .align 1 _Z16micro_ldg_kernelILi64EEvPmPfPKfiii_param_2,
	.param .u32 _Z16micro_ldg_kernelILi64EEvPmPfPKfiii_param_3,
	.param .u32 _Z16micro_ldg_kernelILi64EEvPmPfPKfiii_param_4,
	.param .u32 _Z16micro_ldg_kernelILi64EEvPmPfPKfiii_param_5
)
{
	.reg .pred 	%p<132>;
	.reg .b32 	%r<143>;
	.reg .b32 	%f<1814>;
	.reg .b64 	%rd<268>;

	ld.param.u64 	%rd68, [_Z16micro_ldg_kernelILi64EEvPmPfPKfiii_param_0];
	ld.param.u64 	%rd69, [_Z16micro_ldg_kernelILi64EEvPmPfPKfiii_param_1];
	ld.param.u64 	%rd70, [_Z16micro_ldg_kernelILi64EEvPmPfPKfiii_param_2];
	ld.param.u32 	%r72, [_Z16micro_ldg_kernelILi64EEvPmPfPKfiii_param_3];
	ld.param.u32 	%r74, [_Z16micro_ldg_kernelILi64EEvPmPfPKfiii_param_4];
	ld.param.u32 	%r73, [_Z16micro_ldg_kernelILi64EEvPmPfPKfiii_param_5];
	mov.u32 	%r1, %tid.x;
	add.s32 	%r2, %r74, -4;
	bar.sync 	0;
	// begin inline asm
	mov.u64 %rd71, %clock64;
	// end inline asm
	setp.lt.s32 	%p1, %r72, 1;
	mov.f32 	%f1810, 0f00000000;
	mov.f32 	%f1811, %f1810;
	mov.f32 	%f1812, %f1810;
	mov.f32 	%f1813, %f1810;
	@%p1 bra 	$L__BB6_195;
	cvta.to.global.u64 	%rd2, %rd70;
	neg.s32 	%r141, %r72;
	shl.b32 	%r75, %r1, 2;
	and.b32  	%r76, %r75, 124;
	rem.s32 	%r142, %r76, %r2;
	mov.f32 	%f1813, 0f00000000;
	mov.f32 	%f1812, %f1813;
	mov.f32 	%f1811, %f1813;
	mov.f32 	%f1810, %f1813;
$L__BB6_2:
	.pragma "nounroll";
	setp.eq.s32 	%p2, %r73, 0;
	mul.wide.s32 	%rd72, %r142, 4;
	add.s64 	%rd3, %rd2, %rd72;
	@%p2 bra 	$L__BB6_4;
	// begin inline asm
	ld.global.cg.v4.f32 {%f1554,%f1555,%f1556,%f1557}, [%rd3];
	// end inline asm
	bra.uni 	$L__BB6_5;
$L__BB6_4:
	// begin inline asm
	ld.global.ca.v4.f32 {%f1554,%f1555,%f1556,%f1557}, [%rd3];
	// end inline asm
$L__BB6_5:
	setp.eq.s32 	%p3, %r73, 0;
	add.f32 	%f17, %f1810, %f1554;
	add.f32 	%f18, %f1811, %f1555;
	add.f32 	%f19, %f1812, %f1556;
	add.f32 	%f20, %f1813, %f1557;
	add.s32 	%r77, %r142, 4;
	setp.lt.s32 	%p4, %r77, %r2;
	selp.b32 	%r7, %r77, 0, %p4;
	mul.wide.s32 	%rd75, %r7, 4;
	add.s64 	%rd4, %rd2, %rd75;
	@%p3 bra 	$L__BB6_7;
	// begin inline asm
	ld.global.cg.v4.f32 {%f1558,%f1559,%f1560,%f1561}, [%rd4];
	// end inline asm
	bra.uni 	$L__BB6_8;
$L__BB6_7:
	// begin inline asm
	ld.global.ca.v4.f32 {%f1558,%f1559,%f1560,%f1561}, [%rd4];
	// end inline asm
$L__BB6_8:
	setp.eq.s32 	%p5, %r73, 0;
	add.f32 	%f33, %f17, %f1558;
	add.f32 	%f34, %f18, %f1559;
	add.f32 	%f35, %f19, %f1560;
	add.f32 	%f36, %f20, %f1561;
	add.s32 	%r78, %r7, 4;
	setp.lt.s32 	%p6, %r78, %r2;
	selp.b32 	%r8, %r78, 0, %p6;
	mul.wide.s32 	%rd78, %r8, 4;
	add.s64 	%rd5, %rd2, %rd78;
	@%p5 bra 	$L__BB6_10;
	// begin inline asm
	ld.global.cg.v4.f32 {%f1562,%f1563,%f1564,%f1565}, [%rd5];
	// end inline asm
	bra.uni 	$L__BB6_11;
$L__BB6_10:
	// begin inline asm
	ld.global.ca.v4.f32 {%f1562,%f1563,%f1564,%f1565}, [%rd5];
	// end inline asm
$L__BB6_11:
	setp.eq.s32 	%p7, %r73, 0;
	add.f32 	%f49, %f33, %f1562;
	add.f32 	%f50, %f34, %f1563;
	add.f32 	%f51, %f35, %f1564;
	add.f32 	%f52, %f36, %f1565;
	add.s32 	%r79, %r8, 4;
	setp.lt.s32 	%p8, %r79, %r2;
	selp.b32 	%r9, %r79, 0, %p8;
	mul.wide.s32 	%rd81, %r9, 4;
	add.s64 	%rd6, %rd2, %rd81;
	@%p7 bra 	$L__BB6_13;
	// begin inline asm
	ld.global.cg.v4.f32 {%f1566,%f1567,%f1568,%f1569}, [%rd6];
	// end inline asm
	bra.uni 	$L__BB6_14;
$L__BB6_13:
	// begin inline asm
	ld.global.ca.v4.f32 {%f1566,%f1567,%f1568,%f1569}, [%rd6];
	// end inline asm
$L__BB6_14:
	setp.eq.s32 	%p9, %r73, 0;
	add.f32 	%f65, %f49, %f1566;
	add.f32 	%f66, %f50, %f1567;
	add.f32 	%f67, %f51, %f1568;
	add.f32 	%f68, %f52, %f1569;
	add.s32 	%r80, %r9, 4;
	setp.lt.s32 	%p10, %r80, %r2;
	selp.b32 	%r10, %r80, 0, %p10;
	mul.wide.s32 	%rd84, %r10, 4;
	add.s64 	%rd7, %rd2, %rd84;
	@%p9 bra 	$L__BB6_16;
	// begin inline asm
	ld.global.cg.v4.f32 {%f1570,%f1571,%f1572,%f1573}, [%rd7];
	// end inline asm
	bra.uni 	$L__BB6_17;
$L__BB6_16:
	// begin inline asm
	ld.global.ca.v4.f32 {%f1570,%f1571,%f1572,%f1573}, [%rd7];
	// end inline asm
$L__BB6_17:
	setp.eq.s32 	%p11, %r73, 0;
	add.f32 	%f81, %f65, %f1570;
	add.f32 	%f82, %f66, %f1571;
	add.f32 	%f83, %f67, %f1572;
	add.f32 	%f84, %f68, %f1573;
	add.s32 	%r81, %r10, 4;
	setp.lt.s32 	%p12, %r81, %r2;
	selp.b32 	%r11, %r81, 0, %p12;
	mul.wide.s32 	%rd87, %r11, 4;
	add.s64 	%rd8, %rd2, %rd87;
	@%p11 bra 	$L__BB6_19;
	// begin inline asm
	ld.global.cg.v4.f32 {%f1574,%f1575,%f1576,%f1577}, [%rd8];
	// end inline asm
	bra.uni 	$L__BB6_20;
$L__BB6_19:
	// begin inline asm
	ld.global.ca.v4.f32 {%f1574,%f1575,%f1576,%f1577}, [%rd8];
	// end inline asm
$L__BB6_20:
	setp.eq.s32 	%p13, %r73, 0;
	add.f32 	%f97, %f81, %f1574;
	add.f32 	%f98, %f82, %f1575;
	add.f32 	%f99, %f83, %f1576;
	add.f32 	%f100, %f84, %f1577;
	add.s32 	%r82, %r11, 4;
	setp.lt.s32 	%p14, %r82, %r2;
	selp.b32 	%r12, %r82, 0, %p14;
	mul.wide.s32 	%rd90, %r12, 4;
	add.s64 	%rd9, %rd2, %rd90;
	@%p13 bra 	$L__BB6_22;
	// begin inline asm
	ld.global.cg.v4.f32 {%f1578,%f1579,%f1580,%f1581}, [%rd9];
	// end inline asm
	bra.uni 	$L__BB6_23;
$L__BB6_22:
	// begin inline asm
	ld.global.ca.v4.f32 {%f1578,%f1579,%f1580,%f1581}, [%rd9];
	// end inline asm
$L__BB6_23:
	setp.eq.s32 	%p15, %r73, 0;
	add.f32 	%f113, %f97, %f1578;
	add.f32 	%f114, %f98, %f1579;
	add.f32 	%f115, %f99, %f1580;
	add.f32 	%f116, %f100, %f1581;
	add.s32 	%r83, %r12, 4;
	setp.lt.s32 	%p16, %r83, %r2;
	selp.b32 	%r13, %r83, 0, %p16;
	mul.wide.s32 	%rd93, %r13, 4;
	add.s64 	%rd10, %rd2, %rd93;
	@%p15 bra 	$L__BB6_25;
	// begin inline asm
	ld.global.cg.v4.f32 {%f1582,%f1583,%f1584,%f1585}, [%rd10];
	// end inline asm
	bra.uni 	$L__BB6_26;
$L__BB6_25:
	// begin inline asm
	ld.global.ca.v4.f32 {%f1582,%f1583,%f1584,%f1585}, [%rd10];
	// end inline asm
$L__BB6_26:
	setp.eq.s32 	%p17, %r73, 0;
	add.f32 	%f129, %f113, %f1582;
	add.f32 	%f130, %f114, %f1583;
	add.f32 	%f131, %f115, %f1584;
	add.f32 	%f132, %f116, %f1585;
	add.s32 	%r84, %r13, 4;
	setp.lt.s32 	%p18, %r84, %r2;
	selp.b32 	%r14, %r84, 0, %p18;
	mul.wide.s32 	%rd96, %r14, 4;
	add.s64 	%rd11, %rd2, %rd96;
	@%p17 bra 	$L__BB6_28;
	// begin inline asm
	ld.global.cg.v4.f32 {%f1586,%f1587,%f1588,%f1589}, [%rd11];
	// end inline asm
	bra.uni 	$L__BB6_29;
$L__BB6_28:
	// begin inline asm
	ld.global.ca.v4.f32 {%f1586,%f1587,%f1588,%f1589}, [%rd11];
	// end inline asm
$L__BB6_29:
	setp.eq.s32 	%p19, %r73, 0;
	add.f32 	%f145, %f129, %f1586;
	add.f32 	%f146, %f130, %f1587;
	add.f32 	%f147, %f131, %f1588;
	add.f32 	%f148, %f132, %f1589;
	add.s32 	%r85, %r14, 4;
	setp.lt.s32 	%p20, %r85, %r2;
	selp.b32 	%r15, %r85, 0, %p20;
	mul.wide.s32 	%rd99, %r15, 4;
	add.s64 	%rd12, %rd2, %rd99;
	@%p19 bra 	$L__BB6_31;
	// begin inline asm
	ld.global.cg.v4.f32 {%f1590,%f1591,%f1592,%f1593}, [%rd12];
	// end inline asm
	bra.uni 	$L__BB6_32;
$L__BB6_31:
	// begin inline asm
	ld.global.ca.v4.f32 {%f1590,%f1591,%f1592,%f1593}, [%rd12];
	// end inline asm
$L__BB6_32:
	setp.eq.s32 	%p21, %r73, 0;
	add.f32 	%f161, %f145, %f1590;
	add.f32 	%f162, %f146, %f1591;
	add.f32 	%f163, %f147, %f1592;
	add.f32 	%f164, %f148, %f1593;
	add.s32 	%r86, %r15, 4;
	setp.lt.s32 	%p22, %r86, %r2;
	selp.b32 	%r16, %r86, 0, %p22;
	mul.wide.s32 	%rd102, %r16, 4;
	add.s64 	%rd13, %rd2, %rd102;
	@%p21 bra 	$L__BB6_34;
	// begin inline asm
	ld.global.cg.v4.f32 {%f1594,%f1595,%f1596,%f1597}, [%rd13];
	// end inline asm
	bra.uni 	$L__BB6_35;
$L__BB6_34:
	// begin inline asm
	ld.global.ca.v4.f32 {%f1594,%f1595,%f1596,%f1597}, [%rd13];
	// end inline asm
$L__BB6_35:
	setp.eq.s32 	%p23, %r73, 0;
	add.f32 	%f177, %f161, %f1594;
	add.f32 	%f178, %f162, %f1595;
	add.f32 	%f179, %f163, %f1596;
	add.f32 	%f180, %f164, %f1597;
	add.s32 	%r87, %r16, 4;
	setp.lt.s32 	%p24, %r87, %r2;
	selp.b32 	%r17, %r87, 0, %p24;
	mul.wide.s32 	%rd105, %r17, 4;
	add.s64 	%rd14, %rd2, %rd105;
	@%p23 bra 	$L__BB6_37;
	// begin inline asm
	ld.global.cg.v4.f32 {%f1598,%f1599,%f1600,%f1601}, [%rd14];
	// end inline asm
	bra.uni 	$L__BB6_38;
$L__BB6_37:
	// begin inline asm
	ld.global.ca.v4.f32 {%f1598,%f1599,%f1600,%f1601}, [%rd14];
	// end inline asm
$L__BB6_38:
	setp.eq.s32 	%p25, %r73, 0;
	add.f32 	%f193, %f177, %f1598;
	add.f32 	%f194, %f178, %f1599;
	add.f32 	%f195, %f179, %f1600;
	add.f32 	%f196, %f180, %f1601;
	add.s32 	%r88, %r17, 4;
	setp.lt.s32 	%p26, %r88, %r2;
	selp.b32 	%r18, %r88, 0, %p26;
	mul.wide.s32 	%rd108, %r18, 4;
	add.s64 	%rd15, %rd2, %rd108;
	@%p25 bra 	$L__BB6_40;
	// begin inline asm
	ld.global.cg.v4.f32 {%f1602,%f1603,%f1604,%f1605}, [%rd15];
	// end inline asm
	bra.uni 	$L__BB6_41;
$L__BB6_40:
	// begin inline asm
	ld.global.ca.v4.f32 {%f1602,%f1603,%f1604,%f1605}, [%rd15];
	// end inline asm
$L__BB6_41:
	setp.eq.s32 	%p27, %r73, 0;
	add.f32 	%f209, %f193, %f1602;
	add.f32 	%f210, %f194, %f1603;
	add.f32 	%f211, %f195, %f1604;
	add.f32 	%f212, %f196, %f1605;
	add.s32 	%r89, %r18, 4;
	setp.lt.s32 	%p28, %r89, %r2;
	selp.b32 	%r19, %r89, 0, %p28;
	mul.wide.s32 	%rd111, %r19, 4;
	add.s64 	%rd16, %rd2, %rd111;
	@%p27 bra 	$L__BB6_43;
	// begin inline asm
	ld.global.cg.v4.f32 {%f1606,%f1607,%f1608,%f1609}, [%rd16];
	// end inline asm
	bra.uni 	$L__BB6_44;
$L__BB6_43:
	// begin inline asm
	ld.global.ca.v4.f32 {%f1606,%f1607,%f1608,%f1609}, [%rd16];
	// end inline asm
$L__BB6_44:
	setp.eq.s32 	%p29, %r73, 0;
	add.f32 	%f225, %f209, %f1606;
	add.f32 	%f226, %f210, %f1607;
	add.f32 	%f227, %f211, %f1608;
	add.f32 	%f228, %f212, %f1609;
	add.s32 	%r90, %r19, 4;
	setp.lt.s32 	%p30, %r90, %r2;
	selp.b32 	%r20, %r90, 0, %p30;
	mul.wide.s32 	%rd114, %r20, 4;
	add.s64 	%rd17, %rd2, %rd114;
	@%p29 bra 	$L__BB6_46;
	// begin inline asm
	ld.global.cg.v4.f32 {%f1610,%f1611,%f1612,%f1613}, [%rd17];
	// end inline asm
	bra.uni 	$L__BB6_47;
$L__BB6_46:
	// begin inline asm
	ld.global.ca.v4.f32 {%f1610,%f1611,%f1612,%f1613}, [%rd17];
	// end inline asm
$L__BB6_47:
	setp.eq.s32 	%p31, %r73, 0;
	add.f32 	%f241, %f225, %f1610;
	add.f32 	%f242, %f226, %f1611;
	add.f32 	%f243, %f227, %f1612;
	add.f32 	%f244, %f228, %f1613;
	add.s32 	%r91, %r20, 4;
	setp.lt.s32 	%p32, %r91, %r2;
	selp.b32 	%r21, %r91, 0, %p32;
	mul.wide.s32 	%rd117, %r21, 4;
	add.s64 	%rd18, %rd2, %rd117;
	@%p31 bra 	$L__BB6_49;
	// begin inline asm
	ld.global.cg.v4.f32 {%f1614,%f1615,%f1616,%f1617}, [%rd18];
	// end inline asm
	bra.uni 	$L__BB6_50;
$L__BB6_49:
	// begin inline asm
	ld.global.ca.v4.f32 {%f1614,%f1615,%f1616,%f1617}, [%rd18];
	// end inline asm
$L__BB6_50:
	setp.eq.s32 	%p33, %r73, 0;
	add.f32 	%f257, %f241, %f1614;
	add.f32 	%f258, %f242, %f1615;
	add.f32 	%f259, %f243, %f1616;
	add.f32 	%f260, %f244, %f1617;
	add.s32 	%r92, %r21, 4;
	setp.lt.s32 	%p34, %r92, %r2;
	selp.b32 	%r22, %r92, 0, %p34;
	mul.wide.s32 	%rd120, %r22, 4;
	add.s64 	%rd19, %rd2, %rd120;
	@%p33 bra 	$L__BB6_52;
	// begin inline asm
	ld.global.cg.v4.f32 {%f1618,%f1619,%f1620,%f1621}, [%rd19];
	// end inline asm
	bra.uni 	$L__BB6_53;
$L__BB6_52:
	// begin inline asm
	ld.global.ca.v4.f32 {%f1618,%f1619,%f1620,%f1621}, [%rd19];
	// end inline asm
$L__BB6_53:
	setp.eq.s32 	%p35, %r73, 0;
	add.f32 	%f273, %f257, %f1618;
	add.f32 	%f274, %f258, %f1619;
	add.f32 	%f275, %f259, %f1620;
	add.f32 	%f276, %f260, %f1621;
	add.s32 	%r93, %r22, 4;
	setp.lt.s32 	%p36, %r93, %r2;
	selp.b32 	%r23, %r93, 0, %p36;
	mul.wide.s32 	%rd123, %r23, 4;
	add.s64 	%rd20, %rd2, %rd123;
	@%p35 bra 	$L__BB6_55;
	// begin inline asm
	ld.global.cg.v4.f32 {%f1622,%f1623,%f1624,%f1625}, [%rd20];
	// end inline asm
	bra.uni 	$L__BB6_56;
$L__BB6_55:
	// begin inline asm
	ld.global.ca.v4.f32 {%f1622,%f1623,%f1624,%f1625}, [%rd20];
	// end inline asm
$L__BB6_56:
	setp.eq.s32 	%p37, %r73, 0;
	add.f32 	%f289, %f273, %f1622;
	add.f32 	%f290, %f274, %f1623;
	add.f32 	%f291, %f275, %f1624;
	add.f32 	%f292, %f276, %f1625;
	add.s32 	%r94, %r23, 4;
	setp.lt.s32 	%p38, %r94, %r2;
	selp.b32 	%r24, %r94, 0, %p38;
	mul.wide.s32 	%rd126, %r24, 4;
	add.s64 	%rd21, %rd2, %rd126;
	@%p37 bra 	$L__BB6_58;
	// begin inline asm
	ld.global.cg.v4.f32 {%f1626,%f1627,%f1628,%f1629}, [%rd21];
	// end inline asm
	bra.uni 	$L__BB6_59;
$L__BB6_58:
	// begin inline asm
	ld.global.ca.v4.f32 {%f1626,%f1627,%f1628,%f1629}, [%rd21];
	// end inline asm
$L__BB6_59:
	setp.eq.s32 	%p39, %r73, 0;
	add.f32 	%f305, %f289, %f1626;
	add.f32 	%f306, %f290, %f1627;
	add.f32 	%f307, %f291, %f1628;
	add.f32 	%f308, %f292, %f1629;
	add.s32 	%r95, %r24, 4;
	setp.lt.s32 	%p40, %r95, %r2;
	selp.b32 	%r25, %r95, 0, %p40;
	mul.wide.s32 	%rd129, %r25, 4;
	add.s64 	%rd22, %rd2, %rd129;
	@%p39 bra 	$L__BB6_61;
	// begin inline asm
	ld.global.cg.v4.f32 {%f1630,%f1631,%f1632,%f1633}, [%rd22];
	// end inline asm
	bra.uni 	$L__BB6_62;
$L__BB6_61:
	// begin inline asm
	ld.global.ca.v4.f32 {%f1630,%f1631,%f1632,%f1633}, [%rd22];
	// end inline asm
$L__BB6_62:
	setp.eq.s32 	%p41, %r73, 0;
	add.f32 	%f321, %f305, %f1630;
	add.f32 	%f322, %f306, %f1631;
	add.f32 	%f323, %f307, %f1632;
	add.f32 	%f324, %f308, %f1633;
	add.s32 	%r96, %r25, 4;
	setp.lt.s32 	%p42, %r96, %r2;
	selp.b32 	%r26, %r96, 0, %p42;
	mul.wide.s32 	%rd132, %r26, 4;
	add.s64 	%rd23, %rd2, %rd132;
	@%p41 bra 	$L__BB6_64;
	// begin inline asm
	ld.global.cg.v4.f32 {%f1634,%f1635,%f1636,%f1637}, [%rd23];
	// end inline asm
	bra.uni 	$L__BB6_65;
$L__BB6_64:
	// begin inline asm
	ld.global.ca.v4.f32 {%f1634,%f1635,%f1636,%f1637}, [%rd23];
	// end inline asm
$L__BB6_65:
	setp.eq.s32 	%p43, %r73, 0;
	add.f32 	%f337, %f321, %f1634;
	add.f32 	%f338, %f322, %f1635;
	add.f32 	%f339, %f323, %f1636;
	add.f32 	%f340, %f324, %f1637;
	add.s32 	%r97, %r26, 4;
	setp.lt.s32 	%p44, %r97, %r2;
	selp.b32 	%r27, %r97, 0, %p44;
	mul.wide.s32 	%rd135, %r27, 4;
	add.s64 	%rd24, %rd2, %rd135;
	@%p43 bra 	$L__BB6_67;
	// begin inline asm
	ld.global.cg.v4.f32 {%f1638,%f1639,%f1640,%f1641}, [%rd24];
	// end inline asm
	bra.uni 	$L__BB6_68;
$L__BB6_67:
	// begin inline asm
	ld.global.ca.v4.f32 {%f1638,%f1639,%f1640,%f1641}, [%rd24];
	// end inline asm
$L__BB6_68:
	setp.eq.s32 	%p45, %r73, 0;
	add.f32 	%f353, %f337, %f1638;
	add.f32 	%f354, %f338, %f1639;
	add.f32 	%f355, %f339, %f1640;
	add.f32 	%f356, %f340, %f1641;
	add.s32 	%r98, %r27, 4;
	setp.lt.s32 	%p46, %r98, %r2;
	selp.b32 	%r28, %r98, 0, %p46;
	mul.wide.s32 	%rd138, %r28, 4;
	add.s64 	%rd25, %rd2, %rd138;
	@%p45 bra 	$L__BB6_70;
	// begin inline asm
	ld.global.cg.v4.f32 {%f1642,%f1643,%f1644,%f1645}, [%rd25];
	// end inline asm
	bra.uni 	$L__BB6_71;
$L__BB6_70:
	// begin inline asm
	ld.global.ca.v4.f32 {%f1642,%f1643,%f1644,%f1645}, [%rd25];
	// end inline asm
$L__BB6_71:
	setp.eq.s32 	%p47, %r73, 0;
	add.f32 	%f369, %f353, %f1642;
	add.f32 	%f370, %f354, %f1643;
	add.f32 	%f371, %f355, %f1644;
	add.f32 	%f372, %f356, %f1645;
	add.s32 	%r99, %r28, 4;
	setp.lt.s32 	%p48, %r99, %r2;
	selp.b32 	%r29, %r99, 0, %p48;
	mul.wide.s32 	%rd141, %r29, 4;
	add.s64 	%rd26, %rd2, %rd141;
	@%p47 bra 	$L__BB6_73;
	// begin inline asm
	ld.global.cg.v4.f32 {%f1646,%f1647,%f1648,%f1649}, [%rd26];
	// end inline asm
	bra.uni 	$L__BB6_74;
$L__BB6_73:
	// begin inline asm
	ld.global.ca.v4.f32 {%f1646,%f1647,%f1648,%f1649}, [%rd26];
	// end inline asm
$L__BB6_74:
	setp.eq.s32 	%p49, %r73, 0;
	add.f32 	%f385, %f369, %f1646;
	add.f32 	%f386, %f370, %f1647;
	add.f32 	%f387, %f371, %f1648;
	add.f32 	%f388, %f372, %f1649;
	add.s32 	%r100, %r29, 4;
	setp.lt.s32 	%p50, %r100, %r2;
	selp.b32 	%r30, %r100, 0, %p50;
	mul.wide.s32 	%rd144, %r30, 4;
	add.s64 	%rd27, %rd2, %rd144;
	@%p49 bra 	$L__BB6_76;
	// begin inline asm
	ld.global.cg.v4.f32 {%f1650,%f1651,%f1652,%f1653}, [%rd27];
	// end inline asm
	bra.uni 	$L__BB6_77;
$L__BB6_76:
	// begin inline asm
	ld.global.ca.v4.f32 {%f1650,%f1651,%f1652,%f1653}, [%rd27];
	// end inline asm
$L__BB6_77:
	setp.eq.s32 	%p51, %r73, 0;
	add.f32 	%f401, %f385, %f1650;
	add.f32 	%f402, %f386, %f1651;
	add.f32 	%f403, %f387, %f1652;
	add.f32 	%f404, %f388, %f1653;
	add.s32 	%r101, %r30, 4;
	setp.lt.s32 	%p52, %r101, %r2;
	selp.b32 	%r31, %r101, 0, %p52;
	mul.wide.s32 	%rd147, %r31, 4;
	add.s64 	%rd28, %rd2, %rd147;
	@%p51 bra 	$L__BB6_79;
	// begin inline asm
	ld.global.cg.v4.f32 {%f1654,%f1655,%f1656,%f1657}, [%rd28];
	// end inline asm
	bra.uni 	$L__BB6_80;
$L__BB6_79:
	// begin inline asm
	ld.global.ca.v4.f32 {%f1654,%f1655,%f1656,%f1657}, [%rd28];
	// end inline asm
$L__BB6_80:
	setp.eq.s32 	%p53, %r73, 0;
	add.f32 	%f417, %f401, %f1654;
	add.f32 	%f418, %f402, %f1655;
	add.f32 	%f419, %f403, %f1656;
	add.f32 	%f420, %f404, %f1657;
	add.s32 	%r102, %r31, 4;
	setp.lt.s32 	%p54, %r102, %r2;
	selp.b32 	%r32, %r102, 0, %p54;
	mul.wide.s32 	%rd150, %r32, 4;
	add.s64 	%rd29, %rd2, %rd150;
	@%p53 bra 	$L__BB6_82;
	// begin inline asm
	ld.global.cg.v4.f32 {%f1658,%f1659,%f1660,%f1661}, [%rd29];
	// end inline asm
	bra.uni 	$L__BB6_83;
$L__BB6_82:
	// begin inline asm
	ld.global.ca.v4.f32 {%f1658,%f1659,%f1660,%f1661}, [%rd29];
	// end inline asm
$L__BB6_83:
	setp.eq.s32 	%p55, %r73, 0;
	add.f32 	%f433, %f417, %f1658;
	add.f32 	%f434, %f418, %f1659;
	add.f32 	%f435, %f419, %f1660;
	add.f32 	%f436, %f420, %f1661;
	add.s32 	%r103, %r32, 4;
	setp.lt.s32 	%p56, %r103, %r2;
	selp.b32 	%r33, %r103, 0, %p56;
	mul.wide.s32 	%rd153, %r33, 4;
	add.s64 	%rd30, %rd2, %rd153;
	@%p55 bra 	$L__BB6_85;
	// begin inline asm
	ld.global.cg.v4.f32 {%f1662,%f1663,%f1664,%f1665}, [%rd30];
	// end inline asm
	bra.uni 	$L__BB6_86;
$L__BB6_85:
	// begin inline asm
	ld.global.ca.v4.f32 {%f1662,%f1663,%f1664,%f1665}, [%rd30];
	// end inline asm
$L__BB6_86:
	setp.eq.s32 	%p57, %r73, 0;
	add.f32 	%f449, %f433, %f1662;
	add.f32 	%f450, %f434, %f1663;
	add.f32 	%f451, %f435, %f1664;
	add.f32 	%f452, %f436, %f1665;
	add.s32 	%r104, %r33, 4;
	setp.lt.s32 	%p58, %r104, %r2;
	selp.b32 	%r34, %r104, 0, %p58;
	mul.wide.s32 	%rd156, %r34, 4;
	add.s64 	%rd31, %rd2, %rd156;
	@%p57 bra 	$L__BB6_88;
	// begin inline asm
	ld.global.cg.v4.f32 {%f1666,%f1667,%f1668,%f1669}, [%rd31];
	// end inline asm
	bra.uni 	$L__BB6_89;
$L__BB6_88:
	// begin inline asm
	ld.global.ca.v4.f32 {%f1666,%f1667,%f1668,%f1669}, [%rd31];
	// end inline asm
$L__BB6_89:
	setp.eq.s32 	%p59, %r73, 0;
	add.f32 	%f465, %f449, %f1666;
	add.f32 	%f466, %f450, %f1667;
	add.f32 	%f467, %f451, %f1668;
	add.f32 	%f468, %f452, %f1669;
	add.s32 	%r105, %r34, 4;
	setp.lt.s32 	%p60, %r105, %r2;
	selp.b32 	%r35, %r105, 0, %p60;
	mul.wide.s32 	%rd159, %r35, 4;
	add.s64 	%rd32, %rd2, %rd159;
	@%p59 bra 	$L__BB6_91;
	// begin inline asm
	ld.global.cg.v4.f32 {%f1670,%f1671,%f1672,%f1673}, [%rd32];
	// end inline asm
	bra.uni 	$L__BB6_92;
$L__BB6_91:
	// begin inline asm
	ld.global.ca.v4.f32 {%f1670,%f1671,%f1672,%f1673}, [%rd32];
	// end inline asm
$L__BB6_92:
	setp.eq.s32 	%p61, %r73, 0;
	add.f32 	%f481, %f465, %f1670;
	add.f32 	%f482, %f466, %f1671;
	add.f32 	%f483, %f467, %f1672;
	add.f32 	%f484, %f468, %f1673;
	add.s32 	%r106, %r35, 4;
	setp.lt.s32 	%p62, %r106, %r2;
	selp.b32 	%r36, %r106, 0, %p62;
	mul.wide.s32 	%rd162, %r36, 4;
	add.s64 	%rd33, %rd2, %rd162;
	@%p61 bra 	$L__BB6_94;
	// begin inline asm
	ld.global.cg.v4.f32 {%f1674,%f1675,%f1676,%f1677}, [%rd33];
	// end inline asm
	bra.uni 	$L__BB6_95;
$L__BB6_94:
	// begin inline asm
	ld.global.ca.v4.f32 {%f1674,%f1675,%f1676,%f1677}, [%rd33];
	// end inline asm
$L__BB6_95:
	setp.eq.s32 	%p63, %r73, 0;
	add.f32 	%f497, %f481, %f1674;
	add.f32 	%f498, %f482, %f1675;
	add.f32 	%f499, %f483, %f1676;
	add.f32 	%f500, %f484, %f1677;
	add.s32 	%r107, %r36, 4;
	setp.lt.s32 	%p64, %r107, %r2;
	selp.b32 	%r37, %r107, 0, %p64;
	mul.wide.s32 	%rd165, %r37, 4;
	add.s64 	%rd34, %rd2, %rd165;
	@%p63 bra 	$L__BB6_97;
	// begin inline asm
	ld.global.cg.v4.f32 {%f1678,%f1679,%f1680,%f1681}, [%rd34];
	// end inline asm
	bra.uni 	$L__BB6_98;
$L__BB6_97:
	// begin inline asm
	ld.global.ca.v4.f32 {%f1678,%f1679,%f1680,%f1681}, [%rd34];
	// end inline asm
$L__BB6_98:
	setp.eq.s32 	%p65, %r73, 0;
	add.f32 	%f513, %f497, %f1678;
	add.f32 	%f514, %f498, %f1679;
	add.f32 	%f515, %f499, %f1680;
	add.f32 	%f516, %f500, %f1681;
	add.s32 	%r108, %r37, 4;
	setp.lt.s32 	%p66, %r108, %r2;
	selp.b32 	%r38, %r108, 0, %p66;
	mul.wide.s32 	%rd168, %r38, 4;
	add.s64 	%rd35, %rd2, %rd168;
	@%p65 bra 	$L__BB6_100;
	// begin inline asm
	ld.global.cg.v4.f32 {%f1682,%f1683,%f1684,%f1685}, [%rd35];
	// end inline asm
	bra.uni 	$L__BB6_101;
$L__BB6_100:
	// begin inline asm
	ld.global.ca.v4.f32 {%f1682,%f1683,%f1684,%f1685}, [%rd35];
	// end inline asm
$L__BB6_101:
	setp.eq.s32 	%p67, %r73, 0;
	add.f32 	%f529, %f513, %f1682;
	add.f32 	%f530, %f514, %f1683;
	add.f32 	%f531, %f515, %f1684;
	add.f32 	%f532, %f516, %f1685;
	add.s32 	%r109, %r38, 4;
	setp.lt.s32 	%p68, %r109, %r2;
	selp.b32 	%r39, %r109, 0, %p68;
	mul.wide.s32 	%rd171, %r39, 4;
	add.s64 	%rd36, %rd2, %rd171;
	@%p67 bra 	$L__BB6_103;
	// begin inline asm
	ld.global.cg.v4.f32 {%f1686,%f1687,%f1688,%f1689}, [%rd36];
	// end inline asm
	bra.uni 	$L__BB6_104;
$L__BB6_103:
	// begin inline asm
	ld.global.ca.v4.f32 {%f1686,%f1687,%f1688,%f1689}, [%rd36];
	// end inline asm
$L__BB6_104:
	setp.eq.s32 	%p69, %r73, 0;
	add.f32 	%f545, %f529, %f1686;
	add.f32 	%f546, %f530, %f1687;
	add.f32 	%f547, %f531, %f1688;
	add.f32 	%f548, %f532, %f1689;
	add.s32 	%r110, %r39, 4;
	setp.lt.s32 	%p70, %r110, %r2;
	selp.b32 	%r40, %r110, 0, %p70;
	mul.wide.s32 	%rd174, %r40, 4;
	add.s64 	%rd37, %rd2, %rd174;
	@%p69 bra 	$L__BB6_106;
	// begin inline asm
	ld.global.cg.v4.f32 {%f1690,%f1691,%f1692,%f1693}, [%rd37];
	// end inline asm
	bra.uni 	$L__BB6_107;
$L__BB6_106:
	// begin inline asm
	ld.global.ca.v4.f32 {%f1690,%f1691,%f1692,%f1693}, [%rd37];
	// end inline asm
$L__BB6_107:
	setp.eq.s32 	%p71, %r73, 0;
	add.f32 	%f561, %f545, %f1690;
	add.f32 	%f562, %f546, %f1691;
	add.f32 	%f563, %f547, %f1692;
	add.f32 	%f564, %f548, %f1693;
	add.s32 	%r111, %r40, 4;
	setp.lt.s32 	%p72, %r111, %r2;
	selp.b32 	%r41, %r111, 0, %p72;
	mul.wide.s32 	%rd177, %r41, 4;
	add.s64 	%rd38, %rd2, %rd177;
	@%p71 bra 	$L__BB6_109;
	// begin inline asm
	ld.global.cg.v4.f32 {%f1694,%f1695,%f1696,%f1697}, [%rd38];
	// end inline asm
	bra.uni 	$L__BB6_110;
$L__BB6_109:
	// begin inline asm
	ld.global.ca.v4.f32 {%f1694,%f1695,%f1696,%f1697}, [%rd38];
	// end inline asm
$L__BB6_110:
	setp.eq.s32 	%p73, %r73, 0;
	add.f32 	%f577, %f561, %f1694;
	add.f32 	%f578, %f562, %f1695;
	add.f32 	%f579, %f563, %f1696;
	add.f32 	%f580, %f564, %f1697;
	add.s32 	%r112, %r41, 4;
	setp.lt.s32 	%p74, %r112, %r2;
	selp.b32 	%r42, %r112, 0, %p74;
	mul.wide.s32 	%rd180, %r42, 4;
	add.s64 	%rd39, %rd2, %rd180;
	@%p73 bra 	$L__BB6_112;
	// begin inline asm
	ld.global.cg.v4.f32 {%f1698,%f1699,%f1700,%f1701}, [%rd39];
	// end inline asm
	bra.uni 	$L__BB6_113;
$L__BB6_112:
	// begin inline asm
	ld.global.ca.v4.f32 {%f1698,%f1699,%f1700,%f1701}, [%rd39];
	// end inline asm
$L__BB6_113:
	setp.eq.s32 	%p75, %r73, 0;
	add.f32 	%f593, %f577, %f1698;
	add.f32 	%f594, %f578, %f1699;
	add.f32 	%f595, %f579, %f1700;
	add.f32 	%f596, %f580, %f1701;
	add.s32 	%r113, %r42, 4;
	setp.lt.s32 	%p76, %r113, %r2;
	selp.b32 	%r43, %r113, 0, %p76;
	mul.wide.s32 	%rd183, %r43, 4;
	add.s64 	%rd40, %rd2, %rd183;
	@%p75 bra 	$L__BB6_115;
	// begin inline asm
	ld.global.cg.v4.f32 {%f1702,%f1703,%f1704,%f1705}, [%rd40];
	// end inline asm
	bra.uni 	$L__BB6_116;
$L__BB6_115:
	// begin inline asm
	ld.global.ca.v4.f32 {%f1702,%f1703,%f1704,%f1705}, [%rd40];
	// end inline asm
$L__BB6_116:
	setp.eq.s32 	%p77, %r73, 0;
	add.f32 	%f609, %f593, %f1702;
	add.f32 	%f610, %f594, %f1703;
	add.f32 	%f611, %f595, %f1704;
	add.f32 	%f612, %f596, %f1705;
	add.s32 	%r114, %r43, 4;
	setp.lt.s32 	%p78, %r114, %r2;
	selp.b32 	%r44, %r114, 0, %p78;
	mul.wide.s32 	%rd186, %r44, 4;
	add.s64 	%rd41, %rd2, %rd186;
	@%p77 bra 	$L__BB6_118;
	// begin inline asm
	ld.global.cg.v4.f32 {%f1706,%f1707,%f1708,%f1709}, [%rd41];
	// end inline asm
	bra.uni 	$L__BB6_119;
$L__BB6_118:
	// begin inline asm
	ld.global.ca.v4.f32 {%f1706,%f1707,%f1708,%f1709}, [%rd41];
	// end inline asm
$L__BB6_119:
	setp.eq.s32 	%p79, %r73, 0;
	add.f32 	%f625, %f609, %f1706;
	add.f32 	%f626, %f610, %f1707;
	add.f32 	%f627, %f611, %f1708;
	add.f32 	%f628, %f612, %f1709;
	add.s32 	%r115, %r44, 4;
	setp.lt.s32 	%p80, %r115, %r2;
	selp.b32 	%r45, %r115, 0, %p80;
	mul.wide.s32 	%rd189, %r45, 4;
	add.s64 	%rd42, %rd2, %rd189;
	@%p79 bra 	$L__BB6_121;
	// begin inline asm
	ld.global.cg.v4.f32 {%f1710,%f1711,%f1712,%f1713}, [%rd42];
	// end inline asm
	bra.uni 	$L__BB6_122;
$L__BB6_121:
	// begin inline asm
	ld.global.ca.v4.f32 {%f1710,%f1711,%f1712,%f1713}, [%rd42];
	// end inline asm
$L__BB6_122:
	setp.eq.s32 	%p81, %r73, 0;
	add.f32 	%f641, %f625, %f1710;
	add.f32 	%f642, %f626, %f1711;
	add.f32 	%f643, %f627, %f1712;
	add.f32 	%f644, %f628, %f1713;
	add.s32 	%r116, %r45, 4;
	setp.lt.s32 	%p82, %r116, %r2;
	selp.b32 	%r46, %r116, 0, %p82;
	mul.wide.s32 	%rd192, %r46, 4;
	add.s64 	%rd43, %rd2, %rd192;
	@%p81 bra 	$L__BB6_124;
	// begin inline asm
	ld.global.cg.v4.f32 {%f1714,%f1715,%f1716,%f1717}, [%rd43];
	// end inline asm
	bra.uni 	$L__BB6_125;
$L__BB6_124:
	// begin inline asm
	ld.global.ca.v4.f32 {%f1714,%f1715,%f1716,%f1717}, [%rd43];
	// end inline asm
$L__BB6_125:
	setp.eq.s32 	%p83, %r73, 0;
	add.f32 	%f657, %f641, %f1714;
	add.f32 	%f658, %f642, %f1715;
	add.f32 	%f659, %f643, %f1716;
	add.f32 	%f660, %f644, %f1717;
	add.s32 	%r117, %r46, 4;
	setp.lt.s32 	%p84, %r117, %r2;
	selp.b32 	%r47, %r117, 0, %p84;
	mul.wide.s32 	%rd195, %r47, 4;
	add.s64 	%rd44, %rd2, %rd195;
	@%p83 bra 	$L__BB6_127;
	// begin inline asm
	ld.global.cg.v4.f32 {%f1718,%f1719,%f1720,%f1721}, [%rd44];
	// end inline asm
	bra.uni 	$L__BB6_128;
$L__BB6_127:
	// begin inline asm
	ld.global.ca.v4.f32 {%f1718,%f1719,%f1720,%f1721}, [%rd44];
	// end inline asm
$L__BB6_128:
	setp.eq.s32 	%p85, %r73, 0;
	add.f32 	%f673, %f657, %f1718;
	add.f32 	%f674, %f658, %f1719;
	add.f32 	%f675, %f659, %f1720;
	add.f32 	%f676, %f660, %f1721;
	add.s32 	%r118, %r47, 4;
	setp.lt.s32 	%p86, %r118, %r2;
	selp.b32 	%r48, %r118, 0, %p86;
	mul.wide.s32 	%rd198, %r48, 4;
	add.s64 	%rd45, %rd2, %rd198;
	@%p85 bra 	$L__BB6_130;
	// begin inline asm
	ld.global.cg.v4.f32 {%f1722,%f1723,%f1724,%f1725}, [%rd45];
	// end inline asm
	bra.uni 	$L__BB6_131;
$L__BB6_130:
	// begin inline asm
	ld.global.ca.v4.f32 {%f1722,%f1723,%f1724,%f1725}, [%rd45];
	// end inline asm
$L__BB6_131:
	setp.eq.s32 	%p87, %r73, 0;
	add.f32 	%f689, %f673, %f1722;
	add.f32 	%f690, %f674, %f1723;
	add.f32 	%f691, %f675, %f1724;
	add.f32 	%f692, %f676, %f1725;
	add.s32 	%r119, %r48, 4;
	setp.lt.s32 	%p88, %r119, %r2;
	selp.b32 	%r49, %r119, 0, %p88;
	mul.wide.s32 	%rd201, %r49, 4;
	add.s64 	%rd46, %rd2, %rd201;
	@%p87 bra 	$L__BB6_133;
	// begin inline asm
	ld.global.cg.v4.f32 {%f1726,%f1727,%f1728,%f1729}, [%rd46];
	// end inline asm
	bra.uni 	$L__BB6_134;
$L__BB6_133:
	// begin inline asm
	ld.global.ca.v4.f32 {%f1726,%f1727,%f1728,%f1729}, [%rd46];
	// end inline asm
$L__BB6_134:
	setp.eq.s32 	%p89, %r73, 0;
	add.f32 	%f705, %f689, %f1726;
	add.f32 	%f706, %f690, %f1727;
	add.f32 	%f707, %f691, %f1728;
	add.f32 	%f708, %f692, %f1729;
	add.s32 	%r120, %r49, 4;
	setp.lt.s32 	%p90, %r120, %r2;
	selp.b32 	%r50, %r120, 0, %p90;
	mul.wide.s32 	%rd204, %r50, 4;
	add.s64 	%rd47, %rd2, %rd204;
	@%p89 bra 	$L__BB6_136;
	// begin inline asm
	ld.global.cg.v4.f32 {%f1730,%f1731,%f1732,%f1733}, [%rd47];
	// end inline asm
	bra.uni 	$L__BB6_137;
$L__BB6_136:
	// begin inline asm
	ld.global.ca.v4.f32 {%f1730,%f1731,%f1732,%f1733}, [%rd47];
	// end inline asm
$L__BB6_137:
	setp.eq.s32 	%p91, %r73, 0;
	add.f32 	%f721, %f705, %f1730;
	add.f32 	%f722, %f706, %f1731;
	add.f32 	%f723, %f707, %f1732;
	add.f32 	%f724, %f708, %f1733;
	add.s32 	%r121, %r50, 4;
	setp.lt.s32 	%p92, %r121, %r2;
	selp.b32 	%r51, %r121, 0, %p92;
	mul.wide.s32 	%rd207, %r51, 4;
	add.s64 	%rd48, %rd2, %rd207;
	@%p91 bra 	$L__BB6_139;
	// begin inline asm
	ld.global.cg.v4.f32 {%f1734,%f1735,%f1736,%f1737}, [%rd48];
	// end inline asm
	bra.uni 	$L__BB6_140;
$L__BB6_139:
	// begin inline asm
	ld.global.ca.v4.f32 {%f1734,%f1735,%f1736,%f1737}, [%rd48];
	// end inline asm
$L__BB6_140:
	setp.eq.s32 	%p93, %r73, 0;
	add.f32 	%f737, %f721, %f1734;
	add.f32 	%f738, %f722, %f1735;
	add.f32 	%f739, %f723, %f1736;
	add.f32 	%f740, %f724, %f1737;
	add.s32 	%r122, %r51, 4;
	setp.lt.s32 	%p94, %r122, %r2;
	selp.b32 	%r52, %r122, 0, %p94;
	mul.wide.s32 	%rd210, %r52, 4;
	add.s64 	%rd49, %rd2, %rd210;
	@%p93 bra 	$L__BB6_142;
	// begin inline asm
	ld.global.cg.v4.f32 {%f1738,%f1739,%f1740,%f1741}, [%rd49];
	// end inline asm
	bra.uni 	$L__BB6_143;
$L__BB6_142:
	// begin inline asm
	ld.global.ca.v4.f32 {%f1738,%f1739,%f1740,%f1741}, [%rd49];
	// end inline asm
$L__BB6_143:
	setp.eq.s32 	%p95, %r73, 0;
	add.f32 	%f753, %f737, %f1738;
	add.f32 	%f754, %f738, %f1739;
	add.f32 	%f755, %f739, %f1740;
	add.f32 	%f756, %f740, %f1741;
	add.s32 	%r123, %r52, 4;
	setp.lt.s32 	%p96, %r123, %r2;
	selp.b32 	%r53, %r123, 0, %p96;
	mul.wide.s32 	%rd213, %r53, 4;
	add.s64 	%rd50, %rd2, %rd213;
	@%p95 bra 	$L__BB6_145;
	// begin inline asm
	ld.global.cg.v4.f32 {%f1742,%f1743,%f1744,%f1745}, [%rd50];
	// end inline asm
	bra.uni 	$L__BB6_146;
$L__BB6_145:
	// begin inline asm
	ld.global.ca.v4.f32 {%f1742,%f1743,%f1744,%f1745}, [%rd50];
	// end inline asm
$L__BB6_146:
	setp.eq.s32 	%p97, %r73, 0;
	add.f32 	%f769, %f753, %f1742;
	add.f32 	%f770, %f754, %f1743;
	add.f32 	%f771, %f755, %f1744;
	add.f32 	%f772, %f756, %f1745;
	add.s32 	%r124, %r53, 4;
	setp.lt.s32 	%p98, %r124, %r2;
	selp.b32 	%r54, %r124, 0, %p98;
	mul.wide.s32 	%rd216, %r54, 4;
	add.s64 	%rd51, %rd2, %rd216;
	@%p97 bra 	$L__BB6_148;
	// begin inline asm
	ld.global.cg.v4.f32 {%f1746,%f1747,%f1748,%f1749}, [%rd51];
	// end inline asm
	bra.uni 	$L__BB6_149;
$L__BB6_148:
	// begin inline asm
	ld.global.ca.v4.f32 {%f1746,%f1747,%f1748,%f1749}, [%rd51];
	// end inline asm
$L__BB6_149:
	setp.eq.s32 	%p99, %r73, 0;
	add.f32 	%f785, %f769, %f1746;
	add.f32 	%f786, %f770, %f1747;
	add.f32 	%f787, %f771, %f1748;
	add.f32 	%f788, %f772, %f1749;
	add.s32 	%r125, %r54, 4;
	setp.lt.s32 	%p100, %r125, %r2;
	selp.b32 	%r55, %r125, 0, %p100;
	mul.wide.s32 	%rd219, %r55, 4;
	add.s64 	%rd52, %rd2, %rd219;
	@%p99 bra 	$L__BB6_151;
	// begin inline asm
	ld.global.cg.v4.f32 {%f1750,%f1751,%f1752,%f1753}, [%rd52];
	// end inline asm
	bra.uni 	$L__BB6_152;
$L__BB6_151:
	// begin inline asm
	ld.global.ca.v4.f32 {%f1750,%f1751,%f1752,%f1753}, [%rd52];
	// end inline asm
$L__BB6_152:
	setp.eq.s32 	%p101, %r73, 0;
	add.f32 	%f801, %f785, %f1750;
	add.f32 	%f802, %f786, %f1751;
	add.f32 	%f803, %f787, %f1752;
	add.f32 	%f804, %f788, %f1753;
	add.s32 	%r126, %r55, 4;
	setp.lt.s32 	%p102, %r126, %r2;
	selp.b32 	%r56, %r126, 0, %p102;
	mul.wide.s32 	%rd222, %r56, 4;
	add.s64 	%rd53, %rd2, %rd222;
	@%p101 bra 	$L__BB6_154;
	// begin inline asm
	ld.global.cg.v4.f32 {%f1754,%f1755,%f1756,%f1757}, [%rd53];
	// end inline asm
	bra.uni 	$L__BB6_155;
$L__BB6_154:
	// begin inline asm
	ld.global.ca.v4.f32 {%f1754,%f1755,%f1756,%f1757}, [%rd53];
	// end inline asm
$L__BB6_155:
	setp.eq.s32 	%p103, %r73, 0;
	add.f32 	%f817, %f801, %f1754;
	add.f32 	%f818, %f802, %f1755;
	add.f32 	%f819, %f803, %f1756;
	add.f32 	%f820, %f804, %f1757;
	add.s32 	%r127, %r56, 4;
	setp.lt.s32 	%p104, %r127, %r2;
	selp.b32 	%r57, %r127, 0, %p104;
	mul.wide.s32 	%rd225, %r57, 4;
	add.s64 	%rd54, %rd2, %rd225;
	@%p103 bra 	$L__BB6_157;
	// begin inline asm
	ld.global.cg.v4.f32 {%f1758,%f1759,%f1760,%f1761}, [%rd54];
	// end inline asm
	bra.uni 	$L__BB6_158;
$L__BB6_157:
	// begin inline asm
	ld.global.ca.v4.f32 {%f1758,%f1759,%f1760,%f1761}, [%rd54];
	// end inline asm
$L__BB6_158:
	setp.eq.s32 	%p105, %r73, 0;
	add.f32 	%f833, %f817, %f1758;
	add.f32 	%f834, %f818, %f1759;
	add.f32 	%f835, %f819, %f1760;
	add.f32 	%f836, %f820, %f1761;
	add.s32 	%r128, %r57, 4;
	setp.lt.s32 	%p106, %r128, %r2;
	selp.b32 	%r58, %r128, 0, %p106;
	mul.wide.s32 	%rd228, %r58, 4;
	add.s64 	%rd55, %rd2, %rd228;
	@%p105 bra 	$L__BB6_160;
	// begin inline asm
	ld.global.cg.v4.f32 {%f1762,%f1763,%f1764,%f1765}, [%rd55];
	// end inline asm
	bra.uni 	$L__BB6_161;
$L__BB6_160:
	// begin inline asm
	ld.global.ca.v4.f32 {%f1762,%f1763,%f1764,%f1765}, [%rd55];
	// end inline asm
$L__BB6_161:
	setp.eq.s32 	%p107, %r73, 0;
	add.f32 	%f849, %f833, %f1762;
	add.f32 	%f850, %f834, %f1763;
	add.f32 	%f851, %f835, %f1764;
	add.f32 	%f852, %f836, %f1765;
	add.s32 	%r129, %r58, 4;
	setp.lt.s32 	%p108, %r129, %r2;
	selp.b32 	%r59, %r129, 0, %p108;
	mul.wide.s32 	%rd231, %r59, 4;
	add.s64 	%rd56, %rd2, %rd231;
	@%p107 bra 	$L__BB6_163;
	// begin inline asm
	ld.global.cg.v4.f32 {%f1766,%f1767,%f1768,%f1769}, [%rd56];
	// end inline asm
	bra.uni 	$L__BB6_164;
$L__BB6_163:
	// begin inline asm
	ld.global.ca.v4.f32 {%f1766,%f1767,%f1768,%f1769}, [%rd56];
	// end inline asm
$L__BB6_164:
	setp.eq.s32 	%p109, %r73, 0;
	add.f32 	%f865, %f849, %f1766;
	add.f32 	%f866, %f850, %f1767;
	add.f32 	%f867, %f851, %f1768;
	add.f32 	%f868, %f852, %f1769;
	add.s32 	%r130, %r59, 4;
	setp.lt.s32 	%p110, %r130, %r2;
	selp.b32 	%r60, %r130, 0, %p110;
	mul.wide.s32 	%rd234, %r60, 4;
	add.s64 	%rd57, %rd2, %rd234;
	@%p109 bra 	$L__BB6_166;
	// begin inline asm
	ld.global.cg.v4.f32 {%f1770,%f1771,%f1772,%f1773}, [%rd57];
	// end inline asm
	bra.uni 	$L__BB6_167;
$L__BB6_166:
	// begin inline asm
	ld.global.ca.v4.f32 {%f1770,%f1771,%f1772,%f1773}, [%rd57];
	// end inline asm
$L__BB6_167:
	setp.eq.s32 	%p111, %r73, 0;
	add.f32 	%f881, %f865, %f1770;
	add.f32 	%f882, %f866, %f1771;
	add.f32 	%f883, %f867, %f1772;
	add.f32 	%f884, %f868, %f1773;
	add.s32 	%r131, %r60, 4;
	setp.lt.s32 	%p112, %r131, %r2;
	selp.b32 	%r61, %r131, 0, %p112;
	mul.wide.s32 	%rd237, %r61, 4;
	add.s64 	%rd58, %rd2, %rd237;
	@%p111 bra 	$L__BB6_169;
	// begin inline asm
	ld.global.cg.v4.f32 {%f1774,%f1775,%f1776,%f1777}, [%rd58];
	// end inline asm
	bra.uni 	$L__BB6_170;
$L__BB6_169:
	// begin inline asm
	ld.global.ca.v4.f32 {%f1774,%f1775,%f1776,%f1777}, [%rd58];
	// end inline asm
$L__BB6_170:
	setp.eq.s32 	%p113, %r73, 0;
	add.f32 	%f897, %f881, %f1774;
	add.f32 	%f898, %f882, %f1775;
	add.f32 	%f899, %f883, %f1776;
	add.f32 	%f900, %f884, %f1777;
	add.s32 	%r132, %r61, 4;
	setp.lt.s32 	%p114, %r132, %r2;
	selp.b32 	%r62, %r132, 0, %p114;
	mul.wide.s32 	%rd240, %r62, 4;
	add.s64 	%rd59, %rd2, %rd240;
	@%p113 bra 	$L__BB6_172;
	// begin inline asm
	ld.global.cg.v4.f32 {%f1778,%f1779,%f1780,%f1781}, [%rd59];
	// end inline asm
	bra.uni 	$L__BB6_173;
$L__BB6_172:
	// begin inline asm
	ld.global.ca.v4.f32 {%f1778,%f1779,%f1780,%f1781}, [%rd59];
	// end inline asm
$L__BB6_173:
	setp.eq.s32 	%p115, %r73, 0;
	add.f32 	%f913, %f897, %f1778;
	add.f32 	%f914, %f898, %f1779;
	add.f32 	%f915, %f899, %f1780;
	add.f32 	%f916, %f900, %f1781;
	add.s32 	%r133, %r62, 4;
	setp.lt.s32 	%p116, %r133, %r2;
	selp.b32 	%r63, %r133, 0, %p116;
	mul.wide.s32 	%rd243, %r63, 4;
	add.s64 	%rd60, %rd2, %rd243;
	@%p115 bra 	$L__BB6_175;
	// begin inline asm
	ld.global.cg.v4.f32 {%f1782,%f1783,%f1784,%f1785}, [%rd60];
	// end inline asm
	bra.uni 	$L__BB6_176;
$L__BB6_175:
	// begin inline asm
	ld.global.ca.v4.f32 {%f1782,%f1783,%f1784,%f1785}, [%rd60];
	// end inline asm
$L__BB6_176:
	setp.eq.s32 	%p117, %r73, 0;
	add.f32 	%f929, %f913, %f1782;
	add.f32 	%f930, %f914, %f1783;
	add.f32 	%f931, %f915, %f1784;
	add.f32 	%f932, %f916, %f1785;
	add.s32 	%r134, %r63, 4;
	setp.lt.s32 	%p118, %r134, %r2;
	selp.b32 	%r64, %r134, 0, %p118;
	mul.wide.s32 	%rd246, %r64, 4;
	add.s64 	%rd61, %rd2, %rd246;
	@%p117 bra 	$L__BB6_178;
	// begin inline asm
	ld.global.cg.v4.f32 {%f1786,%f1787,%f1788,%f1789}, [%rd61];
	// end inline asm
	bra.uni 	$L__BB6_179;
$L__BB6_178:
	// begin inline asm
	ld.global.ca.v4.f32 {%f1786,%f1787,%f1788,%f1789}, [%rd61];
	// end inline asm
$L__BB6_179:
	setp.eq.s32 	%p119, %r73, 0;
	add.f32 	%f945, %f929, %f1786;
	add.f32 	%f946, %f930, %f1787;
	add.f32 	%f947, %f931, %f1788;
	add.f32 	%f948, %f932, %f1789;
	add.s32 	%r135, %r64, 4;
	setp.lt.s32 	%p120, %r135, %r2;
	selp.b32 	%r65, %r135, 0, %p120;
	mul.wide.s32 	%rd249, %r65, 4;
	add.s64 	%rd62, %rd2, %rd249;
	@%p119 bra 	$L__BB6_181;
	// begin inline asm
	ld.global.cg.v4.f32 {%f1790,%f1791,%f1792,%f1793}, [%rd62];
	// end inline asm
	bra.uni 	$L__BB6_182;
$L__BB6_181:
	// begin inline asm
	ld.global.ca.v4.f32 {%f1790,%f1791,%f1792,%f1793}, [%rd62];
	// end inline asm
$L__BB6_182:
	setp.eq.s32 	%p121, %r73, 0;
	add.f32 	%f961, %f945, %f1790;
	add.f32 	%f962, %f946, %f1791;
	add.f32 	%f963, %f947, %f1792;
	add.f32 	%f964, %f948, %f1793;
	add.s32 	%r136, %r65, 4;
	setp.lt.s32 	%p122, %r136, %r2;
	selp.b32 	%r66, %r136, 0, %p122;
	mul.wide.s32 	%rd252, %r66, 4;
	add.s64 	%rd63, %rd2, %rd252;
	@%p121 bra 	$L__BB6_184;
	// begin inline asm
	ld.global.cg.v4.f32 {%f1794,%f1795,%f1796,%f1797}, [%rd63];
	// end inline asm
	bra.uni 	$L__BB6_185;
$L__BB6_184:
	// begin inline asm
	ld.global.ca.v4.f32 {%f1794,%f1795,%f1796,%f1797}, [%rd63];
	// end inline asm
$L__BB6_185:
	setp.eq.s32 	%p123, %r73, 0;
	add.f32 	%f977, %f961, %f1794;
	add.f32 	%f978, %f962, %f1795;
	add.f32 	%f979, %f963, %f1796;
	add.f32 	%f980, %f964, %f1797;
	add.s32 	%r137, %r66, 4;
	setp.lt.s32 	%p124, %r137, %r2;
	selp.b32 	%r67, %r137, 0, %p124;
	mul.wide.s32 	%rd255, %r67, 4;
	add.s64 	%rd64, %rd2, %rd255;
	@%p123 bra 	$L__BB6_187;
	// begin inline asm
	ld.global.cg.v4.f32 {%f1798,%f1799,%f1800,%f1801}, [%rd64];
	// end inline asm
	bra.uni 	$L__BB6_188;
$L__BB6_187:
	// begin inline asm
	ld.global.ca.v4.f32 {%f1798,%f1799,%f1800,%f1801}, [%rd64];
	// end inline asm
$L__BB6_188:
	setp.eq.s32 	%p125, %r73, 0;
	add.f32 	%f993, %f977, %f1798;
	add.f32 	%f994, %f978, %f1799;
	add.f32 	%f995, %f979, %f1800;
	add.f32 	%f996, %f980, %f1801;
	add.s32 	%r138, %r67, 4;
	setp.lt.s32 	%p126, %r138, %r2;
	selp.b32 	%r68, %r138, 0, %p126;
	mul.wide.s32 	%rd258, %r68, 4;
	add.s64 	%rd65, %rd2, %rd258;
	@%p125 bra 	$L__BB6_190;
	// begin inline asm
	ld.global.cg.v4.f32 {%f1802,%f1803,%f1804,%f1805}, [%rd65];
	// end inline asm
	bra.uni 	$L__BB6_191;
$L__BB6_190:
	// begin inline asm
	ld.global.ca.v4.f32 {%f1802,%f1803,%f1804,%f1805}, [%rd65];
	// end inline asm
$L__BB6_191:
	setp.eq.s32 	%p127, %r73, 0;
	add.f32 	%f1009, %f993, %f1802;
	add.f32 	%f1010, %f994, %f1803;
	add.f32 	%f1011, %f995, %f1804;
	add.f32 	%f1012, %f996, %f1805;
	add.s32 	%r139, %r68, 4;
	setp.lt.s32 	%p128, %r139, %r2;
	selp.b32 	%r69, %r139, 0, %p128;
	mul.wide.s32 	%rd261, %r69, 4;
	add.s64 	%rd66, %rd2, %rd261;
	@%p127 bra 	$L__BB6_193;
	// begin inline asm
	ld.global.cg.v4.f32 {%f1806,%f1807,%f1808,%f1809}, [%rd66];
	// end inline asm
	bra.uni 	$L__BB6_194;
$L__BB6_193:
	// begin inline asm
	ld.global.ca.v4.f32 {%f1806,%f1807,%f1808,%f1809}, [%rd66];
	// end inline asm
$L__BB6_194:
	add.f32 	%f1810, %f1009, %f1806;
	add.f32 	%f1811, %f1010, %f1807;
	add.f32 	%f1812, %f1011, %f1808;
	add.f32 	%f1813, %f1012, %f1809;
	add.s32 	%r140, %r69, 4;
	setp.lt.s32 	%p129, %r140, %r2;
	selp.b32 	%r142, %r140, 0, %p129;
	add.s32 	%r141, %r141, 1;
	setp.ne.s32 	%p130, %r141, 0;
	@%p130 bra 	$L__BB6_2;
$L__BB6_195:
	bar.sync 	0;
	// begin inline asm
	mov.u64 %rd264, %clock64;
	// end inline asm
	setp.ne.s32 	%p131, %r1, 0;
	@%p131 bra 	$L__BB6_197;
	sub.s64 	%rd265, %rd264, %rd71;
	cvta.to.global.u64 	%rd266, %rd68;
	st.global.u64 	[%rd266], %rd265;
	add.f32 	%f1547, %f1810, %f1811;
	add.f32 	%f1548, %f1547, %f1812;
	add.f32 	%f1549, %f1548, %f1813;
	cvta.to.global.u64 	%rd267, %rd69;
	st.global.f32 	[%rd267], %f1549;
$L__BB6_197:
	ret;

}
	// .globl	_Z16micro_lds_kernelILi1EEvPmS0_Pfii
.visible .entry _Z16micro_lds_kernelILi1EEvPmS0_Pfii(
	.param .u64 .ptr .align 1 _Z16micro_lds_kernelILi1EEvPmS0_Pfii_param_0,
	.param .u64 .ptr .align 1 _Z16micro_lds_kernelILi1EEvPmS0_Pfii_param_1,
	.param .u64 .ptr .align 1 _Z16micro_lds_kernelILi1EEvPmS0_Pfii_param_2,
	.param .u32 _Z16micro_lds_kernelILi1EEvPmS0_Pfii_param_3,
	.param .u32 _Z16micro_lds_kernelILi1EEvPmS0_Pfii_param_4
)
{
	.reg .pred 	%p<8>;
	.reg .b32 	%r<42>;
	.reg .b32 	%f<70>;
	.reg .b64 	%rd<18>;

	ld.param.u64 	%rd5, [_Z16micro_lds_kernelILi1EEvPmS0_Pfii_param_0];
	ld.param.u64 	%rd6, [_Z16micro_lds_kernelILi1EEvPmS0_Pfii_param_1];
	ld.param.u64 	%rd7, [_Z16micro_lds_kernelILi1EEvPmS0_Pfii_param_2];
	ld.param.u32 	%r16, [_Z16micro_lds_kernelILi1EEvPmS0_Pfii_param_3];
	ld.param.u32 	%r17, [_Z16micro_lds_kernelILi1EEvPmS0_Pfii_param_4];
	mov.u32 	%r1, %tid.x;
	setp.ge.s32 	%p1, %r1, %r17;
	@%p1 bra 	$L__BB7_3;
	mov.u32 	%r2, %ntid.x;
	mov.u32 	%r20, smem;
	mov.u32 	%r38, %r1;
$L__BB7_2:
	and.b32  	%r18, %r38, 1023;
	cvt.rn.f32.u32 	%f25, %r18;
	mul.f32 	%f26, %f25, 0f3E800000;
	shl.b32 	%r19, %r38, 2;
	add.s32 	%r21, %r20, %r19;
	st.shared.f32 	[%r21], %f26;
	add.s32 	%r38, %r38, %r2;
	setp.lt.s32 	%p2, %r38, %r17;
	@%p2 bra 	$L__BB7_2;
$L__BB7_3:
	bar.sync 	0;
	shl.b32 	%r22, %r17, 2;
	shl.b32 	%r23, %r17, 1;
	or.b32  	%r24, %r22, %r23;
	shr.s32 	%r25, %r24, 2;
	or.b32  	%r26, %r25, %r24;
	shr.s32 	%r27, %r26, 4;
	or.b32  	%r28, %r27, %r26;
	shr.s32 	%r29, %r28, 8;
	or.b32  	%r30, %r29, %r28;
	shr.s32 	%r31, %r30, 16;
	or.b32  	%r32, %r31, %r30;
	add.s32 	%r33, %r32, 1;
	shr.s32 	%r5, %r33, 1;
	bar.sync 	0;
	// begin inline asm
	mov.u64 %rd8, %clock64;
	// end inline asm
	setp.lt.s32 	%p3, %r16, 1;
	mov.f32 	%f58, 0f00000000;
	mov.f32 	%f59, %f58;
	mov.f32 	%f60, %f58;
	mov.f32 	%f61, %f58;
	@%p3 bra 	$L__BB7_6;
	neg.s32 	%r39, %r16;
	mov.f32 	%f61, 0f00000000;
	mov.f32 	%f60, %f61;
	mov.f32 	%f59, %f61;
	mov.f32 	%f58, %f61;
$L__BB7_5:
	.pragma "nounroll";
	// begin inline asm
	add.f32 %f58, %f58, %f59;
	// end inline asm
	// begin inline asm
	add.f32 %f59, %f59, %f60;
	// end inline asm
	// begin inline asm
	add.f32 %f60, %f60, %f61;
	// end inline asm
	// begin inline asm
	add.f32 %f61, %f61, %f58;
	// end inline asm
	add.s32 	%r39, %r39, 1;
	setp.ne.s32 	%p4, %r39, 0;
	@%p4 bra 	$L__BB7_5;
$L__BB7_6:
	setp.lt.s32 	%p5, %r16, 1;
	bar.sync 	0;
	// begin inline asm
	mov.u64 %rd9, %clock64;
	// end inline asm
	bar.sync 	0;
	mov.f32 	%f66, 0f00000000;
	// begin inline asm
	mov.u64 %rd10, %clock64;
	// end inline asm
	mov.f32 	%f67, %f66;
	mov.f32 	%f68, %f66;
	mov.f32 	%f69, %f66;
	@%p5 bra 	$L__BB7_9;
	neg.s32 	%r40, %r16;
	shl.b32 	%r34, %r1, 4;
	and.b32  	%r41, %r34, 496;
	add.s32 	%r11, %r5, -16;
	mov.f32 	%f69, 0f00000000;
	mov.u32 	%r36, smem;
	mov.f32 	%f68, %f69;
	mov.f32 	%f67, %f69;
	mov.f32 	%f66, %f69;
$L__BB7_8:
	.pragma "nounroll";
	and.b32  	%r35, %r41, %r11;
	add.s32 	%r37, %r36, %r35;
	cvt.u64.u32 	%rd11, %r37;
	// begin inline asm
	ld.shared.v4.f32 {%f43,%f44,%f45,%f46}, [%rd11];
	// end inline asm
	add.f32 	%f66, %f66, %f43;
	add.f32 	%f67, %f67, %f44;
	add.f32 	%f68, %f68, %f45;
	add.f32 	%f69, %f69, %f46;
	add.s32 	%r41, %r35, 16;
	add.s32 	%r40, %r40, 1;
	setp.ne.s32 	%p6, %r40, 0;
	@%p6 bra 	$L__BB7_8;
$L__BB7_9:
	bar.sync 	0;
	// begin inline asm
	mov.u64 %rd12, %clock64;
	// end inline asm
	setp.ne.s32 	%p7, %r1, 0;
	@%p7 bra 	$L__BB7_11;
	sub.s64 	%rd13, %rd9, %rd8;
	cvta.to.global.u64 	%rd14, %rd6;
	st.global.u64 	[%rd14], %rd13;
	sub.s64 	%rd15, %rd12, %rd10;
	cvta.to.global.u64 	%rd16, %rd5;
	st.global.u64 	[%rd16], %rd15;
	add.f32 	%f47, %f58, %f59;
	add.f32 	%f48, %f47, %f60;
	add.f32 	%f49, %f48, %f61;
	add.f32 	%f50, %f66, %f67;
	add.f32 	%f51, %f50, %f68;
	add.f32 	%f52, %f51, %f69;
	add.f32 	%f53, %f49, %f52;
	cvta.to.global.u64 	%rd17, %rd7;
	st.global.f32 	[%rd17], %f53;
$L__BB7_11:
	ret;

}
	// .globl	_Z16micro_lds_kernelILi2EEvPmS0_Pfii
.visible .entry _Z16micro_lds_kernelILi2EEvPmS0_Pfii(
	.param .u64 .ptr .align 1 _Z16micro_lds_kernelILi2EEvPmS0_Pfii_param_0,
	.param .u64 .ptr .align 1 _Z16micro_lds_kernelILi2EEvPmS0_Pfii_param_1,
	.param .u64 .ptr .align 1 _Z16micro_lds_kernelILi2EEvPmS0_Pfii_param_2,
	.param .u32 _Z16micro_lds_kernelILi2EEvPmS0_Pfii_param_3,
	.param .u32 _Z16micro_lds_kernelILi2EEvPmS0_Pfii_param_4
)
{
	.reg .pred 	%p<8>;
	.reg .b32 	%r<45>;
	.reg .b32 	%f<90>;
	.reg .b64 	%rd<19>;

	ld.param.u64 	%rd5, [_Z16micro_lds_kernelILi2EEvPmS0_Pfii_param_0];
	ld.param.u64 	%rd6, [_Z16micro_lds_kernelILi2EEvPmS0_Pfii_param_1];
	ld.param.u64 	%rd7, [_Z16micro_lds_kernelILi2EEvPmS0_Pfii_param_2];
	ld.param.u32 	%r16, [_Z16micro_lds_kernelILi2EEvPmS0_Pfii_param_3];
	ld.param.u32 	%r17, [_Z16micro_lds_kernelILi2EEvPmS0_Pfii_param_4];
	mov.u32 	%r1, %tid.x;
	setp.ge.s32 	%p1, %r1, %r17;
	@%p1 bra 	$L__BB8_3;
	mov.u32 	%r2, %ntid.x;
	mov.u32 	%r20, smem;
	mov.u32 	%r41, %r1;
$L__BB8_2:
	and.b32  	%r18, %r41, 1023;
	cvt.rn.f32.u32 	%f25, %r18;
	mul.f32 	%f26, %f25, 0f3E800000;
	shl.b32 	%r19, %r41, 2;
	add.s32 	%r21, %r20, %r19;
	st.shared.f32 	[%r21], %f26;
	add.s32 	%r41, %r41, %r2;
	setp.lt.s32 	%p2, %r41, %r17;
	@%p2 bra 	$L__BB8_2;
$L__BB8_3:
	bar.sync 	0;
	shl.b32 	%r22, %r17, 2;
	shl.b32 	%r23, %r17, 1;
	or.b32  	%r24, %r22, %r23;
	shr.s32 	%r25, %r24, 2;
	or.b32  	%r26, %r25, %r24;
	shr.s32 	%r27, %r26, 4;
	or.b32  	%r28, %r27, %r26;
	shr.s32 	%r29, %r28, 8;
	or.b32  	%r30, %r29, %r28;
	shr.s32 	%r31, %r30, 16;
	or.b32  	%r32, %r31, %r30;
	add.s32 	%r33, %r32, 1;
	shr.s32 	%r5, %r33, 1;
	bar.sync 	0;
	// begin inline asm
	mov.u64 %rd8, %clock64;
	// end inline asm
	setp.lt.s32 	%p3, %r16, 1;
	mov.f32 	%f77, 0f00000000;
	mov.f32 	%f76, %f77;
	mov.f32 	%f75, %f77;
	mov.f32 	%f74, %f77;
	@%p3 bra 	$L__BB8_6;
	neg.s32 	%r42, %r16;
	mov.f32 	%f74, 0f00000000;
	mov.f32 	%f75, %f74;
	mov.f32 	%f76, %f74;
	mov.f32 	%f77, %f74;
$L__BB8_5:
	.pragma "nounroll";
	// begin inline asm
	add.f32 %f77, %f77, %f76;
	// end inline asm
	// begin inline asm
	add.f32 %f76, %f76, %f75;
	// end inline asm
	// begin inline asm
	add.f32 %f75, %f75, %f74;
	// end inline asm
	// begin inline asm
	add.f32 %f74, %f74, %f77;
	// end inline asm
	// begin inline asm
	add.f32 %f77, %f77, %f76;
	// end inline asm
	// begin inline asm
	add.f32 %f76, %f76, %f75;
	// end inline asm
	// begin inline asm
	add.f32 %f75, %f75, %f74;
	// end inline asm
	// begin inline asm
	add.f32 %f74, %f74, %f77;
	// end inline asm
	add.s32 	%r42, %r42, 1;
	setp.ne.s32 	%p4, %r42, 0;
	@%p4 bra 	$L__BB8_5;
$L__BB8_6:
	setp.lt.s32 	%p5, %r16, 1;
	bar.sync 	0;
	// begin inline asm
	mov.u64 %rd9, %clock64;
	// end inline asm
	bar.sync 	0;
	mov.f32 	%f86, 0f00000000;
	// begin inline asm
	mov.u64 %rd10, %clock64;
	// end inline asm
	mov.f32 	%f87, %f86;
	mov.f32 	%f88, %f86;
	mov.f32 	%f89, %f86;
	@%p5 bra 	$L__BB8_9;
	add.s32 	%r9, %r5, -16;
	neg.s32 	%r43, %r16;
	shl.b32 	%r34, %r1, 4;
	and.b32  	%r44, %r34, 496;
	mov.f32 	%f89, 0f00000000;
	mov.u32 	%r36, smem;
	mov.f32 	%f88, %f89;
	mov.f32 	%f87, %f89;
	mov.f32 	%f86, %f89;
$L__BB8_8:
	.pragma "nounroll";
	and.b32  	%r35, %r44, %r9;
	add.s32 	%r37, %r36, %r35;
	cvt.u64.u32 	%rd11, %r37;
	// begin inline asm
	ld.shared.v4.f32 {%f55,%f56,%f57,%f58}, [%rd11];
	// end inline asm
	add.f32 	%f63, %f86, %f55;
	add.f32 	%f64, %f87, %f56;
	add.f32 	%f65, %f88, %f57;
	add.f32 	%f66, %f89, %f58;
	add.s32 	%r38, %r35, 16;
	and.b32  	%r39, %r38, %r9;
	add.s32 	%r40, %r36, %r39;
	cvt.u64.u32 	%rd12, %r40;
	// begin inline asm
	ld.shared.v4.f32 {%f59,%f60,%f61,%f62}, [%rd12];
	// end inline asm
	add.f32 	%f86, %f63, %f59;
	add.f32 	%f87, %f64, %f60;
	add.f32 	%f88, %f65, %f61;
	add.f32 	%f89, %f66, %f62;
	add.s32 	%r44, %r39, 16;
	add.s32 	%r43, %r43, 1;
	setp.ne.s32 	%p6, %r43, 0;
	@%p6 bra 	$L__BB8_8;
$L__BB8_9:
	bar.sync 	0;
	// begin inline asm
	mov.u64 %rd13, %clock64;
	// end inline asm
	setp.ne.s32 	%p7, %r1, 0;
	@%p7 bra 	$L__BB8_11;
	sub.s64 	%rd14, %rd9, %rd8;
	cvta.to.global.u64 	%rd15, %rd6;
	st.global.u64 	[%rd15], %rd14;
	sub.s64 	%rd16, %rd13, %rd10;
	cvta.to.global.u64 	%rd17, %rd5;
	st.global.u64 	[%rd17], %rd16;
	add.f32 	%f67, %f77, %f76;
	add.f32 	%f68, %f67, %f75;
	add.f32 	%f69, %f68, %f74;
	add.f32 	%f70, %f86, %f87;
	add.f32 	%f71, %f70, %f88;
	add.f32 	%f72, %f71, %f89;
	add.f32 	%f73, %f69, %f72;
	cvta.to.global.u64 	%rd18, %rd7;
	st.global.f32 	[%rd18], %f73;
$L__BB8_11:
	ret;

}
	// .globl	_Z16micro_lds_kernelILi4EEvPmS0_Pfii
.visible .entry _Z16micro_lds_kernelILi4EEvPmS0_Pfii(
	.param .u64 .ptr .align 1 _Z16micro_lds_kernelILi4EEvPmS0_Pfii_param_0,
	.param .u64 .ptr .align 1 _Z16micro_lds_kernelILi4EEvPmS0_Pfii_param_1,
	.param .u64 .ptr .align 1 _Z16micro_lds_kernelILi4EEvPmS0_Pfii_param_2,
	.param .u32 _Z16micro_lds_kernelILi4EEvPmS0_Pfii_param_3,
	.param .u32 _Z16micro_lds_kernelILi4EEvPmS0_Pfii_param_4
)
{
	.reg .pred 	%p<8>;
	.reg .b32 	%r<51>;
	.reg .b32 	%f<130>;
	.reg .b64 	%rd<21>;

	ld.param.u64 	%rd5, [_Z16micro_lds_kernelILi4EEvPmS0_Pfii_param_0];
	ld.param.u64 	%rd6, [_Z16micro_lds_kernelILi4EEvPmS0_Pfii_param_1];
	ld.param.u64 	%rd7, [_Z16micro_lds_kernelILi4EEvPmS0_Pfii_param_2];
	ld.param.u32 	%r16, [_Z16micro_lds_kernelILi4EEvPmS0_Pfii_param_3];
	ld.param.u32 	%r17, [_Z16micro_lds_kernelILi4EEvPmS0_Pfii_param_4];
	mov.u32 	%r1, %tid.x;
	setp.ge.s32 	%p1, %r1, %r17;
	@%p1 bra 	$L__BB9_3;
	mov.u32 	%r2, %ntid.x;
	mov.u32 	%r20, smem;
	mov.u32 	%r47, %r1;
$L__BB9_2:
	and.b32  	%r18, %r47, 1023;
	cvt.rn.f32.u32 	%f25, %r18;
	mul.f32 	%f26, %f25, 0f3E800000;
	shl.b32 	%r19, %r47, 2;
	add.s32 	%r21, %r20, %r19;
	st.shared.f32 	[%r21], %f26;
	add.s32 	%r47, %r47, %r2;
	setp.lt.s32 	%p2, %r47, %r17;
	@%p2 bra 	$L__BB9_2;
$L__BB9_3:
	bar.sync 	0;
	shl.b32 	%r22, %r17, 2;
	shl.b32 	%r23, %r17, 1;
	or.b32  	%r24, %r22, %r23;
	shr.s32 	%r25, %r24, 2;
	or.b32  	%r26, %r25, %r24;
	shr.s32 	%r27, %r26, 4;
	or.b32  	%r28, %r27, %r26;
	shr.s32 	%r29, %r28, 8;
	or.b32  	%r30, %r29, %r28;
	shr.s32 	%r31, %r30, 16;
	or.b32  	%r32, %r31, %r30;
	add.s32 	%r33, %r32, 1;
	shr.s32 	%r5, %r33, 1;
	bar.sync 	0;
	// begin inline asm
	mov.u64 %rd8, %clock64;
	// end inline asm
	setp.lt.s32 	%p3, %r16, 1;
	mov.f32 	%f117, 0f00000000;
	mov.f32 	%f116, %f117;
	mov.f32 	%f115, %f117;
	mov.f32 	%f114, %f117;
	@%p3 bra 	$L__BB9_6;
	neg.s32 	%r48, %r16;
	mov.f32 	%f114, 0f00000000;
	mov.f32 	%f115, %f114;
	mov.f32 	%f116, %f114;
	mov.f32 	%f117, %f114;
$L__BB9_5:
	.pragma "nounroll";
	// begin inline asm
	add.f32 %f117, %f117, %f116;
	// end inline asm
	// begin inline asm
	add.f32 %f116, %f116, %f115;
	// end inline asm
	// begin inline asm
	add.f32 %f115, %f115, %f114;
	// end inline asm
	// begin inline asm
	add.f32 %f114, %f114, %f117;
	// end inline asm
	// begin inline asm
	add.f32 %f117, %f117, %f116;
	// end inline asm
	// begin inline asm
	add.f32 %f116, %f116, %f115;
	// end inline asm
	// begin inline asm
	add.f32 %f115, %f115, %f114;
	// end inline asm
	// begin inline asm
	add.f32 %f114, %f114, %f117;
	// end inline asm
	// begin inline asm
	add.f32 %f117, %f117, %f116;
	// end inline asm
	// begin inline asm
	add.f32 %f116, %f116, %f115;
	// end inline asm
	// begin inline asm
	add.f32 %f115, %f115, %f114;
	// end inline asm
	// begin inline asm
	add.f32 %f114, %f114, %f117;
	// end inline asm
	// begin inline asm
	add.f32 %f117, %f117, %f116;
	// end inline asm
	// begin inline asm
	add.f32 %f116, %f116, %f115;
	// end inline asm
	// begin inline asm
	add.f32 %f115, %f115, %f114;
	// end inline asm
	// begin inline asm
	add.f32 %f114, %f114, %f117;
	// end inline asm
	add.s32 	%r48, %r48, 1;
	setp.ne.s32 	%p4, %r48, 0;
	@%p4 bra 	$L__BB9_5;
$L__BB9_6:
	setp.lt.s32 	%p5, %r16, 1;
	bar.sync 	0;
	// begin inline asm
	mov.u64 %rd9, %clock64;
	// end inline asm
	bar.sync 	0;
	mov.f32 	%f126, 0f00000000;
	// begin inline asm
	mov.u64 %rd10, %clock64;
	// end inline asm
	mov.f32 	%f127, %f126;
	mov.f32 	%f128, %f126;
	mov.f32 	%f129, %f126;
	@%p5 bra 	$L__BB9_9;
	add.s32 	%r9, %r5, -16;
	neg.s32 	%r49, %r16;
	shl.b32 	%r34, %r1, 4;
	and.b32  	%r50, %r34, 496;
	mov.f32 	%f129, 0f00000000;
	mov.u32 	%r36, smem;
	mov.f32 	%f128, %f129;
	mov.f32 	%f127, %f129;
	mov.f32 	%f126, %f129;
$L__BB9_8:
	.pragma "nounroll";
	and.b32  	%r35, %r50, %r9;
	add.s32 	%r37, %r36, %r35;
	cvt.u64.u32 	%rd11, %r37;
	// begin inline asm
	ld.shared.v4.f32 {%f79,%f80,%f81,%f82}, [%rd11];
	// end inline asm
	add.f32 	%f95, %f126, %f79;
	add.f32 	%f96, %f127, %f80;
	add.f32 	%f97, %f128, %f81;
	add.f32 	%f98, %f129, %f82;
	add.s32 	%r38, %r35, 16;
	and.b32  	%r39, %r38, %r9;
	add.s32 	%r40, %r36, %r39;
	cvt.u64.u32 	%rd12, %r40;
	// begin inline asm
	ld.shared.v4.f32 {%f83,%f84,%f85,%f86}, [%rd12];
	// end inline asm
	add.f32 	%f99, %f95, %f83;
	add.f32 	%f100, %f96, %f84;
	add.f32 	%f101, %f97, %f85;
	add.f32 	%f102, %f98, %f86;
	add.s32 	%r41, %r39, 16;
	and.b32  	%r42, %r41, %r9;
	add.s32 	%r43, %r36, %r42;
	cvt.u64.u32 	%rd13, %r43;
	// begin inline asm
	ld.shared.v4.f32 {%f87,%f88,%f89,%f90}, [%rd13];
	// end inline asm
	add.f32 	%f103, %f99, %f87;
	add.f32 	%f104, %f100, %f88;
	add.f32 	%f105, %f101, %f89;
	add.f32 	%f106, %f102, %f90;
	add.s32 	%r44, %r42, 16;
	and.b32  	%r45, %r44, %r9;
	add.s32 	%r46, %r36, %r45;
	cvt.u64.u32 	%rd14, %r46;
	// begin inline asm
	ld.shared.v4.f32 {%f91,%f92,%f93,%f94}, [%rd14];
	// end inline asm
	add.f32 	%f126, %f103, %f91;
	add.f32 	%f127, %f104, %f92;
	add.f32 	%f128, %f105, %f93;
	add.f32 	%f129, %f106, %f94;
	add.s32 	%r50, %r45, 16;
	add.s32 	%r49, %r49, 1;
	setp.ne.s32 	%p6, %r49, 0;
	@%p6 bra 	$L__BB9_8;
$L__BB9_9:
	bar.sync 	0;
	// begin inline asm
	mov.u64 %rd15, %clock64;
	// end inline asm
	setp.ne.s32 	%p7, %r1, 0;
	@%p7 bra 	$L__BB9_11;
	sub.s64 	%rd16, %rd9, %rd8;
	cvta.to.global.u64 	%rd17, %rd6;
	st.global.u64 	[%rd17], %rd16;
	sub.s64 	%rd18, %rd15, %rd10;
	cvta.to.global.u64 	%rd19, %rd5;
	st.global.u64 	[%rd19], %rd18;
	add.f32 	%f107, %f117, %f116;
	add.f32 	%f108, %f107, %f115;
	add.f32 	%f109, %f108, %f114;
	add.f32 	%f110, %f126, %f127;
	add.f32 	%f111, %f110, %f128;
	add.f32 	%f112, %f111, %f129;
	add.f32 	%f113, %f109, %f112;
	cvta.to.global.u64 	%rd20, %rd7;
	st.global.f32 	[%rd20], %f113;
$L__BB9_11:
	ret;

}
	// .globl	_Z16micro_lds_kernelILi8EEvPmS0_Pfii
.visible .entry _Z16micro_lds_kernelILi8EEvPmS0_Pfii(
	.param .u64 .ptr .align 1 _Z16micro_lds_kernelILi8EEvPmS0_Pfii_param_0,
	.param .u64 .ptr .align 1 _Z16micro_lds_kernelILi8EEvPmS0_Pfii_param_1,
	.param .u64 .ptr .align 1 _Z16micro_lds_kernelILi8EEvPmS0_Pfii_param_2,
	.param .u32 _Z16micro_lds_kernelILi8EEvPmS0_Pfii_param_3,
	.param .u32 _Z16micro_lds_kernelILi8EEvPmS0_Pfii_param_4
)
{
	.reg .pred 	%p<8>;
	.reg .b32 	%r<63>;
	.reg .b32 	%f<210>;
	.reg .b64 	%rd<25>;

	ld.param.u64 	%rd5, [_Z16micro_lds_kernelILi8EEvPmS0_Pfii_param_0];
	ld.param.u64 	%rd6, [_Z16micro_lds_kernelILi8EEvPmS0_Pfii_param_1];
	ld.param.u64 	%rd7, [_Z16micro_lds_kernelILi8EEvPmS0_Pfii_param_2];
	ld.param.u32 	%r16, [_Z16micro_lds_kernelILi8EEvPmS0_Pfii_param_3];
	ld.param.u32 	%r17, [_Z16micro_lds_kernelILi8EEvPmS0_Pfii_param_4];
	mov.u32 	%r1, %tid.x;
	setp.ge.s32 	%p1, %r1, %r17;
	@%p1 bra 	$L__BB10_3;
	mov.u32 	%r2, %ntid.x;
	mov.u32 	%r20, smem;
	mov.u32 	%r59, %r1;
$L__BB10_2:
	and.b32  	%r18, %r59, 1023;
	cvt.rn.f32.u32 	%f25, %r18;
	mul.f32 	%f26, %f25, 0f3E800000;
	shl.b32 	%r19, %r59, 2;
	add.s32 	%r21, %r20, %r19;
	st.shared.f32 	[%r21], %f26;
	add.s32 	%r59, %r59, %r2;
	setp.lt.s32 	%p2, %r59, %r17;
	@%p2 bra 	$L__BB10_2;
$L__BB10_3:
	bar.sync 	0;
	shl.b32 	%r22, %r17, 2;
	shl.b32 	%r23, %r17, 1;
	or.b32  	%r24, %r22, %r23;
	shr.s32 	%r25, %r24, 2;
	or.b32  	%r26, %r25, %r24;
	shr.s32 	%r27, %r26, 4;
	or.b32  	%r28, %r27, %r26;
	shr.s32 	%r29, %r28, 8;
	or.b32  	%r30, %r29, %r28;
	shr.s32 	%r31, %r30, 16;
	or.b32  	%r32, %r31, %r30;
	add.s32 	%r33, %r32, 1;
	shr.s32 	%r5, %r33, 1;
	bar.sync 	0;
	// begin inline asm
	mov.u64 %rd8, %clock64;
	// end inline asm
	setp.lt.s32 	%p3, %r16, 1;
	mov.f32 	%f197, 0f00000000;
	mov.f32 	%f196, %f197;
	mov.f32 	%f195, %f197;
	mov.f32 	%f194, %f197;
	@%p3 bra 	$L__BB10_6;
	neg.s32 	%r60, %r16;
	mov.f32 	%f194, 0f00000000;
	mov.f32 	%f195, %f194;
	mov.f32 	%f196, %f194;
	mov.f32 	%f197, %f194;
$L__BB10_5:
	.pragma "nounroll";
	// begin inline asm
	add.f32 %f197, %f197, %f196;
	// end inline asm
	// begin inline asm
	add.f32 %f196, %f196, %f195;
	// end inline asm
	// begin inline asm
	add.f32 %f195, %f195, %f194;
	// end inline asm
	// begin inline asm
	add.f32 %f194, %f194, %f197;
	// end inline asm
	// begin inline asm
	add.f32 %f197, %f197, %f196;
	// end inline asm
	// begin inline asm
	add.f32 %f196, %f196, %f195;
	// end inline asm
	// begin inline asm
	add.f32 %f195, %f195, %f194;
	// end inline asm
	// begin inline asm
	add.f32 %f194, %f194, %f197;
	// end inline asm
	// begin inline asm
	add.f32 %f197, %f197, %f196;
	// end inline asm
	// begin inline asm
	add.f32 %f196, %f196, %f195;
	// end inline asm
	// begin inline asm
	add.f32 %f195, %f195, %f194;
	// end inline asm
	// begin inline asm
	add.f32 %f194, %f194, %f197;
	// end inline asm
	// begin inline asm
	add.f32 %f197, %f197, %f196;
	// end inline asm
	// begin inline asm
	add.f32 %f196, %f196, %f195;
	// end inline asm
	// begin inline asm
	add.f32 %f195, %f195, %f194;
	// end inline asm
	// begin inline asm
	add.f32 %f194, %f194, %f197;
	// end inline asm
	// begin inline asm
	add.f32 %f197, %f197, %f196;
	// end inline asm
	// begin inline asm
	add.f32 %f196, %f196, %f195;
	// end inline asm
	// begin inline asm
	add.f32 %f195, %f195, %f194;
	// end inline asm
	// begin inline asm
	add.f32 %f194, %f194, %f197;
	// end inline asm
	// begin inline asm
	add.f32 %f197, %f197, %f196;
	// end inline asm
	// begin inline asm
	add.f32 %f196, %f196, %f195;
	// end inline asm
	// begin inline asm
	add.f32 %f195, %f195, %f194;
	// end inline asm
	// begin inline asm
	add.f32 %f194, %f194, %f197;
	// end inline asm
	// begin inline asm
	add.f32 %f197, %f197, %f196;
	// end inline asm
	// begin inline asm
	add.f32 %f196, %f196, %f195;
	// end inline asm
	// begin inline asm
	add.f32 %f195, %f195, %f194;
	// end inline asm
	// begin inline asm
	add.f32 %f194, %f194, %f197;
	// end inline asm
	// begin inline asm
	add.f32 %f197, %f197, %f196;
	// end inline asm
	// begin inline asm
	add.f32 %f196, %f196, %f195;
	// end inline asm
	// begin inline asm
	add.f32 %f195, %f195, %f194;
	// end inline asm
	// begin inline asm
	add.f32 %f194, %f194, %f197;
	// end inline asm
	add.s32 	%r60, %r60, 1;
	setp.ne.s32 	%p4, %r60, 0;
	@%p4 bra 	$L__BB10_5;
$L__BB10_6:
	setp.lt.s32 	%p5, %r16, 1;
	bar.sync 	0;
	// begin inline asm
	mov.u64 %rd9, %clock64;
	// end inline asm
	bar.sync 	0;
	mov.f32 	%f206, 0f00000000;
	// begin inline asm
	mov.u64 %rd10, %clock64;
	// end inline asm
	mov.f32 	%f207, %f206;
	mov.f32 	%f208, %f206;
	mov.f32 	%f209, %f206;
	@%p5 bra 	$L__BB10_9;
	add.s32 	%r9, %r5, -16;
	neg.s32 	%r61, %r16;
	shl.b32 	%r34, %r1, 4;
	and.b32  	%r62, %r34, 496;
	mov.f32 	%f209, 0f00000000;
	mov.u32 	%r36, smem;
	mov.f32 	%f208, %f209;
	mov.f32 	%f207, %f209;
	mov.f32 	%f206, %f209;
$L__BB10_8:
	.pragma "nounroll";
	and.b32  	%r35, %r62, %r9;
	add.s32 	%r37, %r36, %r35;
	cvt.u64.u32 	%rd11, %r37;
	// begin inline asm
	ld.shared.v4.f32 {%f127,%f128,%f129,%f130}, [%rd11];
	// end inline asm
	add.f32 	%f159, %f206, %f127;
	add.f32 	%f160, %f207, %f128;
	add.f32 	%f161, %f208, %f129;
	add.f32 	%f162, %f209, %f130;
	add.s32 	%r38, %r35, 16;
	and.b32  	%r39, %r38, %r9;
	add.s32 	%r40, %r36, %r39;
	cvt.u64.u32 	%rd12, %r40;
	// begin inline asm
	ld.shared.v4.f32 {%f131,%f132,%f133,%f134}, [%rd12];
	// end inline asm
	add.f32 	%f163, %f159, %f131;
	add.f32 	%f164, %f160, %f132;
	add.f32 	%f165, %f161, %f133;
	add.f32 	%f166, %f162, %f134;
	add.s32 	%r41, %r39, 16;
	and.b32  	%r42, %r41, %r9;
	add.s32 	%r43, %r36, %r42;
	cvt.u64.u32 	%rd13, %r43;
	// begin inline asm
	ld.shared.v4.f32 {%f135,%f136,%f137,%f138}, [%rd13];
	// end inline asm
	add.f32 	%f167, %f163, %f135;
	add.f32 	%f168, %f164, %f136;
	add.f32 	%f169, %f165, %f137;
	add.f32 	%f170, %f166, %f138;
	add.s32 	%r44, %r42, 16;
	and.b32  	%r45, %r44, %r9;
	add.s32 	%r46, %r36, %r45;
	cvt.u64.u32 	%rd14, %r46;
	// begin inline asm
	ld.shared.v4.f32 {%f139,%f140,%f141,%f142}, [%rd14];
	// end inline asm
	add.f32 	%f171, %f167, %f139;
	add.f32 	%f172, %f168, %f140;
	add.f32 	%f173, %f169, %f141;
	add.f32 	%f174, %f170, %f142;
	add.s32 	%r47, %r45, 16;
	and.b32  	%r48, %r47, %r9;
	add.s32 	%r49, %r36, %r48;
	cvt.u64.u32 	%rd15, %r49;
	// begin inline asm
	ld.shared.v4.f32 {%f143,%f144,%f145,%f146}, [%rd15];
	// end inline asm
	add.f32 	%f175, %f171, %f143;
	add.f32 	%f176, %f172, %f144;
	add.f32 	%f177, %f173, %f145;
	add.f32 	%f178, %f174, %f146;
	add.s32 	%r50, %r48, 16;
	and.b32  	%r51, %r50, %r9;
	add.s32 	%r52, %r36, %r51;
	cvt.u64.u32 	%rd16, %r52;
	// begin inline asm
	ld.shared.v4.f32 {%f147,%f148,%f149,%f150}, [%rd16];
	// end inline asm
	add.f32 	%f179, %f175, %f147;
	add.f32 	%f180, %f176, %f148;
	add.f32 	%f181, %f177, %f149;
	add.f32 	%f182, %f178, %f150;
	add.s32 	%r53, %r51, 16;
	and.b32  	%r54, %r53, %r9;
	add.s32 	%r55, %r36, %r54;
	cvt.u64.u32 	%rd17, %r55;
	// begin inline asm
	ld.shared.v4.f32 {%f151,%f152,%f153,%f154}, [%rd17];
	// end inline asm
	add.f32 	%f183, %f179, %f151;
	add.f32 	%f184, %f180, %f152;
	add.f32 	%f185, %f181, %f153;
	add.f32 	%f186, %f182, %f154;
	add.s32 	%r56, %r54, 16;
	and.b32  	%r57, %r56, %r9;
	add.s32 	%r58, %r36, %r57;
	cvt.u64.u32 	%rd18, %r58;
	// begin inline asm
	ld.shared.v4.f32 {%f155,%f156,%f157,%f158}, [%rd18];
	// end inline asm
	add.f32 	%f206, %f183, %f155;
	add.f32 	%f207, %f184, %f156;
	add.f32 	%f208, %f185, %f157;
	add.f32 	%f209, %f186, %f158;
	add.s32 	%r62, %r57, 16;
	add.s32 	%r61, %r61, 1;
	setp.ne.s32 	%p6, %r61, 0;
	@%p6 bra 	$L__BB10_8;
$L__BB10_9:
	bar.sync 	0;
	// begin inline asm
	mov.u64 %rd19, %clock64;
	// end inline asm
	setp.ne.s32 	%p7, %r1, 0;
	@%p7 bra 	$L__BB10_11;
	sub.s64 	%rd20, %rd9, %rd8;
	cvta.to.global.u64 	%rd21, %rd6;
	st.global.u64 	[%rd21], %rd20;
	sub.s64 	%rd22, %rd19, %rd10;
	cvta.to.global.u64 	%rd23, %rd5;
	st.global.u64 	[%rd23], %rd22;
	add.f32 	%f187, %f197, %f196;
	add.f32 	%f188, %f187, %f195;
	add.f32 	%f189, %f188, %f194;
	add.f32 	%f190, %f206, %f207;
	add.f32 	%f191, %f190, %f208;
	add.f32 	%f192, %f191, %f209;
	add.f32 	%f193, %f189, %f192;
	cvta.to.global.u64 	%rd24, %rd7;
	st.global.f32 	[%rd24], %f193;
$L__BB10_11:
	ret;

}
	// .globl	_Z16micro_lds_kernelILi16EEvPmS0_Pfii
.visible .entry _Z16micro_lds_kernelILi16EEvPmS0_Pfii(
	.param .u64 .ptr .align 1 _Z16micro_lds_kernelILi16EEvPmS0_Pfii_param_0,
	.param .u64 .ptr .align 1 _Z16micro_lds_kernelILi16EEvPmS0_Pfii_param_1,
	.param .u64 .ptr .align 1 _Z16micro_lds_kernelILi16EEvPmS0_Pfii_param_2,
	.param .u32 _Z16micro_lds_kernelILi16EEvPmS0_Pfii_param_3,
	.param .u32 _Z16micro_lds_kernelILi16EEvPmS0_Pfii_param_4
)
{
	.reg .pred 	%p<8>;
	.reg .b32 	%r<87>;
	.reg .b32 	%f<370>;
	.reg .b64 	%rd<33>;

	ld.param.u64 	%rd5, [_Z16micro_lds_kernelILi16EEvPmS0_Pfii_param_0];
	ld.param.u64 	%rd6, [_Z16micro_lds_kernelILi16EEvPmS0_Pfii_param_1];
	ld.param.u64 	%rd7, [_Z16micro_lds_kernelILi16EEvPmS0_Pfii_param_2];
	ld.param.u32 	%r16, [_Z16micro_lds_kernelILi16EEvPmS0_Pfii_param_3];
	ld.param.u32 	%r17, [_Z16micro_lds_kernelILi16EEvPmS0_Pfii_param_4];
	mov.u32 	%r1, %tid.x;
	setp.ge.s32 	%p1, %r1, %r17;
	@%p1 bra 	$L__BB11_3;
	mov.u32 	%r2, %ntid.x;
	mov.u32 	%r20, smem;
	mov.u32 	%r83, %r1;
$L__BB11_2:
	and.b32  	%r18, %r83, 1023;
	cvt.rn.f32.u32 	%f25, %r18;
	mul.f32 	%f26, %f25, 0f3E800000;
	shl.b32 	%r19, %r83, 2;
	add.s32 	%r21, %r20, %r19;
	st.shared.f32 	[%r21], %f26;
	add.s32 	%r83, %r83, %r2;
	setp.lt.s32 	%p2, %r83, %r17;
	@%p2 bra 	$L__BB11_2;
$L__BB11_3:
	bar.sync 	0;
	shl.b32 	%r22, %r17, 2;
	shl.b32 	%r23, %r17, 1;
	or.b32  	%r24, %r22, %r23;
	shr.s32 	%r25, %r24, 2;
	or.b32  	%r26, %r25, %r24;
	shr.s32 	%r27, %r26, 4;
	or.b32  	%r28, %r27, %r26;
	shr.s32 	%r29, %r28, 8;
	or.b32  	%r30, %r29, %r28;
	shr.s32 	%r31, %r30, 16;
	or.b32  	%r32, %r31, %r30;
	add.s32 	%r33, %r32, 1;
	shr.s32 	%r5, %r33, 1;
	bar.sync 	0;
	// begin inline asm
	mov.u64 %rd8, %clock64;
	// end inline asm
	setp.lt.s32 	%p3, %r16, 1;
	mov.f32 	%f357, 0f00000000;
	mov.f32 	%f356, %f357;
	mov.f32 	%f355, %f357;
	mov.f32 	%f354, %f357;
	@%p3 bra 	$L__BB11_6;
	neg.s32 	%r84, %r16;
	mov.f32 	%f354, 0f00000000;
	mov.f32 	%f355, %f354;
	mov.f32 	%f356, %f354;
	mov.f32 	%f357, %f354;
$L__BB11_5:
	.pragma "nounroll";
	// begin inline asm
	add.f32 %f357, %f357, %f356;
	// end inline asm
	// begin inline asm
	add.f32 %f356, %f356, %f355;
	// end inline asm
	// begin inline asm
	add.f32 %f355, %f355, %f354;
	// end inline asm
	// begin inline asm
	add.f32 %f354, %f354, %f357;
	// end inline asm
	// begin inline asm
	add.f32 %f357, %f357, %f356;
	// end inline asm
	// begin inline asm
	add.f32 %f356, %f356, %f355;
	// end inline asm
	// begin inline asm
	add.f32 %f355, %f355, %f354;
	// end inline asm
	// begin inline asm
	add.f32 %f354, %f354, %f357;
	// end inline asm
	// begin inline asm
	add.f32 %f357, %f357, %f356;
	// end inline asm
	// begin inline asm
	add.f32 %f356, %f356, %f355;
	// end inline asm
	// begin inline asm
	add.f32 %f355, %f355, %f354;
	// end inline asm
	// begin inline asm
	add.f32 %f354, %f354, %f357;
	// end inline asm
	// begin inline asm
	add.f32 %f357, %f357, %f356;
	// end inline asm
	// begin inline asm
	add.f32 %f356, %f356, %f355;
	// end inline asm
	// begin inline asm
	add.f32 %f355, %f355, %f354;
	// end inline asm
	// begin inline asm
	add.f32 %f354, %f354, %f357;
	// end inline asm
	// begin inline asm
	add.f32 %f357, %f357, %f356;
	// end inline asm
	// begin inline asm
	add.f32 %f356, %f356, %f355;
	// end inline asm
	// begin inline asm
	add.f32 %f355, %f355, %f354;
	// end inline asm
	// begin inline asm
	add.f32 %f354, %f354, %f357;
	// end inline asm
	// begin inline asm
	add.f32 %f357, %f357, %f356;
	// end inline asm
	// begin inline asm
	add.f32 %f356, %f356, %f355;
	// end inline asm
	// begin inline asm
	add.f32 %f355, %f355, %f354;
	// end inline asm
	// begin inline asm
	add.f32 %f354, %f354, %f357;
	// end inline asm
	// begin inline asm
	add.f32 %f357, %f357, %f356;
	// end inline asm
	// begin inline asm
	add.f32 %f356, %f356, %f355;
	// end inline asm
	// begin inline asm
	add.f32 %f355, %f355, %f354;
	// end inline asm
	// begin inline asm
	add.f32 %f354, %f354, %f357;
	// end inline asm
	// begin inline asm
	add.f32 %f357, %f357, %f356;
	// end inline asm
	// begin inline asm
	add.f32 %f356, %f356, %f355;
	// end inline asm
	// begin inline asm
	add.f32 %f355, %f355, %f354;
	// end inline asm
	// begin inline asm
	add.f32 %f354, %f354, %f357;
	// end inline asm
	// begin inline asm
	add.f32 %f357, %f357, %f356;
	// end inline asm
	// begin inline asm
	add.f32 %f356, %f356, %f355;
	// end inline asm
	// begin inline asm
	add.f32 %f355, %f355, %f354;
	// end inline asm
	// begin inline asm
	add.f32 %f354, %f354, %f357;
	// end inline asm
	// begin inline asm
	add.f32 %f357, %f357, %f356;
	// end inline asm
	// begin inline asm
	add.f32 %f356, %f356, %f355;
	// end inline asm
	// begin inline asm
	add.f32 %f355, %f355, %f354;
	// end inline asm
	// begin inline asm
	add.f32 %f354, %f354, %f357;
	// end inline asm
	// begin inline asm
	add.f32 %f357, %f357, %f356;
	// end inline asm
	// begin inline asm
	add.f32 %f356, %f356, %f355;
	// end inline asm
	// begin inline asm
	add.f32 %f355, %f355, %f354;
	// end inline asm
	// begin inline asm
	add.f32 %f354, %f354, %f357;
	// end inline asm
	// begin inline asm
	add.f32 %f357, %f357, %f356;
	// end inline asm
	// begin inline asm
	add.f32 %f356, %f356, %f355;
	// end inline asm
	// begin inline asm
	add.f32 %f355, %f355, %f354;
	// end inline asm
	// begin inline asm
	add.f32 %f354, %f354, %f357;
	// end inline asm
	// begin inline asm
	add.f32 %f357, %f357, %f356;
	// end inline asm
	// begin inline asm
	add.f32 %f356, %f356, %f355;
	// end inline asm
	// begin inline asm
	add.f32 %f355, %f355, %f354;
	// end inline asm
	// begin inline asm
	add.f32 %f354, %f354, %f357;
	// end inline asm
	// begin inline asm
	add.f32 %f357, %f357, %f356;
	// end inline asm
	// begin inline asm
	add.f32 %f356, %f356, %f355;
	// end inline asm
	// begin inline asm
	add.f32 %f355, %f355, %f354;
	// end inline asm
	// begin inline asm
	add.f32 %f354, %f354, %f357;
	// end inline asm
	// begin inline asm
	add.f32 %f357, %f357, %f356;
	// end inline asm
	// begin inline asm
	add.f32 %f356, %f356, %f355;
	// end inline asm
	// begin inline asm
	add.f32 %f355, %f355, %f354;
	// end inline asm
	// begin inline asm
	add.f32 %f354, %f354, %f357;
	// end inline asm
	// begin inline asm
	add.f32 %f357, %f357, %f356;
	// end inline asm
	// begin inline asm
	add.f32 %f356, %f356, %f355;
	// end inline asm
	// begin inline asm
	add.f32 %f355, %f355, %f354;
	// end inline asm
	// begin inline asm
	add.f32 %f354, %f354, %f357;
	// end inline asm
	add.s32 	%r84, %r84, 1;
	setp.ne.s32 	%p4, %r84, 0;
	@%p4 bra 	$L__BB11_5;
$L__BB11_6:
	setp.lt.s32 	%p5, %r16, 1;
	bar.sync 	0;
	// begin inline asm
	mov.u64 %rd9, %clock64;
	// end inline asm
	bar.sync 	0;
	mov.f32 	%f366, 0f00000000;
	// begin inline asm
	mov.u64 %rd10, %clock64;
	// end inline asm
	mov.f32 	%f367, %f366;
	mov.f32 	%f368, %f366;
	mov.f32 	%f369, %f366;
	@%p5 bra 	$L__BB11_9;
	add.s32 	%r9, %r5, -16;
	neg.s32 	%r85, %r16;
	shl.b32 	%r34, %r1, 4;
	and.b32  	%r86, %r34, 496;
	mov.f32 	%f369, 0f00000000;
	mov.u32 	%r36, smem;
	mov.f32 	%f368, %f369;
	mov.f32 	%f367, %f369;
	mov.f32 	%f366, %f369;
$L__BB11_8:
	.pragma "nounroll";
	and.b32  	%r35, %r86, %r9;
	add.s32 	%r37, %r36, %r35;
	cvt.u64.u32 	%rd11, %r37;
	// begin inline asm
	ld.shared.v4.f32 {%f223,%f224,%f225,%f226}, [%rd11];
	// end inline asm
	add.f32 	%f287, %f366, %f223;
	add.f32 	%f288, %f367, %f224;
	add.f32 	%f289, %f368, %f225;
	add.f32 	%f290, %f369, %f226;
	add.s32 	%r38, %r35, 16;
	and.b32  	%r39, %r38, %r9;
	add.s32 	%r40, %r36, %r39;
	cvt.u64.u32 	%rd12, %r40;
	// begin inline asm
	ld.shared.v4.f32 {%f227,%f228,%f229,%f230}, [%rd12];
	// end inline asm
	add.f32 	%f291, %f287, %f227;
	add.f32 	%f292, %f288, %f228;
	add.f32 	%f293, %f289, %f229;
	add.f32 	%f294, %f290, %f230;
	add.s32 	%r41, %r39, 16;
	and.b32  	%r42, %r41, %r9;
	add.s32 	%r43, %r36, %r42;
	cvt.u64.u32 	%rd13, %r43;
	// begin inline asm
	ld.shared.v4.f32 {%f231,%f232,%f233,%f234}, [%rd13];
	// end inline asm
	add.f32 	%f295, %f291, %f231;
	add.f32 	%f296, %f292, %f232;
	add.f32 	%f297, %f293, %f233;
	add.f32 	%f298, %f294, %f234;
	add.s32 	%r44, %r42, 16;
	and.b32  	%r45, %r44, %r9;
	add.s32 	%r46, %r36, %r45;
	cvt.u64.u32 	%rd14, %r46;
	// begin inline asm
	ld.shared.v4.f32 {%f235,%f236,%f237,%f238}, [%rd14];
	// end inline asm
	add.f32 	%f299, %f295, %f235;
	add.f32 	%f300, %f296, %f236;
	add.f32 	%f301, %f297, %f237;
	add.f32 	%f302, %f298, %f238;
	add.s32 	%r47, %r45, 16;
	and.b32  	%r48, %r47, %r9;
	add.s32 	%r49, %r36, %r48;
	cvt.u64.u32 	%rd15, %r49;
	// begin inline asm
	ld.shared.v4.f32 {%f239,%f240,%f241,%f242}, [%rd15];
	// end inline asm
	add.f32 	%f303, %f299, %f239;
	add.f32 	%f304, %f300, %f240;
	add.f32 	%f305, %f301, %f241;
	add.f32 	%f306, %f302, %f242;
	add.s32 	%r50, %r48, 16;
	and.b32  	%r51, %r50, %r9;
	add.s32 	%r52, %r36, %r51;
	cvt.u64.u32 	%rd16, %r52;
	// begin inline asm
	ld.shared.v4.f32 {%f243,%f244,%f245,%f246}, [%rd16];
	// end inline asm
	add.f32 	%f307, %f303, %f243;
	add.f32 	%f308, %f304, %f244;
	add.f32 	%f309, %f305, %f245;
	add.f32 	%f310, %f306, %f246;
	add.s32 	%r53, %r51, 16;
	and.b32  	%r54, %r53, %r9;
	add.s32 	%r55, %r36, %r54;
	cvt.u64.u32 	%rd17, %r55;
	// begin inline asm
	ld.shared.v4.f32 {%f247,%f248,%f249,%f250}, [%rd17];
	// end inline asm
	add.f32 	%f311, %f307, %f247;
	add.f32 	%f312, %f308, %f248;
	add.f32 	%f313, %f309, %f249;
	add.f32 	%f314, %f310, %f250;
	add.s32 	%r56, %r54, 16;
	and.b32  	%r57, %r56, %r9;
	add.s32 	%r58, %r36, %r57;
	cvt.u64.u32 	%rd18, %r58;
	// begin inline asm
	ld.shared.v4.f32 {%f251,%f252,%f253,%f254}, [%rd18];
	// end inline asm
	add.f32 	%f315, %f311, %f251;
	add.f32 	%f316, %f312, %f252;
	add.f32 	%f317, %f313, %f253;
	add.f32 	%f318, %f314, %f254;
	add.s32 	%r59, %r57, 16;
	and.b32  	%r60, %r59, %r9;
	add.s32 	%r61, %r36, %r60;
	cvt.u64.u32 	%rd19, %r61;
	// begin inline asm
	ld.shared.v4.f32 {%f255,%f256,%f257,%f258}, [%rd19];
	// end inline asm
	add.f32 	%f319, %f315, %f255;
	add.f32 	%f320, %f316, %f256;
	add.f32 	%f321, %f317, %f257;
	add.f32 	%f322, %f318, %f258;
	add.s32 	%r62, %r60, 16;
	and.b32  	%r63, %r62, %r9;
	add.s32 	%r64, %r36, %r63;
	cvt.u64.u32 	%rd20, %r64;
	// begin inline asm
	ld.shared.v4.f32 {%f259,%f260,%f261,%f262}, [%rd20];
	// end inline asm
	add.f32 	%f323, %f319, %f259;
	add.f32 	%f324, %f320, %f260;
	add.f32 	%f325, %f321, %f261;
	add.f32 	%f326, %f322, %f262;
	add.s32 	%r65, %r63, 16;
	and.b32  	%r66, %r65, %r9;
	add.s32 	%r67, %r36, %r66;
	cvt.u64.u32 	%rd21, %r67;
	// begin inline asm
	ld.shared.v4.f32 {%f263,%f264,%f265,%f266}, [%rd21];
	// end inline asm
	add.f32 	%f327, %f323, %f263;
	add.f32 	%f328, %f324, %f264;
	add.f32 	%f329, %f325, %f265;
	add.f32 	%f330, %f326, %f266;
	add.s32 	%r68, %r66, 16;
	and.b32  	%r69, %r68, %r9;
	add.s32 	%r70, %r36, %r69;
	cvt.u64.u32 	%rd22, %r70;
	// begin inline asm
	ld.shared.v4.f32 {%f267,%f268,%f269,%f270}, [%rd22];
	// end inline asm
	add.f32 	%f331, %f327, %f267;
	add.f32 	%f332, %f328, %f268;
	add.f32 	%f333, %f329, %f269;
	add.f32 	%f334, %f330, %f270;
	add.s32 	%r71, %r69, 16;
	and.b32  	%r72, %r71, %r9;
	add.s32 	%r73, %r36, %r72;
	cvt.u64.u32 	%rd23, %r73;
	// begin inline asm
	ld.shared.v4.f32 {%f271,%f272,%f273,%f274}, [%rd23];
	// end inline asm
	add.f32 	%f335, %f331, %f271;
	add.f32 	%f336, %f332, %f272;
	add.f32 	%f337, %f333, %f273;
	add.f32 	%f338, %f334, %f274;
	add.s32 	%r74, %r72, 16;
	and.b32  	%r75, %r74, %r9;
	add.s32 	%r76, %r36, %r75;
	cvt.u64.u32 	%rd24, %r76;
	// begin inline asm
	ld.shared.v4.f32 {%f275,%f276,%f277,%f278}, [%rd24];
	// end inline asm
	add.f32 	%f339, %f335, %f275;
	add.f32 	%f340, %f336, %f276;
	add.f32 	%f341, %f337, %f277;
	add.f32 	%f342, %f338, %f278;
	add.s32 	%r77, %r75, 16;
	and.b32  	%r78, %r77, %r9;
	add.s32 	%r79, %r36, %r78;
	cvt.u64.u32 	%rd25, %r79;
	// begin inline asm
	ld.shared.v4.f32 {%f279,%f280,%f281,%f282}, [%rd25];
	// end inline asm
	add.f32 	%f343, %f339, %f279;
	add.f32 	%f344, %f340, %f280;
	add.f32 	%f345, %f341, %f281;
	add.f32 	%f346, %f342, %f282;
	add.s32 	%r80, %r78, 16;
	and.b32  	%r81, %r80, %r9;
	add.s32 	%r82, %r36, %r81;
	cvt.u64.u32 	%rd26, %r82;
	// begin inline asm
	ld.shared.v4.f32 {%f283,%f284,%f285,%f286}, [%rd26];
	// end inline asm
	add.f32 	%f366, %f343, %f283;
	add.f32 	%f367, %f344, %f284;
	add.f32 	%f368, %f345, %f285;
	add.f32 	%f369, %f346, %f286;
	add.s32 	%r86, %r81, 16;
	add.s32 	%r85, %r85, 1;
	setp.ne.s32 	%p6, %r85, 0;
	@%p6 bra 	$L__BB11_8;
$L__BB11_9:
	bar.sync 	0;
	// begin inline asm
	mov.u64 %rd27, %clock64;
	// end inline asm
	setp.ne.s32 	%p7, %r1, 0;
	@%p7 bra 	$L__BB11_11;
	sub.s64 	%rd28, %rd9, %rd8;
	cvta.to.global.u64 	%rd29, %rd6;
	st.global.u64 	[%rd29], %rd28;
	sub.s64 	%rd30, %rd27, %rd10;
	cvta.to.global.u64 	%rd31, %rd5;
	st.global.u64 	[%rd31], %rd30;
	add.f32 	%f347, %f357, %f356;
	add.f32 	%f348, %f347, %f355;
	add.f32 	%f349, %f348, %f354;
	add.f32 	%f350, %f366, %f367;
	add.f32 	%f351, %f350, %f368;
	add.f32 	%f352, %f351, %f369;
	add.f32 	%f353, %f349, %f352;
	cvta.to.global.u64 	%rd32, %rd7;
	st.global.f32 	[%rd32], %f353;
$L__BB11_11:
	ret;

}
	// .globl	_Z16micro_lds_kernelILi32EEvPmS0_Pfii
.visible .entry _Z16micro_lds_kernelILi32EEvPmS0_Pfii(
	.param .u64 .ptr .align 1 _Z16micro_lds_kernelILi32EEvPmS0_Pfii_param_0,
	.param .u64 .ptr .align 1 _Z16micro_lds_kernelILi32EEvPmS0_Pfii_param_1,
	.param .u64 .ptr .align 1 _Z16micro_lds_kernelILi32EEvPmS0_Pfii_param_2,
	.param .u32 _Z16micro_lds_kernelILi32EEvPmS0_Pfii_param_3,
	.param .u32 _Z16micro_lds_kernelILi32EEvPmS0_Pfii_param_4
)
{
	.reg .pred 	%p<8>;
	.reg .b32 	%r<135>;
	.reg .b32 	%f<690>;
	.reg .b64 	%rd<49>;

	ld.param.u64 	%rd5, [_Z16micro_lds_kernelILi32EEvPmS0_Pfii_param_0];
	ld.param.u64 	%rd6, [_Z16micro_lds_kernelILi32EEvPmS0_Pfii_param_1];
	ld.param.u64 	%rd7, [_Z16micro_lds_kernelILi32EEvPmS0_Pfii_param_2];
	ld.param.u32 	%r16, [_Z16micro_lds_kernelILi32EEvPmS0_Pfii_param_3];
	ld.param.u32 	%r17, [_Z16micro_lds_kernelILi32EEvPmS0_Pfii_param_4];
	mov.u32 	%r1, %tid.x;
	setp.ge.s32 	%p1, %r1, %r17;
	@%p1 bra 	$L__BB12_3;
	mov.u32 	%r2, %ntid.x;
	mov.u32 	%r20, smem;
	mov.u32 	%r131, %r1;
$L__BB12_2:
	and.b32  	%r18, %r131, 1023;
	cvt.rn.f32.u32 	%f25, %r18;
	mul.f32 	%f26, %f25, 0f3E800000;
	shl.b32 	%r19, %r131, 2;
	add.s32 	%r21, %r20, %r19;
	st.shared.f32 	[%r21], %f26;
	add.s32 	%r131, %r131, %r2;
	setp.lt.s32 	%p2, %r131, %r17;
	@%p2 bra 	$L__BB12_2;
$L__BB12_3:
	bar.sync 	0;
	shl.b32 	%r22, %r17, 2;
	shl.b32 	%r23, %r17, 1;
	or.b32  	%r24, %r22, %r23;
	shr.s32 	%r25, %r24, 2;
	or.b32  	%r26, %r25, %r24;
	shr.s32 	%r27, %r26, 4;
	or.b32  	%r28, %r27, %r26;
	shr.s32 	%r29, %r28, 8;
	or.b32  	%r30, %r29, %r28;
	shr.s32 	%r31, %r30, 16;
	or.b32  	%r32, %r31, %r30;
	add.s32 	%r33, %r32, 1;
	shr.s32 	%r5, %r33, 1;
	bar.sync 	0;
	// begin inline asm
	mov.u64 %rd8, %clock64;
	// end inline asm
	setp.lt.s32 	%p3, %r16, 1;
	mov.f32 	%f677, 0f00000000;
	mov.f32 	%f676, %f677;
	mov.f32 	%f675, %f677;
	mov.f32 	%f674, %f677;
	@%p3 bra 	$L__BB12_6;
	neg.s32 	%r132, %r16;
	mov.f32 	%f674, 0f00000000;
	mov.f32 	%f675, %f674;
	mov.f32 	%f676, %f674;
	mov.f32 	%f677, %f674;
$L__BB12_5:
	.pragma "nounroll";
	// begin inline asm
	add.f32 %f677, %f677, %f676;
	// end inline asm
	// begin inline asm
	add.f32 %f676, %f676, %f675;
	// end inline asm
	// begin inline asm
	add.f32 %f675, %f675, %f674;
	// end inline asm
	// begin inline asm
	add.f32 %f674, %f674, %f677;
	// end inline asm
	// begin inline asm
	add.f32 %f677, %f677, %f676;
	// end inline asm
	// begin inline asm
	add.f32 %f676, %f676, %f675;
	// end inline asm
	// begin inline asm
	add.f32 %f675, %f675, %f674;
	// end inline asm
	// begin inline asm
	add.f32 %f674, %f674, %f677;
	// end inline asm
	// begin inline asm
	add.f32 %f677, %f677, %f676;
	// end inline asm
	// begin inline asm
	add.f32 %f676, %f676, %f675;
	// end inline asm
	// begin inline asm
	add.f32 %f675, %f675, %f674;
	// end inline asm
	// begin inline asm
	add.f32 %f674, %f674, %f677;
	// end inline asm
	// begin inline asm
	add.f32 %f677, %f677, %f676;
	// end inline asm
	// begin inline asm
	add.f32 %f676, %f676, %f675;
	// end inline asm
	// begin inline asm
	add.f32 %f675, %f675, %f674;
	// end inline asm
	// begin inline asm
	add.f32 %f674, %f674, %f677;
	// end inline asm
	// begin inline asm
	add.f32 %f677, %f677, %f676;
	// end inline asm
	// begin inline asm
	add.f32 %f676, %f676, %f675;
	// end inline asm
	// begin inline asm
	add.f32 %f675, %f675, %f674;
	// end inline asm
	// begin inline asm
	add.f32 %f674, %f674, %f677;
	// end inline asm
	// begin inline asm
	add.f32 %f677, %f677, %f676;
	// end inline asm
	// begin inline asm
	add.f32 %f676, %f676, %f675;
	// end inline asm
	// begin inline asm
	add.f32 %f675, %f675, %f674;
	// end inline asm
	// begin inline asm
	add.f32 %f674, %f674, %f677;
	// end inline asm
	// begin inline asm
	add.f32 %f677, %f677, %f676;
	// end inline asm
	// begin inline asm
	add.f32 %f676, %f676, %f675;
	// end inline asm
	// begin inline asm
	add.f32 %f675, %f675, %f674;
	// end inline asm
	// begin inline asm
	add.f32 %f674, %f674, %f677;
	// end inline asm
	// begin inline asm
	add.f32 %f677, %f677, %f676;
	// end inline asm
	// begin inline asm
	add.f32 %f676, %f676, %f675;
	// end inline asm
	// begin inline asm
	add.f32 %f675, %f675, %f674;
	// end inline asm
	// begin inline asm
	add.f32 %f674, %f674, %f677;
	// end inline asm
	// begin inline asm
	add.f32 %f677, %f677, %f676;
	// end inline asm
	// begin inline asm
	add.f32 %f676, %f676, %f675;
	// end inline asm
	// begin inline asm
	add.f32 %f675, %f675, %f674;
	// end inline asm
	// begin inline asm
	add.f32 %f674, %f674, %f677;
	// end inline asm
	// begin inline asm
	add.f32 %f677, %f677, %f676;
	// end inline asm
	// begin inline asm
	add.f32 %f676, %f676, %f675;
	// end inline asm
	// begin inline asm
	add.f32 %f675, %f675, %f674;
	// end inline asm
	// begin inline asm
	add.f32 %f674, %f674, %f677;
	// end inline asm
	// begin inline asm
	add.f32 %f677, %f677, %f676;
	// end inline asm
	// begin inline asm
	add.f32 %f676, %f676, %f675;
	// end inline asm
	// begin inline asm
	add.f32 %f675, %f675, %f674;
	// end inline asm
	// begin inline asm
	add.f32 %f674, %f674, %f677;
	// end inline asm
	// begin inline asm
	add.f32 %f677, %f677, %f676;
	// end inline asm
	// begin inline asm
	add.f32 %f676, %f676, %f675;
	// end inline asm
	// begin inline asm
	add.f32 %f675, %f675, %f674;
	// end inline asm
	// begin inline asm
	add.f32 %f674, %f674, %f677;
	// end inline asm
	// begin inline asm
	add.f32 %f677, %f677, %f676;
	// end inline asm
	// begin inline asm
	add.f32 %f676, %f676, %f675;
	// end inline asm
	// begin inline asm
	add.f32 %f675, %f675, %f674;
	// end inline asm
	// begin inline asm
	add.f32 %f674, %f674, %f677;
	// end inline asm
	// begin inline asm
	add.f32 %f677, %f677, %f676;
	// end inline asm
	// begin inline asm
	add.f32 %f676, %f676, %f675;
	// end inline asm
	// begin inline asm
	add.f32 %f675, %f675, %f674;
	// end inline asm
	// begin inline asm
	add.f32 %f674, %f674, %f677;
	// end inline asm
	// begin inline asm
	add.f32 %f677, %f677, %f676;
	// end inline asm
	// begin inline asm
	add.f32 %f676, %f676, %f675;
	// end inline asm
	// begin inline asm
	add.f32 %f675, %f675, %f674;
	// end inline asm
	// begin inline asm
	add.f32 %f674, %f674, %f677;
	// end inline asm
	// begin inline asm
	add.f32 %f677, %f677, %f676;
	// end inline asm
	// begin inline asm
	add.f32 %f676, %f676, %f675;
	// end inline asm
	// begin inline asm
	add.f32 %f675, %f675, %f674;
	// end inline asm
	// begin inline asm
	add.f32 %f674, %f674, %f677;
	// end inline asm
	// begin inline asm
	add.f32 %f677, %f677, %f676;
	// end inline asm
	// begin inline asm
	add.f32 %f676, %f676, %f675;
	// end inline asm
	// begin inline asm
	add.f32 %f675, %f675, %f674;
	// end inline asm
	// begin inline asm
	add.f32 %f674, %f674, %f677;
	// end inline asm
	// begin inline asm
	add.f32 %f677, %f677, %f676;
	// end inline asm
	// begin inline asm
	add.f32 %f676, %f676, %f675;
	// end inline asm
	// begin inline asm
	add.f32 %f675, %f675, %f674;
	// end inline asm
	// begin inline asm
	add.f32 %f674, %f674, %f677;
	// end inline asm
	// begin inline asm
	add.f32 %f677, %f677, %f676;
	// end inline asm
	// begin inline asm
	add.f32 %f676, %f676, %f675;
	// end inline asm
	// begin inline asm
	add.f32 %f675, %f675, %f674;
	// end inline asm
	// begin inline asm
	add.f32 %f674, %f674, %f677;
	// end inline asm
	// begin inline asm
	add.f32 %f677, %f677, %f676;
	// end inline asm
	// begin inline asm
	add.f32 %f676, %f676, %f675;
	// end inline asm
	// begin inline asm
	add.f32 %f675, %f675, %f674;
	// end inline asm
	// begin inline asm
	add.f32 %f674, %f674, %f677;
	// end inline asm
	// begin inline asm
	add.f32 %f677, %f677, %f676;
	// end inline asm
	// begin inline asm
	add.f32 %f676, %f676, %f675;
	// end inline asm
	// begin inline asm
	add.f32 %f675, %f675, %f674;
	// end inline asm
	// begin inline asm
	add.f32 %f674, %f674, %f677;
	// end inline asm
	// begin inline asm
	add.f32 %f677, %f677, %f676;
	// end inline asm
	// begin inline asm
	add.f32 %f676, %f676, %f675;
	// end inline asm
	// begin inline asm
	add.f32 %f675, %f675, %f674;
	// end inline asm
	// begin inline asm
	add.f32 %f674, %f674, %f677;
	// end inline asm
	// begin inline asm
	add.f32 %f677, %f677, %f676;
	// end inline asm
	// begin inline asm
	add.f32 %f676, %f676, %f675;
	// end inline asm
	// begin inline asm
	add.f32 %f675, %f675, %f674;
	// end inline asm
	// begin inline asm
	add.f32 %f674, %f674, %f677;
	// end inline asm
	// begin inline asm
	add.f32 %f677, %f677, %f676;
	// end inline asm
	// begin inline asm
	add.f32 %f676, %f676, %f675;
	// end inline asm
	// begin inline asm
	add.f32 %f675, %f675, %f674;
	// end inline asm
	// begin inline asm
	add.f32 %f674, %f674, %f677;
	// end inline asm
	// begin inline asm
	add.f32 %f677, %f677, %f676;
	// end inline asm
	// begin inline asm
	add.f32 %f676, %f676, %f675;
	// end inline asm
	// begin inline asm
	add.f32 %f675, %f675, %f674;
	// end inline asm
	// begin inline asm
	add.f32 %f674, %f674, %f677;
	// end inline asm
	// begin inline asm
	add.f32 %f677, %f677, %f676;
	// end inline asm
	// begin inline asm
	add.f32 %f676, %f676, %f675;
	// end inline asm
	// begin inline asm
	add.f32 %f675, %f675, %f674;
	// end inline asm
	// begin inline asm
	add.f32 %f674, %f674, %f677;
	// end inline asm
	// begin inline asm
	add.f32 %f677, %f677, %f676;
	// end inline asm
	// begin inline asm
	add.f32 %f676, %f676, %f675;
	// end inline asm
	// begin inline asm
	add.f32 %f675, %f675, %f674;
	// end inline asm
	// begin inline asm
	add.f32 %f674, %f674, %f677;
	// end inline asm
	// begin inline asm
	add.f32 %f677, %f677, %f676;
	// end inline asm
	// begin inline asm
	add.f32 %f676, %f676, %f675;
	// end inline asm
	// begin inline asm
	add.f32 %f675, %f675, %f674;
	// end inline asm
	// begin inline asm
	add.f32 %f674, %f674, %f677;
	// end inline asm
	// begin inline asm
	add.f32 %f677, %f677, %f676;
	// end inline asm
	// begin inline asm
	add.f32 %f676, %f676, %f675;
	// end inline asm
	// begin inline asm
	add.f32 %f675, %f675, %f674;
	// end inline asm
	// begin inline asm
	add.f32 %f674, %f674, %f677;
	// end inline asm
	// begin inline asm
	add.f32 %f677, %f677, %f676;
	// end inline asm
	// begin inline asm
	add.f32 %f676, %f676, %f675;
	// end inline asm
	// begin inline asm
	add.f32 %f675, %f675, %f674;
	// end inline asm
	// begin inline asm
	add.f32 %f674, %f674, %f677;
	// end inline asm
	// begin inline asm
	add.f32 %f677, %f677, %f676;
	// end inline asm
	// begin inline asm
	add.f32 %f676, %f676, %f675;
	// end inline asm
	// begin inline asm
	add.f32 %f675, %f675, %f674;
	// end inline asm
	// begin inline asm
	add.f32 %f674, %f674, %f677;
	// end inline asm
	// begin inline asm
	add.f32 %f677, %f677, %f676;
	// end inline asm
	// begin inline asm
	add.f32 %f676, %f676, %f675;
	// end inline asm
	// begin inline asm
	add.f32 %f675, %f675, %f674;
	// end inline asm
	// begin inline asm
	add.f32 %f674, %f674, %f677;
	// end inline asm
	add.s32 	%r132, %r132, 1;
	setp.ne.s32 	%p4, %r132, 0;
	@%p4 bra 	$L__BB12_5;
$L__BB12_6:
	setp.lt.s32 	%p5, %r16, 1;
	bar.sync 	0;
	// begin inline asm
	mov.u64 %rd9, %clock64;
	// end inline asm
	bar.sync 	0;
	mov.f32 	%f686, 0f00000000;
	// begin inline asm
	mov.u64 %rd10, %clock64;
	// end inline asm
	mov.f32 	%f687, %f686;
	mov.f32 	%f688, %f686;
	mov.f32 	%f689, %f686;
	@%p5 bra 	$L__BB12_9;
	add.s32 	%r9, %r5, -16;
	neg.s32 	%r133, %r16;
	shl.b32 	%r34, %r1, 4;
	and.b32  	%r134, %r34, 496;
	mov.f32 	%f689, 0f00000000;
	mov.u32 	%r36, smem;
	mov.f32 	%f688, %f689;
	mov.f32 	%f687, %f689;
	mov.f32 	%f686, %f689;
$L__BB12_8:
	.pragma "nounroll";
	and.b32  	%r35, %r134, %r9;
	add.s32 	%r37, %r36, %r35;
	cvt.u64.u32 	%rd11, %r37;
	// begin inline asm
	ld.shared.v4.f32 {%f415,%f416,%f417,%f418}, [%rd11];
	// end inline asm
	add.f32 	%f543, %f686, %f415;
	add.f32 	%f544, %f687, %f416;
	add.f32 	%f545, %f688, %f417;
	add.f32 	%f546, %f689, %f418;
	add.s32 	%r38, %r35, 16;
	and.b32  	%r39, %r38, %r9;
	add.s32 	%r40, %r36, %r39;
	cvt.u64.u32 	%rd12, %r40;
	// begin inline asm
	ld.shared.v4.f32 {%f419,%f420,%f421,%f422}, [%rd12];
	// end inline asm
	add.f32 	%f547, %f543, %f419;
	add.f32 	%f548, %f544, %f420;
	add.f32 	%f549, %f545, %f421;
	add.f32 	%f550, %f546, %f422;
	add.s32 	%r41, %r39, 16;
	and.b32  	%r42, %r41, %r9;
	add.s32 	%r43, %r36, %r42;
	cvt.u64.u32 	%rd13, %r43;
	// begin inline asm
	ld.shared.v4.f32 {%f423,%f424,%f425,%f426}, [%rd13];
	// end inline asm
	add.f32 	%f551, %f547, %f423;
	add.f32 	%f552, %f548, %f424;
	add.f32 	%f553, %f549, %f425;
	add.f32 	%f554, %f550, %f426;
	add.s32 	%r44, %r42, 16;
	and.b32  	%r45, %r44, %r9;
	add.s32 	%r46, %r36, %r45;
	cvt.u64.u32 	%rd14, %r46;
	// begin inline asm
	ld.shared.v4.f32 {%f427,%f428,%f429,%f430}, [%rd14];
	// end inline asm
	add.f32 	%f555, %f551, %f427;
	add.f32 	%f556, %f552, %f428;
	add.f32 	%f557, %f553, %f429;
	add.f32 	%f558, %f554, %f430;
	add.s32 	%r47, %r45, 16;
	and.b32  	%r48, %r47, %r9;
	add.s32 	%r49, %r36, %r48;
	cvt.u64.u32 	%rd15, %r49;
	// begin inline asm
	ld.shared.v4.f32 {%f431,%f432,%f433,%f434}, [%rd15];
	// end inline asm
	add.f32 	%f559, %f555, %f431;
	add.f32 	%f560, %f556, %f432;
	add.f32 	%f561, %f557, %f433;
	add.f32 	%f562, %f558, %f434;
	add.s32 	%r50, %r48, 16;
	and.b32  	%r51, %r50, %r9;
	add.s32 	%r52, %r36, %r51;
	cvt.u64.u32 	%rd16, %r52;
	// begin inline asm
	ld.shared.v4.f32 {%f435,%f436,%f437,%f438}, [%rd16];
	// end inline asm
	add.f32 	%f563, %f559, %f435;
	add.f32 	%f564, %f560, %f436;
	add.f32 	%f565, %f561, %f437;
	add.f32 	%f566, %f562, %f438;
	add.s32 	%r53, %r51, 16;
	and.b32  	%r54, %r53, %r9;
	add.s32 	%r55, %r36, %r54;
	cvt.u64.u32 	%rd17, %r55;
	// begin inline asm
	ld.shared.v4.f32 {%f439,%f440,%f441,%f442}, [%rd17];
	// end inline asm
	add.f32 	%f567, %f563, %f439;
	add.f32 	%f568, %f564, %f440;
	add.f32 	%f569, %f565, %f441;
	add.f32 	%f570, %f566, %f442;
	add.s32 	%r56, %r54, 16;
	and.b32  	%r57, %r56, %r9;
	add.s32 	%r58, %r36, %r57;
	cvt.u64.u32 	%rd18, %r58;
	// begin inline asm
	ld.shared.v4.f32 {%f443,%f444,%f445,%f446}, [%rd18];
	// end inline asm
	add.f32 	%f571, %f567, %f443;
	add.f32 	%f572, %f568, %f444;
	add.f32 	%f573, %f569, %f445;
	add.f32 	%f574, %f570, %f446;
	add.s32 	%r59, %r57, 16;
	and.b32  	%r60, %r59, %r9;
	add.s32 	%r61, %r36, %r60;
	cvt.u64.u32 	%rd19, %r61;
	// begin inline asm
	ld.shared.v4.f32 {%f447,%f448,%f449,%f450}, [%rd19];
	// end inline asm
	add.f32 	%f575, %f571, %f447;
	add.f32 	%f576, %f572, %f448;
	add.f32 	%f577, %f573, %f449;
	add.f32 	%f578, %f574, %f450;
	add.s32 	%r62, %r60, 16;
	and.b32  	%r63, %r62, %r9;
	add.s32 	%r64, %r36, %r63;
	cvt.u64.u32 	%rd20, %r64;
	// begin inline asm
	ld.shared.v4.f32 {%f451,%f452,%f453,%f454}, [%rd20];
	// end inline asm
	add.f32 	%f579, %f575, %f451;
	add.f32 	%f580, %f576, %f452;
	add.f32 	%f581, %f577, %f453;
	add.f32 	%f582, %f578, %f454;
	add.s32 	%r65, %r63, 16;
	and.b32  	%r66, %r65, %r9;
	add.s32 	%r67, %r36, %r66;
	cvt.u64.u32 	%rd21, %r67;
	// begin inline asm
	ld.shared.v4.f32 {%f455,%f456,%f457,%f458}, [%rd21];
	// end inline asm
	add.f32 	%f583, %f579, %f455;
	add.f32 	%f584, %f580, %f456;
	add.f32 	%f585, %f581, %f457;
	add.f32 	%f586, %f582, %f458;
	add.s32 	%r68, %r66, 16;
	and.b32  	%r69, %r68, %r9;
	add.s32 	%r70, %r36, %r69;
	cvt.u64.u32 	%rd22, %r70;
	// begin inline asm
	ld.shared.v4.f32 {%f459,%f460,%f461,%f462}, [%rd22];
	// end inline asm
	add.f32 	%f587, %f583, %f459;
	add.f32 	%f588, %f584, %f460;
	add.f32 	%f589, %f585, %f461;
	add.f32 	%f590, %f586, %f462;
	add.s32 	%r71, %r69, 16;
	and.b32  	%r72, %r71, %r9;
	add.s32 	%r73, %r36, %r72;
	cvt.u64.u32 	%rd23, %r73;
	// begin inline asm
	ld.shared.v4.f32 {%f463,%f464,%f465,%f466}, [%rd23];
	// end inline asm
	add.f32 	%f591, %f587, %f463;
	add.f32 	%f592, %f588, %f464;
	add.f32 	%f593, %f589, %f465;
	add.f32 	%f594, %f590, %f466;
	add.s32 	%r74, %r72, 16;
	and.b32  	%r75, %r74, %r9;
	add.s32 	%r76, %r36, %r75;
	cvt.u64.u32 	%rd24, %r76;
	// begin inline asm
	ld.shared.v4.f32 {%f467,%f468,%f469,%f470}, [%rd24];
	// end inline asm
	add.f32 	%f595, %f591, %f467;
	add.f32 	%f596, %f592, %f468;
	add.f32 	%f597, %f593, %f469;
	add.f32 	%f598, %f594, %f470;
	add.s32 	%r77, %r75, 16;
	and.b32  	%r78, %r77, %r9;
	add.s32 	%r79, %r36, %r78;
	cvt.u64.u32 	%rd25, %r79;
	// begin inline asm
	ld.shared.v4.f32 {%f471,%f472,%f473,%f474}, [%rd25];
	// end inline asm
	add.f32 	%f599, %f595, %f471;
	add.f32 	%f600, %f596, %f472;
	add.f32 	%f601, %f597, %f473;
	add.f32 	%f602, %f598, %f474;
	add.s32 	%r80, %r78, 16;
	and.b32  	%r81, %r80, %r9;
	add.s32 	%r82, %r36, %r81;
	cvt.u64.u32 	%rd26, %r82;
	// begin inline asm
	ld.shared.v4.f32 {%f475,%f476,%f477,%f478}, [%rd26];
	// end inline asm
	add.f32 	%f603, %f599, %f475;
	add.f32 	%f604, %f600, %f476;
	add.f32 	%f605, %f601, %f477;
	add.f32 	%f606, %f602, %f478;
	add.s32 	%r83, %r81, 16;
	and.b32  	%r84, %r83, %r9;
	add.s32 	%r85, %r36, %r84;
	cvt.u64.u32 	%rd27, %r85;
	// begin inline asm
	ld.shared.v4.f32 {%f479,%f480,%f481,%f482}, [%rd27];
	// end inline asm
	add.f32 	%f607, %f603, %f479;
	add.f32 	%f608, %f604, %f480;
	add.f32 	%f609, %f605, %f481;
	add.f32 	%f610, %f606, %f482;
	add.s32 	%r86, %r84, 16;
	and.b32  	%r87, %r86, %r9;
	add.s32 	%r88, %r36, %r87;
	cvt.u64.u32 	%rd28, %r88;
	// begin inline asm
	ld.shared.v4.f32 {%f483,%f484,%f485,%f486}, [%rd28];
	// end inline asm
	add.f32 	%f611, %f607, %f483;
	add.f32 	%f612, %f608, %f484;
	add.f32 	%f613, %f609, %f485;
	add.f32 	%f614, %f610, %f486;
	add.s32 	%r89, %r87, 16;
	and.b32  	%r90, %r89, %r9;
	add.s32 	%r91, %r36, %r90;
	cvt.u64.u32 	%rd29, %r91;
	// begin inline asm
	ld.shared.v4.f32 {%f487,%f488,%f489,%f490}, [%rd29];
	// end inline asm
	add.f32 	%f615, %f611, %f487;
	add.f32 	%f616, %f612, %f488;
	add.f32 	%f617, %f613, %f489;
	add.f32 	%f618, %f614, %f490;
	add.s32 	%r92, %r90, 16;
	and.b32  	%r93, %r92, %r9;
	add.s32 	%r94, %r36, %r93;
	cvt.u64.u32 	%rd30, %r94;
	// begin inline asm
	ld.shared.v4.f32 {%f491,%f492,%f493,%f494}, [%rd30];
	// end inline asm
	add.f32 	%f619, %f615, %f491;
	add.f32 	%f620, %f616, %f492;
	add.f32 	%f621, %f617, %f493;
	add.f32 	%f622, %f618, %f494;
	add.s32 	%r95, %r93, 16;
	and.b32  	%r96, %r95, %r9;
	add.s32 	%r97, %r36, %r96;
	cvt.u64.u32 	%rd31, %r97;
	// begin inline asm
	ld.shared.v4.f32 {%f495,%f496,%f497,%f498}, [%rd31];
	// end inline asm
	add.f32 	%f623, %f619, %f495;
	add.f32 	%f624, %f620, %f496;
	add.f32 	%f625, %f621, %f497;
	add.f32 	%f626, %f622, %f498;
	add.s32 	%r98, %r96, 16;
	and.b32  	%r99, %r98, %r9;
	add.s32 	%r100, %r36, %r99;
	cvt.u64.u32 	%rd32, %r100;
	// begin inline asm
	ld.shared.v4.f32 {%f499,%f500,%f501,%f502}, [%rd32];
	// end inline asm
	add.f32 	%f627, %f623, %f499;
	add.f32 	%f628, %f624, %f500;
	add.f32 	%f629, %f625, %f501;
	add.f32 	%f630, %f626, %f502;
	add.s32 	%r101, %r99, 16;
	and.b32  	%r102, %r101, %r9;
	add.s32 	%r103, %r36, %r102;
	cvt.u64.u32 	%rd33, %r103;
	// begin inline asm
	ld.shared.v4.f32 {%f503,%f504,%f505,%f506}, [%rd33];
	// end inline asm
	add.f32 	%f631, %f627, %f503;
	add.f32 	%f632, %f628, %f504;
	add.f32 	%f633, %f629, %f505;
	add.f32 	%f634, %f630, %f506;
	add.s32 	%r104, %r102, 16;
	and.b32  	%r105, %r104, %r9;
	add.s32 	%r106, %r36, %r105;
	cvt.u64.u32 	%rd34, %r106;
	// begin inline asm
	ld.shared.v4.f32 {%f507,%f508,%f509,%f510}, [%rd34];
	// end inline asm
	add.f32 	%f635, %f631, %f507;
	add.f32 	%f636, %f632, %f508;
	add.f32 	%f637, %f633, %f509;
	add.f32 	%f638, %f634, %f510;
	add.s32 	%r107, %r105, 16;
	and.b32  	%r108, %r107, %r9;
	add.s32 	%r109, %r36, %r108;
	cvt.u64.u32 	%rd35, %r109;
	// begin inline asm
	ld.shared.v4.f32 {%f511,%f512,%f513,%f514}, [%rd35];
	// end inline asm
	add.f32 	%f639, %f635, %f511;
	add.f32 	%f640, %f636, %f512;
	add.f32 	%f641, %f637, %f513;
	add.f32 	%f642, %f638, %f514;
	add.s32 	%r110, %r108, 16;
	and.b32  	%r111, %r110, %r9;
	add.s32 	%r112, %r36, %r111;
	cvt.u64.u32 	%rd36, %r112;
	// begin inline asm
	ld.shared.v4.f32 {%f515,%f516,%f517,%f518}, [%rd36];
	// end inline asm
	add.f32 	%f643, %f639, %f515;
	add.f32 	%f644, %f640, %f516;
	add.f32 	%f645, %f641, %f517;
	add.f32 	%f646, %f642, %f518;
	add.s32 	%r113, %r111, 16;
	and.b32  	%r114, %r113, %r9;
	add.s32 	%r115, %r36, %r114;
	cvt.u64.u32 	%rd37, %r115;
	// begin inline asm
	ld.shared.v4.f32 {%f519,%f520,%f521,%f522}, [%rd37];
	// end inline asm
	add.f32 	%f647, %f643, %f519;
	add.f32 	%f648, %f644, %f520;
	add.f32 	%f649, %f645, %f521;
	add.f32 	%f650, %f646, %f522;
	add.s32 	%r116, %r114, 16;
	and.b32  	%r117, %r116, %r9;
	add.s32 	%r118, %r36, %r117;
	cvt.u64.u32 	%rd38, %r118;
	// begin inline asm
	ld.shared.v4.f32 {%f523,%f524,%f525,%f526}, [%rd38];
	// end inline asm
	add.f32 	%f651, %f647, %f523;
	add.f32 	%f652, %f648, %f524;
	add.f32 	%f653, %f649, %f525;
	add.f32 	%f654, %f650, %f526;
	add.s32 	%r119, %r117, 16;
	and.b32  	%r120, %r119, %r9;
	add.s32 	%r121, %r36, %r120;
	cvt.u64.u32 	%rd39, %r121;
	// begin inline asm
	ld.shared.v4.f32 {%f527,%f528,%f529,%f530}, [%rd39];
	// end inline asm
	add.f32 	%f655, %f651, %f527;
	add.f32 	%f656, %f652, %f528;
	add.f32 	%f657, %f653, %f529;
	add.f32 	%f658, %f654, %f530;
	add.s32 	%r122, %r120, 16;
	and.b32  	%r123, %r122, %r9;
	add.s32 	%r124, %r36, %r123;
	cvt.u64.u32 	%rd40, %r124;
	// begin inline asm
	ld.shared.v4.f32 {%f531,%f532,%f533,%f534}, [%rd40];
	// end inline asm
	add.f32 	%f659, %f655, %f531;
	add.f32 	%f660, %f656, %f532;
	add.f32 	%f661, %f657, %f533;
	add.f32 	%f662, %f658, %f534;
	add.s32 	%r125, %r123, 16;
	and.b32  	%r126, %r125, %r9;
	add.s32 	%r127, %r36, %r126;
	cvt.u64.u32 	%rd41, %r127;
	// begin inline asm
	ld.shared.v4.f32 {%f535,%f536,%f537,%f538}, [%rd41];
	// end inline asm
	add.f32 	%f663, %f659, %f535;
	add.f32 	%f664, %f660, %f536;
	add.f32 	%f665, %f661, %f537;
	add.f32 	%f666, %f662, %f538;
	add.s32 	%r128, %r126, 16;
	and.b32  	%r129, %r128, %r9;
	add.s32 	%r130, %r36, %r129;
	cvt.u64.u32 	%rd42, %r130;
	// begin inline asm
	ld.shared.v4.f32 {%f539,%f540,%f541,%f542}, [%rd42];
	// end inline asm
	add.f32 	%f686, %f663, %f539;
	add.f32 	%f687, %f664, %f540;
	add.f32 	%f688, %f665, %f541;
	add.f32 	%f689, %f666, %f542;
	add.s32 	%r134, %r129, 16;
	add.s32 	%r133, %r133, 1;
	setp.ne.s32 	%p6, %r133, 0;
	@%p6 bra 	$L__BB12_8;
$L__BB12_9:
	bar.sync 	0;
	// begin inline asm
	mov.u64 %rd43, %clock64;
	// end inline asm
	setp.ne.s32 	%p7, %r1, 0;
	@%p7 bra 	$L__BB12_11;
	sub.s64 	%rd44, %rd9, %rd8;
	cvta.to.global.u64 	%rd45, %rd6;
	st.global.u64 	[%rd45], %rd44;
	sub.s64 	%rd46, %rd43, %rd10;
	cvta.to.global.u64 	%rd47, %rd5;
	st.global.u64 	[%rd47], %rd46;
	add.f32 	%f667, %f677, %f676;
	add.f32 	%f668, %f667, %f675;
	add.f32 	%f669, %f668, %f674;
	add.f32 	%f670, %f686, %f687;
	add.f32 	%f671, %f670, %f688;
	add.f32 	%f672, %f671, %f689;
	add.f32 	%f673, %f669, %f672;
	cvta.to.global.u64 	%rd48, %rd7;
	st.global.f32 	[%rd48], %f673;
$L__BB12_11:
	ret;

}
	// .globl	_Z16micro_lds_kernelILi64EEvPmS0_Pfii
.visible .entry _Z16micro_lds_kernelILi64EEvPmS0_Pfii(
	.param .u64 .ptr .align 1 _Z16micro_lds_kernelILi64EEvPmS0_Pfii_param_0,
	.param .u64 .ptr .align 1 _Z16micro_lds_kernelILi64EEvPmS0_Pfii_param_1,
	.param .u64 .ptr .align 1 _Z16micro_lds_kernelILi64EEvPmS0_Pfii_param_2,
	.param .u32 _Z16micro_lds_kernelILi64EEvPmS0_Pfii_param_3,
	.param .u32 _Z16micro_lds_kernelILi64EEvPmS0_Pfii_param_4
)
{
	.reg .pred 	%p<8>;
	.reg .b32 	%r<231>;
	.reg .b32 	%f<1330>;
	.reg .b64 	%rd<81>;

	ld.param.u64 	%rd5, [_Z16micro_lds_kernelILi64EEvPmS0_Pfii_param_0];
	ld.param.u64 	%rd6, [_Z16micro_lds_kernelILi64EEvPmS0_Pfii_param_1];
	ld.param.u64 	%rd7, [_Z16micro_lds_kernelILi64EEvPmS0_Pfii_param_2];
	ld.param.u32 	%r16, [_Z16micro_lds_kernelILi64EEvPmS0_Pfii_param_3];
	ld.param.u32 	%r17, [_Z16micro_lds_kernelILi64EEvPmS0_Pfii_param_4];
	mov.u32 	%r1, %tid.x;
	setp.ge.s32 	%p1, %r1, %r17;
	@%p1 bra 	$L__BB13_3;
	mov.u32 	%r2, %ntid.x;
	mov.u32 	%r20, smem;
	mov.u32 	%r227, %r1;
$L__BB13_2:
	and.b32  	%r18, %r227, 1023;
	cvt.rn.f32.u32 	%f25, %r18;
	mul.f32 	%f26, %f25, 0f3E800000;
	shl.b32 	%r19, %r227, 2;
	add.s32 	%r21, %r20, %r19;
	st.shared.f32 	[%r21], %f26;
	add.s32 	%r227, %r227, %r2;
	setp.lt.s32 	%p2, %r227, %r17;
	@%p2 bra 	$L__BB13_2;
$L__BB13_3:
	bar.sync 	0;
	shl.b32 	%r22, %r17, 2;
	shl.b32 	%r23, %r17, 1;
	or.b32  	%r24, %r22, %r23;
	shr.s32 	%r25, %r24, 2;
	or.b32  	%r26, %r25, %r24;
	shr.s32 	%r27, %r26, 4;
	or.b32  	%r28, %r27, %r26;
	shr.s32 	%r29, %r28, 8;
	or.b32  	%r30, %r29, %r28;
	shr.s32 	%r31, %r30, 16;
	or.b32  	%r32, %r31, %r30;
	add.s32 	%r33, %r32, 1;
	shr.s32 	%r5, %r33, 1;
	bar.sync 	0;
	// begin inline asm
	mov.u64 %rd8, %clock64;
	// end inline asm
	setp.lt.s32 	%p3, %r16, 1;
	mov.f32 	%f1317, 0f00000000;
	mov.f32 	%f1316, %f1317;
	mov.f32 	%f1315, %f1317;
	mov.f32 	%f1314, %f1317;
	@%p3 bra 	$L__BB13_6;
	neg.s32 	%r228, %r16;
	mov.f32 	%f1314, 0f00000000;
	mov.f32 	%f1315, %f1314;
	mov.f32 	%f1316, %f1314;
	mov.f32 	%f1317, %f1314;
$L__BB13_5:
	.pragma "nounroll";
	// begin inline asm
	add.f32 %f1317, %f1317, %f1316;
	// end inline asm
	// begin inline asm
	add.f32 %f1316, %f1316, %f1315;
	// end inline asm
	// begin inline asm
	add.f32 %f1315, %f1315, %f1314;
	// end inline asm
	// begin inline asm
	add.f32 %f1314, %f1314, %f1317;
	// end inline asm
	// begin inline asm
	add.f32 %f1317, %f1317, %f1316;
	// end inline asm
	// begin inline asm
	add.f32 %f1316, %f1316, %f1315;
	// end inline asm
	// begin inline asm
	add.f32 %f1315, %f1315, %f1314;
	// end inline asm
	// begin inline asm
	add.f32 %f1314, %f1314, %f1317;
	// end inline asm
	// begin inline asm
	add.f32 %f1317, %f1317, %f1316;
	// end inline asm
	// begin inline asm
	add.f32 %f1316, %f1316, %f1315;
	// end inline asm
	// begin inline asm
	add.f32 %f1315, %f1315, %f1314;
	// end inline asm
	// begin inline asm
	add.f32 %f1314, %f1314, %f1317;
	// end inline asm
	// begin inline asm
	add.f32 %f1317, %f1317, %f1316;
	// end inline asm
	// begin inline asm
	add.f32 %f1316, %f1316, %f1315;
	// end inline asm
	// begin inline asm
	add.f32 %f1315, %f1315, %f1314;
	// end inline asm
	// begin inline asm
	add.f32 %f1314, %f1314, %f1317;
	// end inline asm
	// begin inline asm
	add.f32 %f1317, %f1317, %f1316;
	// end inline asm
	// begin inline asm
	add.f32 %f1316, %f1316, %f1315;
	// end inline asm
	// begin inline asm
	add.f32 %f1315, %f1315, %f1314;
	// end inline asm
	// begin inline asm
	add.f32 %f1314, %f1314, %f1317;
	// end inline asm
	// begin inline asm
	add.f32 %f1317, %f1317, %f1316;
	// end inline asm
	// begin inline asm
	add.f32 %f1316, %f1316, %f1315;
	// end inline asm
	// begin inline asm
	add.f32 %f1315, %f1315, %f1314;
	// end inline asm
	// begin inline asm
	add.f32 %f1314, %f1314, %f1317;
	// end inline asm
	// begin inline asm
	add.f32 %f1317, %f1317, %f1316;
	// end inline asm
	// begin inline asm
	add.f32 %f1316, %f1316, %f1315;
	// end inline asm
	// begin inline asm
	add.f32 %f1315, %f1315, %f1314;
	// end inline asm
	// begin inline asm
	add.f32 %f1314, %f1314, %f1317;
	// end inline asm
	// begin inline asm
	add.f32 %f1317, %f1317, %f1316;
	// end inline asm
	// begin inline asm
	add.f32 %f1316, %f1316, %f1315;
	// end inline asm
	// begin inline asm
	add.f32 %f1315, %f1315, %f1314;
	// end inline asm
	// begin inline asm
	add.f32 %f1314, %f1314, %f1317;
	// end inline asm
	// begin inline asm
	add.f32 %f1317, %f1317, %f1316;
	// end inline asm
	// begin inline asm
	add.f32 %f1316, %f1316, %f1315;
	// end inline asm
	// begin inline asm
	add.f32 %f1315, %f1315, %f1314;
	// end inline asm
	// begin inline asm
	add.f32 %f1314, %f1314, %f1317;
	// end inline asm
	// begin inline asm
	add.f32 %f1317, %f1317, %f1316;
	// end inline asm
	// begin inline asm
	add.f32 %f1316, %f1316, %f1315;
	// end inline asm
	// begin inline asm
	add.f32 %f1315, %f1315, %f1314;
	// end inline asm
	// begin inline asm
	add.f32 %f1314, %f1314, %f1317;
	// end inline asm
	// begin inline asm
	add.f32 %f1317, %f1317, %f1316;
	// end inline asm
	// begin inline asm
	add.f32 %f1316, %f1316, %f1315;
	// end inline asm
	// begin inline asm
	add.f32 %f1315, %f1315, %f1314;
	// end inline asm
	// begin inline asm
	add.f32 %f1314, %f1314, %f1317;
	// end inline asm
	// begin inline asm
	add.f32 %f1317, %f1317, %f1316;
	// end inline asm
	// begin inline asm
	add.f32 %f1316, %f1316, %f1315;
	// end inline asm
	// begin inline asm
	add.f32 %f1315, %f1315, %f1314;
	// end inline asm
	// begin inline asm
	add.f32 %f1314, %f1314, %f1317;
	// end inline asm
	// begin inline asm
	add.f32 %f1317, %f1317, %f1316;
	// end inline asm
	// begin inline asm
	add.f32 %f1316, %f1316, %f1315;
	// end inline asm
	// begin inline asm
	add.f32 %f1315, %f1315, %f1314;
	// end inline asm
	// begin inline asm
	add.f32 %f1314, %f1314, %f1317;
	// end inline asm
	// begin inline asm
	add.f32 %f1317, %f1317, %f1316;
	// end inline asm
	// begin inline asm
	add.f32 %f1316, %f1316, %f1315;
	// end inline asm
	// begin inline asm
	add.f32 %f1315, %f1315, %f1314;
	// end inline asm
	// begin inline asm
	add.f32 %f1314, %f1314, %f1317;
	// end inline asm
	// begin inline asm
	add.f32 %f1317, %f1317, %f1316;
	// end inline asm
	// begin inline asm
	add.f32 %f1316, %f1316, %f1315;
	// end inline asm
	// begin inline asm
	add.f32 %f1315, %f1315, %f1314;
	// end inline asm
	// begin inline asm
	add.f32 %f1314, %f1314, %f1317;
	// end inline asm
	// begin inline asm
	add.f32 %f1317, %f1317, %f1316;
	// end inline asm
	// begin inline asm
	add.f32 %f1316, %f1316, %f1315;
	// end inline asm
	// begin inline asm
	add.f32 %f1315, %f1315, %f1314;
	// end inline asm
	// begin inline asm
	add.f32 %f1314, %f1314, %f1317;
	// end inline asm
	// begin inline asm
	add.f32 %f1317, %f1317, %f1316;
	// end inline asm
	// begin inline asm
	add.f32 %f1316, %f1316, %f1315;
	// end inline asm
	// begin inline asm
	add.f32 %f1315, %f1315, %f1314;
	// end inline asm
	// begin inline asm
	add.f32 %f1314, %f1314, %f1317;
	// end inline asm
	// begin inline asm
	add.f32 %f1317, %f1317, %f1316;
	// end inline asm
	// begin inline asm
	add.f32 %f1316, %f1316, %f1315;
	// end inline asm
	// begin inline asm
	add.f32 %f1315, %f1315, %f1314;
	// end inline asm
	// begin inline asm
	add.f32 %f1314, %f1314, %f1317;
	// end inline asm
	// begin inline asm
	add.f32 %f1317, %f1317, %f1316;
	// end inline asm
	// begin inline asm
	add.f32 %f1316, %f1316, %f1315;
	// end inline asm
	// begin inline asm
	add.f32 %f1315, %f1315, %f1314;
	// end inline asm
	// begin inline asm
	add.f32 %f1314, %f1314, %f1317;
	// end inline asm
	// begin inline asm
	add.f32 %f1317, %f1317, %f1316;
	// end inline asm
	// begin inline asm
	add.f32 %f1316, %f1316, %f1315;
	// end inline asm
	// begin inline asm
	add.f32 %f1315, %f1315, %f1314;
	// end inline asm
	// begin inline asm
	add.f32 %f1314, %f1314, %f1317;
	// end inline asm
	// begin inline asm
	add.f32 %f1317, %f1317, %f1316;
	// end inline asm
	// begin inline asm
	add.f32 %f1316, %f1316, %f1315;
	// end inline asm
	// begin inline asm
	add.f32 %f1315, %f1315, %f1314;
	// end inline asm
	// begin inline asm
	add.f32 %f1314, %f1314, %f1317;
	// end inline asm
	// begin inline asm
	add.f32 %f1317, %f1317, %f1316;
	// end inline asm
	// begin inline asm
	add.f32 %f1316, %f1316, %f1315;
	// end inline asm
	// begin inline asm
	add.f32 %f1315, %f1315, %f1314;
	// end inline asm
	// begin inline asm
	add.f32 %f1314, %f1314, %f1317;
	// end inline asm
	// begin inline asm
	add.f32 %f1317, %f1317, %f1316;
	// end inline asm
	// begin inline asm
	add.f32 %f1316, %f1316, %f1315;
	// end inline asm
	// begin inline asm
	add.f32 %f1315, %f1315, %f1314;
	// end inline asm
	// begin inline asm
	add.f32 %f1314, %f1314, %f1317;
	// end inline asm
	// begin inline asm
	add.f32 %f1317, %f1317, %f1316;
	// end inline asm
	// begin inline asm
	add.f32 %f1316, %f1316, %f1315;
	// end inline asm
	// begin inline asm
	add.f32 %f1315, %f1315, %f1314;
	// end inline asm
	// begin inline asm
	add.f32 %f1314, %f1314, %f1317;
	// end inline asm
	// begin inline asm
	add.f32 %f1317, %f1317, %f1316;
	// end inline asm
	// begin inline asm
	add.f32 %f1316, %f1316, %f1315;
	// end inline asm
	// begin inline asm
	add.f32 %f1315, %f1315, %f1314;
	// end inline asm
	// begin inline asm
	add.f32 %f1314, %f1314, %f1317;
	// end inline asm
	// begin inline asm
	add.f32 %f1317, %f1317, %f1316;
	// end inline asm
	// begin inline asm
	add.f32 %f1316, %f1316, %f1315;
	// end inline asm
	// begin inline asm
	add.f32 %f1315, %f1315, %f1314;
	// end inline asm
	// begin inline asm
	add.f32 %f1314, %f1314, %f1317;
	// end inline asm
	// begin inline asm
	add.f32 %f1317, %f1317, %f1316;
	// end inline asm
	// begin inline asm
	add.f32 %f1316, %f1316, %f1315;
	// end inline asm
	// begin inline asm
	add.f32 %f1315, %f1315, %f1314;
	// end inline asm
	// begin inline asm
	add.f32 %f1314, %f1314, %f1317;
	// end inline asm
	// begin inline asm
	add.f32 %f1317, %f1317, %f1316;
	// end inline asm
	// begin inline asm
	add.f32 %f1316, %f1316, %f1315;
	// end inline asm
	// begin inline asm
	add.f32 %f1315, %f1315, %f1314;
	// end inline asm
	// begin inline asm
	add.f32 %f1314, %f1314, %f1317;
	// end inline asm
	// begin inline asm
	add.f32 %f1317, %f1317, %f1316;
	// end inline asm
	// begin inline asm
	add.f32 %f1316, %f1316, %f1315;
	// end inline asm
	// begin inline asm
	add.f32 %f1315, %f1315, %f1314;
	// end inline asm
	// begin inline asm
	add.f32 %f1314, %f1314, %f1317;
	// end inline asm
	// begin inline asm
	add.f32 %f1317, %f1317, %f1316;
	// end inline asm
	// begin inline asm
	add.f32 %f1316, %f1316, %f1315;
	// end inline asm
	// begin inline asm
	add.f32 %f1315, %f1315, %f1314;
	// end inline asm
	// begin inline asm
	add.f32 %f1314, %f1314, %f1317;
	// end inline asm
	// begin inline asm
	add.f32 %f1317, %f1317, %f1316;
	// end inline asm
	// begin inline asm
	add.f32 %f1316, %f1316, %f1315;
	// end inline asm
	// begin inline asm
	add.f32 %f1315, %f1315, %f1314;
	// end inline asm
	// begin inline asm
	add.f32 %f1314, %f1314, %f1317;
	// end inline asm
	// begin inline asm
	add.f32 %f1317, %f1317, %f1316;
	// end inline asm
	// begin inline asm
	add.f32 %f1316, %f1316, %f1315;
	// end inline asm
	// begin inline asm
	add.f32 %f1315, %f1315, %f1314;
	// end inline asm
	// begin inline asm
	add.f32 %f1314, %f1314, %f1317;
	// end inline asm
	// begin inline asm
	add.f32 %f1317, %f1317, %f1316;
	// end inline asm
	// begin inline asm
	add.f32 %f1316, %f1316, %f1315;
	// end inline asm
	// begin inline asm
	add.f32 %f1315, %f1315, %f1314;
	// end inline asm
	// begin inline asm
	add.f32 %f1314, %f1314, %f1317;
	// end inline asm
	// begin inline asm
	add.f32 %f1317, %f1317, %f1316;
	// end inline asm
	// begin inline asm
	add.f32 %f1316, %f1316, %f1315;
	// end inline asm
	// begin inline asm
	add.f32 %f1315, %f1315, %f1314;
	// end inline asm
	// begin inline asm
	add.f32 %f1314, %f1314, %f1317;
	// end inline asm
	// begin inline asm
	add.f32 %f1317, %f1317, %f1316;
	// end inline asm
	// begin inline asm
	add.f32 %f1316, %f1316, %f1315;
	// end inline asm
	// begin inline asm
	add.f32 %f1315, %f1315, %f1314;
	// end inline asm
	// begin inline asm
	add.f32 %f1314, %f1314, %f1317;
	// end inline asm
	// begin inline asm
	add.f32 %f1317, %f1317, %f1316;
	// end inline asm
	// begin inline asm
	add.f32 %f1316, %f1316, %f1315;
	// end inline asm
	// begin inline asm
	add.f32 %f1315, %f1315, %f1314;
	// end inline asm
	// begin inline asm
	add.f32 %f1314, %f1314, %f1317;
	// end inline asm
	// begin inline asm
	add.f32 %f1317, %f1317, %f1316;
	// end inline asm
	// begin inline asm
	add.f32 %f1316, %f1316, %f1315;
	// end inline asm
	// begin inline asm
	add.f32 %f1315, %f1315, %f1314;
	// end inline asm
	// begin inline asm
	add.f32 %f1314, %f1314, %f1317;
	// end inline asm
	// begin inline asm
	add.f32 %f1317, %f1317, %f1316;
	// end inline asm
	// begin inline asm
	add.f32 %f1316, %f1316, %f1315;
	// end inline asm
	// begin inline asm
	add.f32 %f1315, %f1315, %f1314;
	// end inline asm
	// begin inline asm
	add.f32 %f1314, %f1314, %f1317;
	// end inline asm
	// begin inline asm
	add.f32 %f1317, %f1317, %f1316;
	// end inline asm
	// begin inline asm
	add.f32 %f1316, %f1316, %f1315;
	// end inline asm
	// begin inline asm
	add.f32 %f1315, %f1315, %f1314;
	// end inline asm
	// begin inline asm
	add.f32 %f1314, %f1314, %f1317;
	// end inline asm
	// begin inline asm
	add.f32 %f1317, %f1317, %f1316;
	// end inline asm
	// begin inline asm
	add.f32 %f1316, %f1316, %f1315;
	// end inline asm
	// begin inline asm
	add.f32 %f1315, %f1315, %f1314;
	// end inline asm
	// begin inline asm
	add.f32 %f1314, %f1314, %f1317;
	// end inline asm
	// begin inline asm
	add.f32 %f1317, %f1317, %f1316;
	// end inline asm
	// begin inline asm
	add.f32 %f1316, %f1316, %f1315;
	// end inline asm
	// begin inline asm
	add.f32 %f1315, %f1315, %f1314;
	// end inline asm
	// begin inline asm
	add.f32 %f1314, %f1314, %f1317;
	// end inline asm
	// begin inline asm
	add.f32 %f1317, %f1317, %f1316;
	// end inline asm
	// begin inline asm
	add.f32 %f1316, %f1316, %f1315;
	// end inline asm
	// begin inline asm
	add.f32 %f1315, %f1315, %f1314;
	// end inline asm
	// begin inline asm
	add.f32 %f1314, %f1314, %f1317;
	// end inline asm
	// begin inline asm
	add.f32 %f1317, %f1317, %f1316;
	// end inline asm
	// begin inline asm
	add.f32 %f1316, %f1316, %f1315;
	// end inline asm
	// begin inline asm
	add.f32 %f1315, %f1315, %f1314;
	// end inline asm
	// begin inline asm
	add.f32 %f1314, %f1314, %f1317;
	// end inline asm
	// begin inline asm
	add.f32 %f1317, %f1317, %f1316;
	// end inline asm
	// begin inline asm
	add.f32 %f1316, %f1316, %f1315;
	// end inline asm
	// begin inline asm
	add.f32 %f1315, %f1315, %f1314;
	// end inline asm
	// begin inline asm
	add.f32 %f1314, %f1314, %f1317;
	// end inline asm
	// begin inline asm
	add.f32 %f1317, %f1317, %f1316;
	// end inline asm
	// begin inline asm
	add.f32 %f1316, %f1316, %f1315;
	// end inline asm
	// begin inline asm
	add.f32 %f1315, %f1315, %f1314;
	// end inline asm
	// begin inline asm
	add.f32 %f1314, %f1314, %f1317;
	// end inline asm
	// begin inline asm
	add.f32 %f1317, %f1317, %f1316;
	// end inline asm
	// begin inline asm
	add.f32 %f1316, %f1316, %f1315;
	// end inline asm
	// begin inline asm
	add.f32 %f1315, %f1315, %f1314;
	// end inline asm
	// begin inline asm
	add.f32 %f1314, %f1314, %f1317;
	// end inline asm
	// begin inline asm
	add.f32 %f1317, %f1317, %f1316;
	// end inline asm
	// begin inline asm
	add.f32 %f1316, %f1316, %f1315;
	// end inline asm
	// begin inline asm
	add.f32 %f1315, %f1315, %f1314;
	// end inline asm
	// begin inline asm
	add.f32 %f1314, %f1314, %f1317;
	// end inline asm
	// begin inline asm
	add.f32 %f1317, %f1317, %f1316;
	// end inline asm
	// begin inline asm
	add.f32 %f1316, %f1316, %f1315;
	// end inline asm
	// begin inline asm
	add.f32 %f1315, %f1315, %f1314;
	// end inline asm
	// begin inline asm
	add.f32 %f1314, %f1314, %f1317;
	// end inline asm
	// begin inline asm
	add.f32 %f1317, %f1317, %f1316;
	// end inline asm
	// begin inline asm
	add.f32 %f1316, %f1316, %f1315;
	// end inline asm
	// begin inline asm
	add.f32 %f1315, %f1315, %f1314;
	// end inline asm
	// begin inline asm
	add.f32 %f1314, %f1314, %f1317;
	// end inline asm
	// begin inline asm
	add.f32 %f1317, %f1317, %f1316;
	// end inline asm
	// begin inline asm
	add.f32 %f1316, %f1316, %f1315;
	// end inline asm
	// begin inline asm
	add.f32 %f1315, %f1315, %f1314;
	// end inline asm
	// begin inline asm
	add.f32 %f1314, %f1314, %f1317;
	// end inline asm
	// begin inline asm
	add.f32 %f1317, %f1317, %f1316;
	// end inline asm
	// begin inline asm
	add.f32 %f1316, %f1316, %f1315;
	// end inline asm
	// begin inline asm
	add.f32 %f1315, %f1315, %f1314;
	// end inline asm
	// begin inline asm
	add.f32 %f1314, %f1314, %f1317;
	// end inline asm
	// begin inline asm
	add.f32 %f1317, %f1317, %f1316;
	// end inline asm
	// begin inline asm
	add.f32 %f1316, %f1316, %f1315;
	// end inline asm
	// begin inline asm
	add.f32 %f1315, %f1315, %f1314;
	// end inline asm
	// begin inline asm
	add.f32 %f1314, %f1314, %f1317;
	// end inline asm
	// begin inline asm
	add.f32 %f1317, %f1317, %f1316;
	// end inline asm
	// begin inline asm
	add.f32 %f1316, %f1316, %f1315;
	// end inline asm
	// begin inline asm
	add.f32 %f1315, %f1315, %f1314;
	// end inline asm
	// begin inline asm
	add.f32 %f1314, %f1314, %f1317;
	// end inline asm
	// begin inline asm
	add.f32 %f1317, %f1317, %f1316;
	// end inline asm
	// begin inline asm
	add.f32 %f1316, %f1316, %f1315;
	// end inline asm
	// begin inline asm
	add.f32 %f1315, %f1315, %f1314;
	// end inline asm
	// begin inline asm
	add.f32 %f1314, %f1314, %f1317;
	// end inline asm
	// begin inline asm
	add.f32 %f1317, %f1317, %f1316;
	// end inline asm
	// begin inline asm
	add.f32 %f1316, %f1316, %f1315;
	// end inline asm
	// begin inline asm
	add.f32 %f1315, %f1315, %f1314;
	// end inline asm
	// begin inline asm
	add.f32 %f1314, %f1314, %f1317;
	// end inline asm
	// begin inline asm
	add.f32 %f1317, %f1317, %f1316;
	// end inline asm
	// begin inline asm
	add.f32 %f1316, %f1316, %f1315;
	// end inline asm
	// begin inline asm
	add.f32 %f1315, %f1315, %f1314;
	// end inline asm
	// begin inline asm
	add.f32 %f1314, %f1314, %f1317;
	// end inline asm
	// begin inline asm
	add.f32 %f1317, %f1317, %f1316;
	// end inline asm
	// begin inline asm
	add.f32 %f1316, %f1316, %f1315;
	// end inline asm
	// begin inline asm
	add.f32 %f1315, %f1315, %f1314;
	// end inline asm
	// begin inline asm
	add.f32 %f1314, %f1314, %f1317;
	// end inline asm
	// begin inline asm
	add.f32 %f1317, %f1317, %f1316;
	// end inline asm
	// begin inline asm
	add.f32 %f1316, %f1316, %f1315;
	// end inline asm
	// begin inline asm
	add.f32 %f1315, %f1315, %f1314;
	// end inline asm
	// begin inline asm
	add.f32 %f1314, %f1314, %f1317;
	// end inline asm
	// begin inline asm
	add.f32 %f1317, %f1317, %f1316;
	// end inline asm
	// begin inline asm
	add.f32 %f1316, %f1316, %f1315;
	// end inline asm
	// begin inline asm
	add.f32 %f1315, %f1315, %f1314;
	// end inline asm
	// begin inline asm
	add.f32 %f1314, %f1314, %f1317;
	// end inline asm
	// begin inline asm
	add.f32 %f1317, %f1317, %f1316;
	// end inline asm
	// begin inline asm
	add.f32 %f1316, %f1316, %f1315;
	// end inline asm
	// begin inline asm
	add.f32 %f1315, %f1315, %f1314;
	// end inline asm
	// begin inline asm
	add.f32 %f1314, %f1314, %f1317;
	// end inline asm
	// begin inline asm
	add.f32 %f1317, %f1317, %f1316;
	// end inline asm
	// begin inline asm
	add.f32 %f1316, %f1316, %f1315;
	// end inline asm
	// begin inline asm
	add.f32 %f1315, %f1315, %f1314;
	// end inline asm
	// begin inline asm
	add.f32 %f1314, %f1314, %f1317;
	// end inline asm
	// begin inline asm
	add.f32 %f1317, %f1317, %f1316;
	// end inline asm
	// begin inline asm
	add.f32 %f1316, %f1316, %f1315;
	// end inline asm
	// begin inline asm
	add.f32 %f1315, %f1315, %f1314;
	// end inline asm
	// begin inline asm
	add.f32 %f1314, %f1314, %f1317;
	// end inline asm
	// begin inline asm
	add.f32 %f1317, %f1317, %f1316;
	// end inline asm
	// begin inline asm
	add.f32 %f1316, %f1316, %f1315;
	// end inline asm
	// begin inline asm
	add.f32 %f1315, %f1315, %f1314;
	// end inline asm
	// begin inline asm
	add.f32 %f1314, %f1314, %f1317;
	// end inline asm
	// begin inline asm
	add.f32 %f1317, %f1317, %f1316;
	// end inline asm
	// begin inline asm
	add.f32 %f1316, %f1316, %f1315;
	// end inline asm
	// begin inline asm
	add.f32 %f1315, %f1315, %f1314;
	// end inline asm
	// begin inline asm
	add.f32 %f1314, %f1314, %f1317;
	// end inline asm
	add.s32 	%r228, %r228, 1;
	setp.ne.s32 	%p4, %r228, 0;
	@%p4 bra 	$L__BB13_5;
$L__BB13_6:
	setp.lt.s32 	%p5, %r16, 1;
	bar.sync 	0;
	// begin inline asm
	mov.u64 %rd9, %clock64;
	// end inline asm
	bar.sync 	0;
	mov.f32 	%f1326, 0f00000000;
	// begin inline asm
	mov.u64 %rd10, %clock64;
	// end inline asm
	mov.f32 	%f1327, %f1326;
	mov.f32 	%f1328, %f1326;
	mov.f32 	%f1329, %f1326;
	@%p5 bra 	$L__BB13_9;
	add.s32 	%r9, %r5, -16;
	neg.s32 	%r229, %r16;
	shl.b32 	%r34, %r1, 4;
	and.b32  	%r230, %r34, 496;
	mov.f32 	%f1329, 0f00000000;
	mov.u32 	%r36, smem;
	mov.f32 	%f1328, %f1329;
	mov.f32 	%f1327, %f1329;
	mov.f32 	%f1326, %f1329;
$L__BB13_8:
	.pragma "nounroll";
	and.b32  	%r35, %r230, %r9;
	add.s32 	%r37, %r36, %r35;
	cvt.u64.u32 	%rd11, %r37;
	// begin inline asm
	ld.shared.v4.f32 {%f799,%f800,%f801,%f802}, [%rd11];
	// end inline asm
	add.f32 	%f1055, %f1326, %f799;
	add.f32 	%f1056, %f1327, %f800;
	add.f32 	%f1057, %f1328, %f801;
	add.f32 	%f1058, %f1329, %f802;
	add.s32 	%r38, %r35, 16;
	and.b32  	%r39, %r38, %r9;
	add.s32 	%r40, %r36, %r39;
	cvt.u64.u32 	%rd12, %r40;
	// begin inline asm
	ld.shared.v4.f32 {%f803,%f804,%f805,%f806}, [%rd12];
	// end inline asm
	add.f32 	%f1059, %f1055, %f803;
	add.f32 	%f1060, %f1056, %f804;
	add.f32 	%f1061, %f1057, %f805;
	add.f32 	%f1062, %f1058, %f806;
	add.s32 	%r41, %r39, 16;
	and.b32  	%r42, %r41, %r9;
	add.s32 	%r43, %r36, %r42;
	cvt.u64.u32 	%rd13, %r43;
	// begin inline asm
	ld.shared.v4.f32 {%f807,%f808,%f809,%f810}, [%rd13];
	// end inline asm
	add.f32 	%f1063, %f1059, %f807;
	add.f32 	%f1064, %f1060, %f808;
	add.f32 	%f1065, %f1061, %f809;
	add.f32 	%f1066, %f1062, %f810;
	add.s32 	%r44, %r42, 16;
	and.b32  	%r45, %r44, %r9;
	add.s32 	%r46, %r36, %r45;
	cvt.u64.u32 	%rd14, %r46;
	// begin inline asm
	ld.shared.v4.f32 {%f811,%f812,%f813,%f814}, [%rd14];
	// end inline asm
	add.f32 	%f1067, %f1063, %f811;
	add.f32 	%f1068, %f1064, %f812;
	add.f32 	%f1069, %f1065, %f813;
	add.f32 	%f1070, %f1066, %f814;
	add.s32 	%r47, %r45, 16;
	and.b32  	%r48, %r47, %r9;
	add.s32 	%r49, %r36, %r48;
	cvt.u64.u32 	%rd15, %r49;
	// begin inline asm
	ld.shared.v4.f32 {%f815,%f816,%f817,%f818}, [%rd15];
	// end inline asm
	add.f32 	%f1071, %f1067, %f815;
	add.f32 	%f1072, %f1068, %f816;
	add.f32 	%f1073, %f1069, %f817;
	add.f32 	%f1074, %f1070, %f818;
	add.s32 	%r50, %r48, 16;
	and.b32  	%r51, %r50, %r9;
	add.s32 	%r52, %r36, %r51;
	cvt.u64.u32 	%rd16, %r52;
	// begin inline asm
	ld.shared.v4.f32 {%f819,%f820,%f821,%f822}, [%rd16];
	// end inline asm
	add.f32 	%f1075, %f1071, %f819;
	add.f32 	%f1076, %f1072, %f820;
	add.f32 	%f1077, %f1073, %f821;
	add.f32 	%f1078, %f1074, %f822;
	add.s32 	%r53, %r51, 16;
	and.b32  	%r54, %r53, %r9;
	add.s32 	%r55, %r36, %r54;
	cvt.u64.u32 	%rd17, %r55;
	// begin inline asm
	ld.shared.v4.f32 {%f823,%f824,%f825,%f826}, [%rd17];
	// end inline asm
	add.f32 	%f1079, %f1075, %f823;
	add.f32 	%f1080, %f1076, %f824;
	add.f32 	%f1081, %f1077, %f825;
	add.f32 	%f1082, %f1078, %f826;
	add.s32 	%r56, %r54, 16;
	and.b32  	%r57, %r56, %r9;
	add.s32 	%r58, %r36, %r57;
	cvt.u64.u32 	%rd18, %r58;
	// begin inline asm
	ld.shared.v4.f32 {%f827,%f828,%f829,%f830}, [%rd18];
	// end inline asm
	add.f32 	%f1083, %f1079, %f827;
	add.f32 	%f1084, %f1080, %f828;
	add.f32 	%f1085, %f1081, %f829;
	add.f32 	%f1086, %f1082, %f830;
	add.s32 	%r59, %r57, 16;
	and.b32  	%r60, %r59, %r9;
	add.s32 	%r61, %r36, %r60;
	cvt.u64.u32 	%rd19, %r61;
	// begin inline asm
	ld.shared.v4.f32 {%f831,%f832,%f833,%f834}, [%rd19];
	// end inline asm
	add.f32 	%f1087, %f1083, %f831;
	add.f32 	%f1088, %f1084, %f832;
	add.f32 	%f1089, %f1085, %f833;
	add.f32 	%f1090, %f1086, %f834;
	add.s32 	%r62, %r60, 16;
	and.b32  	%r63, %r62, %r9;
	add.s32 	%r64, %r36, %r63;
	cvt.u64.u32 	%rd20, %r64;
	// begin inline asm
	ld.shared.v4.f32 {%f835,%f836,%f837,%f838}, [%rd20];
	// end inline asm
	add.f32 	%f1091, %f1087, %f835;
	add.f32 	%f1092, %f1088, %f836;
	add.f32 	%f1093, %f1089, %f837;
	add.f32 	%f1094, %f1090, %f838;
	add.s32 	%r65, %r63, 16;
	and.b32  	%r66, %r65, %r9;
	add.s32 	%r67, %r36, %r66;
	cvt.u64.u32 	%rd21, %r67;
	// begin inline asm
	ld.shared.v4.f32 {%f839,%f840,%f841,%f842}, [%rd21];
	// end inline asm
	add.f32 	%f1095, %f1091, %f839;
	add.f32 	%f1096, %f1092, %f840;
	add.f32 	%f1097, %f1093, %f841;
	add.f32 	%f1098, %f1094, %f842;
	add.s32 	%r68, %r66, 16;
	and.b32  	%r69, %r68, %r9;
	add.s32 	%r70, %r36, %r69;
	cvt.u64.u32 	%rd22, %r70;
	// begin inline asm
	ld.shared.v4.f32 {%f843,%f844,%f845,%f846}, [%rd22];
	// end inline asm
	add.f32 	%f1099, %f1095, %f843;
	add.f32 	%f1100, %f1096, %f844;
	add.f32 	%f1101, %f1097, %f845;
	add.f32 	%f1102, %f1098, %f846;
	add.s32 	%r71, %r69, 16;
	and.b32  	%r72, %r71, %r9;
	add.s32 	%r73, %r36, %r72;
	cvt.u64.u32 	%rd23, %r73;
	// begin inline asm
	ld.shared.v4.f32 {%f847,%f848,%f849,%f850}, [%rd23];
	// end inline asm
	add.f32 	%f1103, %f1099, %f847;
	add.f32 	%f1104, %f1100, %f848;
	add.f32 	%f1105, %f1101, %f849;
	add.f32 	%f1106, %f1102, %f850;
	add.s32 	%r74, %r72, 16;
	and.b32  	%r75, %r74, %r9;
	add.s32 	%r76, %r36, %r75;
	cvt.u64.u32 	%rd24, %r76;
	// begin inline asm
	ld.shared.v4.f32 {%f851,%f852,%f853,%f854}, [%rd24];
	// end inline asm
	add.f32 	%f1107, %f1103, %f851;
	add.f32 	%f1108, %f1104, %f852;
	add.f32 	%f1109, %f1105, %f853;
	add.f32 	%f1110, %f1106, %f854;
	add.s32 	%r77, %r75, 16;
	and.b32  	%r78, %r77, %r9;
	add.s32 	%r79, %r36, %r78;
	cvt.u64.u32 	%rd25, %r79;
	// begin inline asm
	ld.shared.v4.f32 {%f855,%f856,%f857,%f858}, [%rd25];
	// end inline asm
	add.f32 	%f1111, %f1107, %f855;
	add.f32 	%f1112, %f1108, %f856;
	add.f32 	%f1113, %f1109, %f857;
	add.f32 	%f1114, %f1110, %f858;
	add.s32 	%r80, %r78, 16;
	and.b32  	%r81, %r80, %r9;
	add.s32 	%r82, %r36, %r81;
	cvt.u64.u32 	%rd26, %r82;
	// begin inline asm
	ld.shared.v4.f32 {%f859,%f860,%f861,%f862}, [%rd26];
	// end inline asm
	add.f32 	%f1115, %f1111, %f859;
	add.f32 	%f1116, %f1112, %f860;
	add.f32 	%f1117, %f1113, %f861;
	add.f32 	%f1118, %f1114, %f862;
	add.s32 	%r83, %r81, 16;
	and.b32  	%r84, %r83, %r9;
	add.s32 	%r85, %r36, %r84;
	cvt.u64.u32 	%rd27, %r85;
	// begin inline asm
	ld.shared.v4.f32 {%f863,%f864,%f865,%f866}, [%rd27];
	// end inline asm
	add.f32 	%f1119, %f1115, %f863;
	add.f32 	%f1120, %f1116, %f864;
	add.f32 	%f1121, %f1117, %f865;
	add.f32 	%f1122, %f1118, %f866;
	add.s32 	%r86, %r84, 16;
	and.b32  	%r87, %r86, %r9;
	add.s32 	%r88, %r36, %r87;
	cvt.u64.u32 	%rd28, %r88;
	// begin inline asm
	ld.shared.v4.f32 {%f867,%f868,%f869,%f870}, [%rd28];
	// end inline asm
	add.f32 	%f1123, %f1119, %f867;
	add.f32 	%f1124, %f1120, %f868;
	add.f32 	%f1125, %f1121, %f869;
	add.f32 	%f1126, %f1122, %f870;
	add.s32 	%r89, %r87, 16;
	and.b32  	%r90, %r89, %r9;
	add.s32 	%r91, %r36, %r90;
	cvt.u64.u32 	%rd29, %r91;
	// begin inline asm
	ld.shared.v4.f32 {%f871,%f872,%f873,%f874}, [%rd29];
	// end inline asm
	add.f32 	%f1127, %f1123, %f871;
	add.f32 	%f1128, %f1124, %f872;
	add.f32 	%f1129, %f1125, %f873;
	add.f32 	%f1130, %f1126, %f874;
	add.s32 	%r92, %r90, 16;
	and.b32  	%r93, %r92, %r9;
	add.s32 	%r94, %r36, %r93;
	cvt.u64.u32 	%rd30, %r94;
	// begin inline asm
	ld.shared.v4.f32 {%f875,%f876,%f877,%f878}, [%rd30];
	// end inline asm
	add.f32 	%f1131, %f1127, %f875;
	add.f32 	%f1132, %f1128, %f876;
	add.f32 	%f1133, %f1129, %f877;
	add.f32 	%f1134, %f1130, %f878;
	add.s32 	%r95, %r93, 16;
	and.b32  	%r96, %r95, %r9;
	add.s32 	%r97, %r36, %r96;
	cvt.u64.u32 	%rd31, %r97;
	// begin inline asm
	ld.shared.v4.f32 {%f879,%f880,%f881,%f882}, [%rd31];
	// end inline asm
	add.f32 	%f1135, %f1131, %f879;
	add.f32 	%f1136, %f1132, %f880;
	add.f32 	%f1137, %f1133, %f881;
	add.f32 	%f1138, %f1134, %f882;
	add.s32 	%r98, %r96, 16;
	and.b32  	%r99, %r98, %r9;
	add.s32 	%r100, %r36, %r99;
	cvt.u64.u32 	%rd32, %r100;
	// begin inline asm
	ld.shared.v4.f32 {%f883,%f884,%f885,%f886}, [%rd32];
	// end inline asm
	add.f32 	%f1139, %f1135, %f883;
	add.f32 	%f1140, %f1136, %f884;
	add.f32 	%f1141, %f1137, %f885;
	add.f32 	%f1142, %f1138, %f886;
	add.s32 	%r101, %r99, 16;
	and.b32  	%r102, %r101, %r9;
	add.s32 	%r103, %r36, %r102;
	cvt.u64.u32 	%rd33, %r103;
	// begin inline asm
	ld.shared.v4.f32 {%f887,%f888,%f889,%f890}, [%rd33];
	// end inline asm
	add.f32 	%f1143, %f1139, %f887;
	add.f32 	%f1144, %f1140, %f888;
	add.f32 	%f1145, %f1141, %f889;
	add.f32 	%f1146, %f1142, %f890;
	add.s32 	%r104, %r102, 16;
	and.b32  	%r105, %r104, %r9;
	add.s32 	%r106, %r36, %r105;
	cvt.u64.u32 	%rd34, %r106;
	// begin inline asm
	ld.shared.v4.f32 {%f891,%f892,%f893,%f894}, [%rd34];
	// end inline asm
	add.f32 	%f1147, %f1143, %f891;
	add.f32 	%f1148, %f1144, %f892;
	add.f32 	%f1149, %f1145, %f893;
	add.f32 	%f1150, %f1146, %f894;
	add.s32 	%r107, %r105, 16;
	and.b32  	%r108, %r107, %r9;
	add.s32 	%r109, %r36, %r108;
	cvt.u64.u32 	%rd35, %r109;
	// begin inline asm
	ld.shared.v4.f32 {%f895,%f896,%f897,%f898}, [%rd35];
	// end inline asm
	add.f32 	%f1151, %f1147, %f895;
	add.f32 	%f1152, %f1148, %f896;
	add.f32 	%f1153, %f1149, %f897;
	add.f32 	%f1154, %f1150, %f898;
	add.s32 	%r110, %r108, 16;
	and.b32  	%r111, %r110, %r9;
	add.s32 	%r112, %r36, %r111;
	cvt.u64.u32 	%rd36, %r112;
	// begin inline asm
	ld.shared.v4.f32 {%f899,%f900,%f901,%f902}, [%rd36];
	// end inline asm
	add.f32 	%f1155, %f1151, %f899;
	add.f32 	%f1156, %f1152, %f900;
	add.f32 	%f1157, %f1153, %f901;
	add.f32 	%f1158, %f1154, %f902;
	add.s32 	%r113, %r111, 16;
	and.b32  	%r114, %r113, %r9;
	add.s32 	%r115, %r36, %r114;
	cvt.u64.u32 	%rd37, %r115;
	// begin inline asm
	ld.shared.v4.f32 {%f903,%f904,%f905,%f906}, [%rd37];
	// end inline asm
	add.f32 	%f1159, %f1155, %f903;
	add.f32 	%f1160, %f1156, %f904;
	add.f32 	%f1161, %f1157, %f905;
	add.f32 	%f1162, %f1158, %f906;
	add.s32 	%r116, %r114, 16;
	and.b32  	%r117, %r116, %r9;
	add.s32 	%r118, %r36, %r117;
	cvt.u64.u32 	%rd38, %r118;
	// begin inline asm
	ld.shared.v4.f32 {%f907,%f908,%f909,%f910}, [%rd38];
	// end inline asm
	add.f32 	%f1163, %f1159, %f907;
	add.f32 	%f1164, %f1160, %f908;
	add.f32 	%f1165, %f1161, %f909;
	add.f32 	%f1166, %f1162, %f910;
	add.s32 	%r119, %r117, 16;
	and.b32  	%r120, %r119, %r9;
	add.s32 	%r121, %r36, %r120;
	cvt.u64.u32 	%rd39, %r121;
	// begin inline asm
	ld.shared.v4.f32 {%f911,%f912,%f913,%f914}, [%rd39];
	// end inline asm
	add.f32 	%f1167, %f1163, %f911;
	add.f32 	%f1168, %f1164, %f912;
	add.f32 	%f1169, %f1165, %f913;
	add.f32 	%f1170, %f1166, %f914;
	add.s32 	%r122, %r120, 16;
	and.b32  	%r123, %r122, %r9;
	add.s32 	%r124, %r36, %r123;
	cvt.u64.u32 	%rd40, %r124;
	// begin inline asm
	ld.shared.v4.f32 {%f915,%f916,%f917,%f918}, [%rd40];
	// end inline asm
	add.f32 	%f1171, %f1167, %f915;
	add.f32 	%f1172, %f1168, %f916;
	add.f32 	%f1173, %f1169, %f917;
	add.f32 	%f1174, %f1170, %f918;
	add.s32 	%r125, %r123, 16;
	and.b32  	%r126, %r125, %r9;
	add.s32 	%r127, %r36, %r126;
	cvt.u64.u32 	%rd41, %r127;
	// begin inline asm
	ld.shared.v4.f32 {%f919,%f920,%f921,%f922}, [%rd41];
	// end inline asm
	add.f32 	%f1175, %f1171, %f919;
	add.f32 	%f1176, %f1172, %f920;
	add.f32 	%f1177, %f1173, %f921;
	add.f32 	%f1178, %f1174, %f922;
	add.s32 	%r128, %r126, 16;
	and.b32  	%r129, %r128, %r9;
	add.s32 	%r130, %r36, %r129;
	cvt.u64.u32 	%rd42, %r130;
	// begin inline asm
	ld.shared.v4.f32 {%f923,%f924,%f925,%f926}, [%rd42];
	// end inline asm
	add.f32 	%f1179, %f1175, %f923;
	add.f32 	%f1180, %f1176, %f924;
	add.f32 	%f1181, %f1177, %f925;
	add.f32 	%f1182, %f1178, %f926;
	add.s32 	%r131, %r129, 16;
	and.b32  	%r132, %r131, %r9;
	add.s32 	%r133, %r36, %r132;
	cvt.u64.u32 	%rd43, %r133;
	// begin inline asm
	ld.shared.v4.f32 {%f927,%f928,%f929,%f930}, [%rd43];
	// end inline asm
	add.f32 	%f1183, %f1179, %f927;
	add.f32 	%f1184, %f1180, %f928;
	add.f32 	%f1185, %f1181, %f929;
	add.f32 	%f1186, %f1182, %f930;
	add.s32 	%r134, %r132, 16;
	and.b32  	%r135, %r134, %r9;
	add.s32 	%r136, %r36, %r135;
	cvt.u64.u32 	%rd44, %r136;
	// begin inline asm
	ld.shared.v4.f32 {%f931,%f932,%f933,%f934}, [%rd44];
	// end inline asm
	add.f32 	%f1187, %f1183, %f931;
	add.f32 	%f1188, %f1184, %f932;
	add.f32 	%f1189, %f1185, %f933;
	add.f32 	%f1190, %f1186, %f934;
	add.s32 	%r137, %r135, 16;
	and.b32  	%r138, %r137, %r9;
	add.s32 	%r139, %r36, %r138;
	cvt.u64.u32 	%rd45, %r139;
	// begin inline asm
	ld.shared.v4.f32 {%f935,%f936,%f937,%f938}, [%rd45];
	// end inline asm
	add.f32 	%f1191, %f1187, %f935;
	add.f32 	%f1192, %f1188, %f936;
	add.f32 	%f1193, %f1189, %f937;
	add.f32 	%f1194, %f1190, %f938;
	add.s32 	%r140, %r138, 16;
	and.b32  	%r141, %r140, %r9;
	add.s32 	%r142, %r36, %r141;
	cvt.u64.u32 	%rd46, %r142;
	// begin inline asm
	ld.shared.v4.f32 {%f939,%f940,%f941,%f942}, [%rd46];
	// end inline asm
	add.f32 	%f1195, %f1191, %f939;
	add.f32 	%f1196, %f1192, %f940;
	add.f32 	%f1197, %f1193, %f941;
	add.f32 	%f1198, %f1194, %f942;
	add.s32 	%r143, %r141, 16;
	and.b32  	%r144, %r143, %r9;
	add.s32 	%r145, %r36, %r144;
	cvt.u64.u32 	%rd47, %r145;
	// begin inline asm
	ld.shared.v4.f32 {%f943,%f944,%f945,%f946}, [%rd47];
	// end inline asm
	add.f32 	%f1199, %f1195, %f943;
	add.f32 	%f1200, %f1196, %f944;
	add.f32 	%f1201, %f1197, %f945;
	add.f32 	%f1202, %f1198, %f946;
	add.s32 	%r146, %r144, 16;
	and.b32  	%r147, %r146, %r9;
	add.s32 	%r148, %r36, %r147;
	cvt.u64.u32 	%rd48, %r148;
	// begin inline asm
	ld.shared.v4.f32 {%f947,%f948,%f949,%f950}, [%rd48];
	// end inline asm
	add.f32 	%f1203, %f1199, %f947;
	add.f32 	%f1204, %f1200, %f948;
	add.f32 	%f1205, %f1201, %f949;
	add.f32 	%f1206, %f1202, %f950;
	add.s32 	%r149, %r147, 16;
	and.b32  	%r150, %r149, %r9;
	add.s32 	%r151, %r36, %r150;
	cvt.u64.u32 	%rd49, %r151;
	// begin inline asm
	ld.shared.v4.f32 {%f951,%f952,%f953,%f954}, [%rd49];
	// end inline asm
	add.f32 	%f1207, %f1203, %f951;
	add.f32 	%f1208, %f1204, %f952;
	add.f32 	%f1209, %f1205, %f953;
	add.f32 	%f1210, %f1206, %f954;
	add.s32 	%r152, %r150, 16;
	and.b32  	%r153, %r152, %r9;
	add.s32 	%r154, %r36, %r153;
	cvt.u64.u32 	%rd50, %r154;
	// begin inline asm
	ld.shared.v4.f32 {%f955,%f956,%f957,%f958}, [%rd50];
	// end inline asm
	add.f32 	%f1211, %f1207, %f955;
	add.f32 	%f1212, %f1208, %f956;
	add.f32 	%f1213, %f1209, %f957;
	add.f32 	%f1214, %f1210, %f958;
	add.s32 	%r155, %r153, 16;
	and.b32  	%r156, %r155, %r9;
	add.s32 	%r157, %r36, %r156;
	cvt.u64.u32 	%rd51, %r157;
	// begin inline asm
	ld.shared.v4.f32 {%f959,%f960,%f961,%f962}, [%rd51];
	// end inline asm
	add.f32 	%f1215, %f1211, %f959;
	add.f32 	%f1216, %f1212, %f960;
	add.f32 	%f1217, %f1213, %f961;
	add.f32 	%f1218, %f1214, %f962;
	add.s32 	%r158, %r156, 16;
	and.b32  	%r159, %r158, %r9;
	add.s32 	%r160, %r36, %r159;
	cvt.u64.u32 	%rd52, %r160;
	// begin inline asm
	ld.shared.v4.f32 {%f963,%f964,%f965,%f966}, [%rd52];
	// end inline asm
	add.f32 	%f1219, %f1215, %f963;
	add.f32 	%f1220, %f1216, %f964;
	add.f32 	%f1221, %f1217, %f965;
	add.f32 	%f1222, %f1218, %f966;
	add.s32 	%r161, %r159, 16;
	and.b32  	%r162, %r161, %r9;
	add.s32 	%r163, %r36, %r162;
	cvt.u64.u32 	%rd53, %r163;
	// begin inline asm
	ld.shared.v4.f32 {%f967,%f968,%f969,%f970}, [%rd53];
	// end inline asm
	add.f32 	%f1223, %f1219, %f967;
	add.f32 	%f1224, %f1220, %f968;
	add.f32 	%f1225, %f1221, %f969;
	add.f32 	%f1226, %f1222, %f970;
	add.s32 	%r164, %r162, 16;
	and.b32  	%r165, %r164, %r9;
	add.s32 	%r166, %r36, %r165;
	cvt.u64.u32 	%rd54, %r166;
	// begin inline asm
	ld.shared.v4.f32 {%f971,%f972,%f973,%f974}, [%rd54];
	// end inline asm
	add.f32 	%f1227, %f1223, %f971;
	add.f32 	%f1228, %f1224, %f972;
	add.f32 	%f1229, %f1225, %f973;
	add.f32 	%f1230, %f1226, %f974;
	add.s32 	%r167, %r165, 16;
	and.b32  	%r168, %r167, %r9;
	add.s32 	%r169, %r36, %r168;
	cvt.u64.u32 	%rd55, %r169;
	// begin inline asm
	ld.shared.v4.f32 {%f975,%f976,%f977,%f978}, [%rd55];
	// end inline asm
	add.f32 	%f1231, %f1227, %f975;
	add.f32 	%f1232, %f1228, %f976;
	add.f32 	%f1233, %f1229, %f977;
	add.f32 	%f1234, %f1230, %f978;
	add.s32 	%r170, %r168, 16;
	and.b32  	%r171, %r170, %r9;
	add.s32 	%r172, %r36, %r171;
	cvt.u64.u32 	%rd56, %r172;
	// begin inline asm
	ld.shared.v4.f32 {%f979,%f980,%f981,%f982}, [%rd56];
	// end inline asm
	add.f32 	%f1235, %f1231, %f979;
	add.f32 	%f1236, %f1232, %f980;
	add.f32 	%f1237, %f1233, %f981;
	add.f32 	%f1238, %f1234, %f982;
	add.s32 	%r173, %r171, 16;
	and.b32  	%r174, %r173, %r9;
	add.s32 	%r175, %r36, %r174;
	cvt.u64.u32 	%rd57, %r175;
	// begin inline asm
	ld.shared.v4.f32 {%f983,%f984,%f985,%f986}, [%rd57];
	// end inline asm
	add.f32 	%f1239, %f1235, %f983;
	add.f32 	%f1240, %f1236, %f984;
	add.f32 	%f1241, %f1237, %f985;
	add.f32 	%f1242, %f1238, %f986;
	add.s32 	%r176, %r174, 16;
	and.b32  	%r177, %r176, %r9;
	add.s32 	%r178, %r36, %r177;
	cvt.u64.u32 	%rd58, %r178;
	// begin inline asm
	ld.shared.v4.f32 {%f987,%f988,%f989,%f990}, [%rd58];
	// end inline asm
	add.f32 	%f1243, %f1239, %f987;
	add.f32 	%f1244, %f1240, %f988;
	add.f32 	%f1245, %f1241, %f989;
	add.f32 	%f1246, %f1242, %f990;
	add.s32 	%r179, %r177, 16;
	and.b32  	%r180, %r179, %r9;
	add.s32 	%r181, %r36, %r180;
	cvt.u64.u32 	%rd59, %r181;
	// begin inline asm
	ld.shared.v4.f32 {%f991,%f992,%f993,%f994}, [%rd59];
	// end inline asm
	add.f32 	%f1247, %f1243, %f991;
	add.f32 	%f1248, %f1244, %f992;
	add.f32 	%f1249, %f1245, %f993;
	add.f32 	%f1250, %f1246, %f994;
	add.s32 	%r182, %r180, 16;
	and.b32  	%r183, %r182, %r9;
	add.s32 	%r184, %r36, %r183;
	cvt.u64.u32 	%rd60, %r184;
	// begin inline asm
	ld.shared.v4.f32 {%f995,%f996,%f997,%f998}, [%rd60];
	// end inline asm
	add.f32 	%f1251, %f1247, %f995;
	add.f32 	%f1252, %f1248, %f996;
	add.f32 	%f1253, %f1249, %f997;
	add.f32 	%f1254, %f1250, %f998;
	add.s32 	%r185, %r183, 16;
	and.b32  	%r186, %r185, %r9;
	add.s32 	%r187, %r36, %r186;
	cvt.u64.u32 	%rd61, %r187;
	// begin inline asm
	ld.shared.v4.f32 {%f999,%f1000,%f1001,%f1002}, [%rd61];
	// end inline asm
	add.f32 	%f1255, %f1251, %f999;
	add.f32 	%f1256, %f1252, %f1000;
	add.f32 	%f1257, %f1253, %f1001;
	add.f32 	%f1258, %f1254, %f1002;
	add.s32 	%r188, %r186, 16;
	and.b32  	%r189, %r188, %r9;
	add.s32 	%r190, %r36, %r189;
	cvt.u64.u32 	%rd62, %r190;
	// begin inline asm
	ld.shared.v4.f32 {%f1003,%f1004,%f1005,%f1006}, [%rd62];
	// end inline asm
	add.f32 	%f1259, %f1255, %f1003;
	add.f32 	%f1260, %f1256, %f1004;
	add.f32 	%f1261, %f1257, %f1005;
	add.f32 	%f1262, %f1258, %f1006;
	add.s32 	%r191, %r189, 16;
	and.b32  	%r192, %r191, %r9;
	add.s32 	%r193, %r36, %r192;
	cvt.u64.u32 	%rd63, %r193;
	// begin inline asm
	ld.shared.v4.f32 {%f1007,%f1008,%f1009,%f1010}, [%rd63];
	// end inline asm
	add.f32 	%f1263, %f1259, %f1007;
	add.f32 	%f1264, %f1260, %f1008;
	add.f32 	%f1265, %f1261, %f1009;
	add.f32 	%f1266, %f1262, %f1010;
	add.s32 	%r194, %r192, 16;
	and.b32  	%r195, %r194, %r9;
	add.s32 	%r196, %r36, %r195;
	cvt.u64.u32 	%rd64, %r196;
	// begin inline asm
	ld.shared.v4.f32 {%f1011,%f1012,%f1013,%f1014}, [%rd64];
	// end inline asm
	add.f32 	%f1267, %f1263, %f1011;
	add.f32 	%f1268, %f1264, %f1012;
	add.f32 	%f1269, %f1265, %f1013;
	add.f32 	%f1270, %f1266, %f1014;
	add.s32 	%r197, %r195, 16;
	and.b32  	%r198, %r197, %r9;
	add.s32 	%r199, %r36, %r198;
	cvt.u64.u32 	%rd65, %r199;
	// begin inline asm
	ld.shared.v4.f32 {%f1015,%f1016,%f1017,%f1018}, [%rd65];
	// end inline asm
	add.f32 	%f1271, %f1267, %f1015;
	add.f32 	%f1272, %f1268, %f1016;
	add.f32 	%f1273, %f1269, %f1017;
	add.f32 	%f1274, %f1270, %f1018;
	add.s32 	%r200, %r198, 16;
	and.b32  	%r201, %r200, %r9;
	add.s32 	%r202, %r36, %r201;
	cvt.u64.u32 	%rd66, %r202;
	// begin inline asm
	ld.shared.v4.f32 {%f1019,%f1020,%f1021,%f1022}, [%rd66];
	// end inline asm
	add.f32 	%f1275, %f1271, %f1019;
	add.f32 	%f1276, %f1272, %f1020;
	add.f32 	%f1277, %f1273, %f1021;
	add.f32 	%f1278, %f1274, %f1022;
	add.s32 	%r203, %r201, 16;
	and.b32  	%r204, %r203, %r9;
	add.s32 	%r205, %r36, %r204;
	cvt.u64.u32 	%rd67, %r205;
	// begin inline asm
	ld.shared.v4.f32 {%f1023,%f1024,%f1025,%f1026}, [%rd67];
	// end inline asm
	add.f32 	%f1279, %f1275, %f1023;
	add.f32 	%f1280, %f1276, %f1024;
	add.f32 	%f1281, %f1277, %f1025;
	add.f32 	%f1282, %f1278, %f1026;
	add.s32 	%r206, %r204, 16;
	and.b32  	%r207, %r206, %r9;
	add.s32 	%r208, %r36, %r207;
	cvt.u64.u32 	%rd68, %r208;
	// begin inline asm
	ld.shared.v4.f32 {%f1027,%f1028,%f1029,%f1030}, [%rd68];
	// end inline asm
	add.f32 	%f1283, %f1279, %f1027;
	add.f32 	%f1284, %f1280, %f1028;
	add.f32 	%f1285, %f1281, %f1029;
	add.f32 	%f1286, %f1282, %f1030;
	add.s32 	%r209, %r207, 16;
	and.b32  	%r210, %r209, %r9;
	add.s32 	%r211, %r36, %r210;
	cvt.u64.u32 	%rd69, %r211;
	// begin inline asm
	ld.shared.v4.f32 {%f1031,%f1032,%f1033,%f1034}, [%rd69];
	// end inline asm
	add.f32 	%f1287, %f1283, %f1031;
	add.f32 	%f1288, %f1284, %f1032;
	add.f32 	%f1289, %f1285, %f1033;
	add.f32 	%f1290, %f1286, %f1034;
	add.s32 	%r212, %r210, 16;
	and.b32  	%r213, %r212, %r9;
	add.s32 	%r214, %r36, %r213;
	cvt.u64.u32 	%rd70, %r214;
	// begin inline asm
	ld.shared.v4.f32 {%f1035,%f1036,%f1037,%f1038}, [%rd70];
	// end inline asm
	add.f32 	%f1291, %f1287, %f1035;
	add.f32 	%f1292, %f1288, %f1036;
	add.f32 	%f1293, %f1289, %f1037;
	add.f32 	%f1294, %f1290, %f1038;
	add.s32 	%r215, %r213, 16;
	and.b32  	%r216, %r215, %r9;
	add.s32 	%r217, %r36, %r216;
	cvt.u64.u32 	%rd71, %r217;
	// begin inline asm
	ld.shared.v4.f32 {%f1039,%f1040,%f1041,%f1042}, [%rd71];
	// end inline asm
	add.f32 	%f1295, %f1291, %f1039;
	add.f32 	%f1296, %f1292, %f1040;
	add.f32 	%f1297, %f1293, %f1041;
	add.f32 	%f1298, %f1294, %f1042;
	add.s32 	%r218, %r216, 16;
	and.b32  	%r219, %r218, %r9;
	add.s32 	%r220, %r36, %r219;
	cvt.u64.u32 	%rd72, %r220;
	// begin inline asm
	ld.shared.v4.f32 {%f1043,%f1044,%f1045,%f1046}, [%rd72];
	// end inline asm
	add.f32 	%f1299, %f1295, %f1043;
	add.f32 	%f1300, %f1296, %f1044;
	add.f32 	%f1301, %f1297, %f1045;
	add.f32 	%f1302, %f1298, %f1046;
	add.s32 	%r221, %r219, 16;
	and.b32  	%r222, %r221, %r9;
	add.s32 	%r223, %r36, %r222;
	cvt.u64.u32 	%rd73, %r223;
	// begin inline asm
	ld.shared.v4.f32 {%f1047,%f1048,%f1049,%f1050}, [%rd73];
	// end inline asm
	add.f32 	%f1303, %f1299, %f1047;
	add.f32 	%f1304, %f1300, %f1048;
	add.f32 	%f1305, %f1301, %f1049;
	add.f32 	%f1306, %f1302, %f1050;
	add.s32 	%r224, %r222, 16;
	and.b32  	%r225, %r224, %r9;
	add.s32 	%r226, %r36, %r225;
	cvt.u64.u32 	%rd74, %r226;
	// begin inline asm
	ld.shared.v4.f32 {%f1051,%f1052,%f1053,%f1054}, [%rd74];
	// end inline asm
	add.f32 	%f1326, %f1303, %f1051;
	add.f32 	%f1327, %f1304, %f1052;
	add.f32 	%f1328, %f1305, %f1053;
	add.f32 	%f1329, %f1306, %f1054;
	add.s32 	%r230, %r225, 16;
	add.s32 	%r229, %r229, 1;
	setp.ne.s32 	%p6, %r229, 0;
	@%p6 bra 	$L__BB13_8;
$L__BB13_9:
	bar.sync 	0;
	// begin inline asm
	mov.u64 %rd75, %clock64;
	// end inline asm
	setp.ne.s32 	%p7, %r1, 0;
	@%p7 bra 	$L__BB13_11;
	sub.s64 	%rd76, %rd9, %rd8;
	cvta.to.global.u64 	%rd77, %rd6;
	st.global.u64 	[%rd77], %rd76;
	sub.s64 	%rd78, %rd75, %rd10;
	cvta.to.global.u64 	%rd79, %rd5;
	st.global.u64 	[%rd79], %rd78;
	add.f32 	%f1307, %f1317, %f1316;
	add.f32 	%f1308, %f1307, %f1315;
	add.f32 	%f1309, %f1308, %f1314;
	add.f32 	%f1310, %f1326, %f1327;
	add.f32 	%f1311, %f1310, %f1328;
	add.f32 	%f1312, %f1311, %f1329;
	add.f32 	%f1313, %f1309, %f1312;
	cvta.to.global.u64 	%rd80, %rd7;
	st.global.f32 	[%rd80], %f1313;
$L__BB13_11:
	ret;

}


// ===== COMPILED SASS (sm_100) =====

	.target	sm_100

	.elftype	@"ET_EXEC"


//--------------------- .note.nv.tkinfo           --------------------------
	.section	.note.nv.tkinfo,"",@"SHT_NOTE"
	.sectionflags	@"SHF_NOTE_NV_TKINFO"
	.tkinfo
        /*0018*/ 	.word	0x00000002
        /*0030*/ 	.string	""
        /*0030*/ 	.string	"ptxas"
        /*0030*/ 	.string	"Cuda compilation tools, release 13.0, V13.0.88"
        /*0030*/ 	.string	"Build cuda_13.0.r13.0/compiler.36424714_0"
        /*0030*/ 	.string	"-arch sm_100 -m 64 "



//--------------------- .note.nv.cuinfo           --------------------------
	.section	.note.nv.cuinfo,"",@"SHT_NOTE"
	.sectionflags	@"SHF_NOTE_NV_CUINFO"
        /*0018*/ 	.short	0x0002
        /*001a*/ 	.short	0x0064
        /*001c*/ 	.short	0x0082
	.zero		2


//--------------------- .nv.info                  --------------------------
	.section	.nv.info,"",@"SHT_CUDA_INFO"
	.align	4


	//----- nvinfo : EIATTR_REGCOUNT
	.align		4
        /*0000*/ 	.byte	0x04, 0x2f
        /*0002*/ 	.short	(.L_1 - .L_0)
	.align		4
.L_0:
        /*0004*/ 	.word	index@(_Z16micro_ldg_kernelILi4EEvPmPfPKfiii)
        /*0008*/ 	.word	0x00000020


	//----- nvinfo : EIATTR_FRAME_SIZE
	.align		4
.L_1:
        /*000c*/ 	.byte	0x04, 0x11
        /*000e*/ 	.short	(.L_3 - .L_2)
	.align		4
.L_2:
        /*0010*/ 	.word	index@(_Z16micro_ldg_kernelILi4EEvPmPfPKfiii)
        /*0014*/ 	.word	0x00000000


	//----- nvinfo : EIATTR_REGCOUNT
	.align		4
.L_3:
        /*0018*/ 	.byte	0x04, 0x2f
        /*001a*/ 	.short	(.L_5 - .L_4)
	.align		4
.L_4:
        /*001c*/ 	.word	index@(_Z16micro_ldg_kernelILi1EEvPmPfPKfiii)
        /*0020*/ 	.word	0x00000014


	//----- nvinfo : EIATTR_FRAME_SIZE
	.align		4
.L_5:
        /*0024*/ 	.byte	0x04, 0x11
        /*0026*/ 	.short	(.L_7 - .L_6)
	.align		4
.L_6:
        /*0028*/ 	.word	index@(_Z16micro_ldg_kernelILi1EEvPmPfPKfiii)
        /*002c*/ 	.word	0x00000000


	//----- nvinfo : EIATTR_REGCOUNT
	.align		4
.L_7:
        /*0030*/ 	.byte	0x04, 0x2f
        /*0032*/ 	.short	(.L_9 - .L_8)
	.align		4
.L_8:
        /*0034*/ 	.word	index@(_Z16micro_ldg_kernelILi2EEvPmPfPKfiii)
        /*0038*/ 	.word	0x0000001c


	//----- nvinfo : EIATTR_FRAME_SIZE
	.align		4
.L_9:
        /*003c*/ 	.byte	0x04, 0x11
        /*003e*/ 	.short	(.L_11 - .L_10)
	.align		4
.L_10:
        /*0040*/ 	.word	index@(_Z16micro_ldg_kernelILi2EEvPmPfPKfiii)
        /*0044*/ 	.word	0x00000000


	//----- nvinfo : EIATTR_REGCOUNT
	.align		4
.L_11:
        /*0048*/ 	.byte	0x04, 0x2f
        /*004a*/ 	.short	(.L_13 - .L_12)
	.align		4
.L_12:
        /*004c*/ 	.word	index@(_Z16micro_ldg_kernelILi8EEvPmPfPKfiii)
        /*0050*/ 	.word	0x00000022


	//----- nvinfo : EIATTR_FRAME_SIZE
	.align		4
.L_13:
        /*0054*/ 	.byte	0x04, 0x11
        /*0056*/ 	.short	(.L_15 - .L_14)
	.align		4
.L_14:
        /*0058*/ 	.word	index@(_Z16micro_ldg_kernelILi8EEvPmPfPKfiii)
        /*005c*/ 	.word	0x00000000


	//----- nvinfo : EIATTR_REGCOUNT
	.align		4
.L_15:
        /*0060*/ 	.byte	0x04, 0x2f
        /*0062*/ 	.short	(.L_17 - .L_16)
	.align		4
.L_16:
        /*0064*/ 	.word	index@(_Z16micro_ldg_kernelILi16EEvPmPfPKfiii)
        /*0068*/ 	.word	0x00000022


	//----- nvinfo : EIATTR_FRAME_SIZE
	.align		4
.L_17:
        /*006c*/ 	.byte	0x04, 0x11
        /*006e*/ 	.short	(.L_19 - .L_18)
	.align		4
.L_18:
        /*0070*/ 	.word	index@(_Z16micro_ldg_kernelILi16EEvPmPfPKfiii)
        /*0074*/ 	.word	0x00000000


	//----- nvinfo : EIATTR_REGCOUNT
	.align		4
.L_19:
        /*0078*/ 	.byte	0x04, 0x2f
        /*007a*/ 	.short	(.L_21 - .L_20)
	.align		4
.L_20:
        /*007c*/ 	.word	index@(_Z16micro_ldg_kernelILi32EEvPmPfPKfiii)
        /*0080*/ 	.word	0x00000022


	//----- nvinfo : EIATTR_FRAME_SIZE
	.align		4
.L_21:
        /*0084*/ 	.byte	0x04, 0x11
        /*0086*/ 	.short	(.L_23 - .L_22)
	.align		4
.L_22:
        /*0088*/ 	.word	index@(_Z16micro_ldg_kernelILi32EEvPmPfPKfiii)
        /*008c*/ 	.word	0x00000000


	//----- nvinfo : EIATTR_REGCOUNT
	.align		4
.L_23:
        /*0090*/ 	.byte	0x04, 0x2f
        /*0092*/ 	.short	(.L_25 - .L_24)
	.align		4
.L_24:
        /*0094*/ 	.word	index@(_Z16micro_ldg_kernelILi64EEvPmPfPKfiii)
        /*0098*/ 	.word	0x00000022


	//----- nvinfo : EIATTR_FRAME_SIZE
	.align		4
.L_25:
        /*009c*/ 	.byte	0x04, 0x11
        /*009e*/ 	.short	(.L_27 - .L_26)
	.align		4
.L_26:
        /*00a0*/ 	.word	index@(_Z16micro_ldg_kernelILi64EEvPmPfPKfiii)
        /*00a4*/ 	.word	0x00000000


	//----- nvinfo : EIATTR_REGCOUNT
	.align		4
.L_27:
        /*00a8*/ 	.byte	0x04, 0x2f
        /*00aa*/ 	.short	(.L_29 - .L_28)
	.align		4
.L_28:
        /*00ac*/ 	.word	index@(_Z16micro_lds_kernelILi1EEvPmS0_Pfii)
        /*00b0*/ 	.word	0x0000001a


	//----- nvinfo : EIATTR_FRAME_SIZE
	.align		4
.L_29:
        /*00b4*/ 	.byte	0x04, 0x11
        /*00b6*/ 	.short	(.L_31 - .L_30)
	.align		4
.L_30:
        /*00b8*/ 	.word	index@(_Z16micro_lds_kernelILi1EEvPmS0_Pfii)
        /*00bc*/ 	.word	0x00000000


	//----- nvinfo : EIATTR_REGCOUNT
	.align		4
.L_31:
        /*00c0*/ 	.byte	0x04, 0x2f
        /*00c2*/ 	.short	(.L_33 - .L_32)
	.align		4
.L_32:
        /*00c4*/ 	.word	index@(_Z16micro_lds_kernelILi2EEvPmS0_Pfii)
        /*00c8*/ 	.word	0x0000001b


	//----- nvinfo : EIATTR_FRAME_SIZE
	.align		4
.L_33:
        /*00cc*/ 	.byte	0x04, 0x11
        /*00ce*/ 	.short	(.L_35 - .L_34)
	.align		4
.L_34:
        /*00d0*/ 	.word	index@(_Z16micro_lds_kernelILi2EEvPmS0_Pfii)
        /*00d4*/ 	.word	0x00000000


	//----- nvinfo : EIATTR_REGCOUNT
	.align		4
.L_35:
        /*00d8*/ 	.byte	0x04, 0x2f
        /*00da*/ 	.short	(.L_37 - .L_36)
	.align		4
.L_36:
        /*00dc*/ 	.word	index@(_Z16micro_lds_kernelILi4EEvPmS0_Pfii)
        /*00e0*/ 	.word	0x00000020


	//----- nvinfo : EIATTR_FRAME_SIZE
	.align		4
.L_37:
        /*00e4*/ 	.byte	0x04, 0x11
        /*00e6*/ 	.short	(.L_39 - .L_38)
	.align		4
.L_38:
        /*00e8*/ 	.word	index@(_Z16micro_lds_kernelILi4EEvPmS0_Pfii)
        /*00ec*/ 	.word	0x00000000


	//----- nvinfo : EIATTR_REGCOUNT
	.align		4
.L_39:
        /*00f0*/ 	.byte	0x04, 0x2f
        /*00f2*/ 	.short	(.L_41 - .L_40)
	.align		4
.L_40:
        /*00f4*/ 	.word	index@(_Z16micro_lds_kernelILi8EEvPmS0_Pfii)
        /*00f8*/ 	.word	0x00000020


	//----- nvinfo : EIATTR_FRAME_SIZE
	.align		4
.L_41:
        /*00fc*/ 	.byte	0x04, 0x11
        /*00fe*/ 	.short	(.L_43 - .L_42)
	.align		4
.L_42:
        /*0100*/ 	.word	index@(_Z16micro_lds_kernelILi8EEvPmS0_Pfii)
        /*0104*/ 	.word	0x00000000


	//----- nvinfo : EIATTR_REGCOUNT
	.align		4
.L_43:
        /*0108*/ 	.byte	0x04, 0x2f
        /*010a*/ 	.short	(.L_45 - .L_44)
	.align		4
.L_44:
        /*010c*/ 	.word	index@(_Z16micro_lds_kernelILi16EEvPmS0_Pfii)
        /*0110*/ 	.word	0x00000020


	//----- nvinfo : EIATTR_FRAME_SIZE
	.align		4
.L_45:
        /*0114*/ 	.byte	0x04, 0x11
        /*0116*/ 	.short	(.L_47 - .L_46)
	.align		4
.L_46:
        /*0118*/ 	.word	index@(_Z16micro_lds_kernelILi16EEvPmS0_Pfii)
        /*011c*/ 	.word	0x00000000


	//----- nvinfo : EIATTR_REGCOUNT
	.align		4
.L_47:
        /*0120*/ 	.byte	0x04, 0x2f
        /*0122*/ 	.short	(.L_49 - .L_48)
	.align		4
.L_48:
        /*0124*/ 	.word	index@(_Z16micro_lds_kernelILi32EEvPmS0_Pfii)
        /*0128*/ 	.word	0x00000028


	//----- nvinfo : EIATTR_FRAME_SIZE
	.align		4
.L_49:
        /*012c*/ 	.byte	0x04, 0x11
        /*012e*/ 	.short	(.L_51 - .L_50)
	.align		4
.L_50:
        /*0130*/ 	.word	index@(_Z16micro_lds_kernelILi32EEvPmS0_Pfii)
        /*0134*/ 	.word	0x00000000


	//----- nvinfo : EIATTR_REGCOUNT
	.align		4
.L_51:
        /*0138*/ 	.byte	0x04, 0x2f
        /*013a*/ 	.short	(.L_53 - .L_52)
	.align		4
.L_52:
        /*013c*/ 	.word	index@(_Z16micro_lds_kernelILi64EEvPmS0_Pfii)
        /*0140*/ 	.word	0x00000028


	//----- nvinfo : EIATTR_FRAME_SIZE
	.align		4
.L_53:
        /*0144*/ 	.byte	0x04, 0x11
        /*0146*/ 	.short	(.L_55 - .L_54)
	.align		4
.L_54:
        /*0148*/ 	.word	index@(_Z16micro_lds_kernelILi64EEvPmS0_Pfii)
        /*014c*/ 	.word	0x00000000


	//----- nvinfo : EIATTR_MIN_STACK_SIZE
	.align		4
.L_55:
        /*0150*/ 	.byte	0x04, 0x12
        /*0152*/ 	.short	(.L_57 - .L_56)
	.align		4
.L_56:
        /*0154*/ 	.word	index@(_Z16micro_lds_kernelILi64EEvPmS0_Pfii)
        /*0158*/ 	.word	0x00000000


	//----- nvinfo : EIATTR_MIN_STACK_SIZE
	.align		4
.L_57:
        /*015c*/ 	.byte	0x04, 0x12
        /*015e*/ 	.short	(.L_59 - .L_58)
	.align		4
.L_58:
        /*0160*/ 	.word	index@(_Z16micro_lds_kernelILi32EEvPmS0_Pfii)
        /*0164*/ 	.word	0x00000000


	//----- nvinfo : EIATTR_MIN_STACK_SIZE
	.align		4
.L_59:
        /*0168*/ 	.byte	0x04, 0x12
        /*016a*/ 	.short	(.L_61 - .L_60)
	.align		4
.L_60:
        /*016c*/ 	.word	index@(_Z16micro_lds_kernelILi16EEvPmS0_Pfii)
        /*0170*/ 	.word	0x00000000


	//----- nvinfo : EIATTR_MIN_STACK_SIZE
	.align		4
.L_61:
        /*0174*/ 	.byte	0x04, 0x12
        /*0176*/ 	.short	(.L_63 - .L_62)
	.align		4
.L_62:
        /*0178*/ 	.word	index@(_Z16micro_lds_kernelILi8EEvPmS0_Pfii)
        /*017c*/ 	.word	0x00000000


	//----- nvinfo : EIATTR_MIN_STACK_SIZE
	.align		4
.L_63:
        /*0180*/ 	.byte	0x04, 0x12
        /*0182*/ 	.short	(.L_65 - .L_64)
	.align		4
.L_64:
        /*0184*/ 	.word	index@(_Z16micro_lds_kernelILi4EEvPmS0_Pfii)
        /*0188*/ 	.word	0x00000000


	//----- nvinfo : EIATTR_MIN_STACK_SIZE
	.align		4
.L_65:
        /*018c*/ 	.byte	0x04, 0x12
        /*018e*/ 	.short	(.L_67 - .L_66)
	.align		4
.L_66:
        /*0190*/ 	.word	index@(_Z16micro_lds_kernelILi2EEvPmS0_Pfii)
        /*0194*/ 	.word	0x00000000


	//----- nvinfo : EIATTR_MIN_STACK_SIZE
	.align		4
.L_67:
        /*0198*/ 	.byte	0x04, 0x12
        /*019a*/ 	.short	(.L_69 - .L_68)
	.align		4
.L_68:
        /*019c*/ 	.word	index@(_Z16micro_lds_kernelILi1EEvPmS0_Pfii)
        /*01a0*/ 	.word	0x00000000


	//----- nvinfo : EIATTR_MIN_STACK_SIZE
	.align		4
.L_69:
        /*01a4*/ 	.byte	0x04, 0x12
        /*01a6*/ 	.short	(.L_71 - .L_70)
	.align		4
.L_70:
        /*01a8*/ 	.word	index@(_Z16micro_ldg_kernelILi64EEvPmPfPKfiii)
        /*01ac*/ 	.word	0x00000000


	//----- nvinfo : EIATTR_MIN_STACK_SIZE
	.align		4
.L_71:
        /*01b0*/ 	.byte	0x04, 0x12
        /*01b2*/ 	.short	(.L_73 - .L_72)
	.align		4
.L_72:
        /*01b4*/ 	.word	index@(_Z16micro_ldg_kernelILi32EEvPmPfPKfiii)
        /*01b8*/ 	.word	0x00000000


	//----- nvinfo : EIATTR_MIN_STACK_SIZE
	.align		4
.L_73:
        /*01bc*/ 	.byte	0x04, 0x12
        /*01be*/ 	.short	(.L_75 - .L_74)
	.align		4
.L_74:
        /*01c0*/ 	.word	index@(_Z16micro_ldg_kernelILi16EEvPmPfPKfiii)
        /*01c4*/ 	.word	0x00000000


	//----- nvinfo : EIATTR_MIN_STACK_SIZE
	.align		4
.L_75:
        /*01c8*/ 	.byte	0x04, 0x12
        /*01ca*/ 	.short	(.L_77 - .L_76)
	.align		4
.L_76:
        /*01cc*/ 	.word	index@(_Z16micro_ldg_kernelILi8EEvPmPfPKfiii)
        /*01d0*/ 	.word	0x00000000


	//----- nvinfo : EIATTR_MIN_STACK_SIZE
	.align		4
.L_77:
        /*01d4*/ 	.byte	0x04, 0x12
        /*01d6*/ 	.short	(.L_79 - .L_78)
	.align		4
.L_78:
        /*01d8*/ 	.word	index@(_Z16micro_ldg_kernelILi2EEvPmPfPKfiii)
        /*01dc*/ 	.word	0x00000000


	//----- nvinfo : EIATTR_MIN_STACK_SIZE
	.align		4
.L_79:
        /*01e0*/ 	.byte	0x04, 0x12
        /*01e2*/ 	.short	(.L_81 - .L_80)
	.align		4
.L_80:
        /*01e4*/ 	.word	index@(_Z16micro_ldg_kernelILi1EEvPmPfPKfiii)
        /*01e8*/ 	.word	0x00000000


	//----- nvinfo : EIATTR_MIN_STACK_SIZE
	.align		4
.L_81:
        /*01ec*/ 	.byte	0x04, 0x12
        /*01ee*/ 	.short	(.L_83 - .L_82)
	.align		4
.L_82:
        /*01f0*/ 	.word	index@(_Z16micro_ldg_kernelILi4EEvPmPfPKfiii)
        /*01f4*/ 	.word	0x00000000
.L_83:


//--------------------- .nv.compat                --------------------------
	.section	.nv.compat,"",@"SHT_CUDA_COMPAT_INFO"
	.align	4
        /*0000*/ 	.byte	0x02, 0x09, 0x00, 0x00, 0x02, 0x02, 0x01, 0x00, 0x02, 0x05, 0x05, 0x00, 0x03, 0x07, 0x01, 0x01
        /*0010*/ 	.byte	0x02, 0x03, 0x00, 0x00, 0x02, 0x06, 0x01, 0x00, 0x04, 0x0b, 0x08, 0x00, 0x09, 0x00, 0x00, 0x00
        /*0020*/ 	.byte	0x00, 0x00, 0x00, 0x00


//--------------------- .nv.info._Z16micro_lds_kernelILi64EEvPmS0_Pfii --------------------------
	.section	.nv.info._Z16micro_lds_kernelILi64EEvPmS0_Pfii,"",@"SHT_CUDA_INFO"
	.sectionflags	@""
	.align	4


	//----- nvinfo : EIATTR_CUDA_API_VERSION
	.align		4
        /*0000*/ 	.byte	0x04, 0x37
        /*0002*/ 	.short	(.L_85 - .L_84)
.L_84:
        /*0004*/ 	.word	0x00000082


	//----- nvinfo : EIATTR_KPARAM_INFO
	.align		4
.L_85:
        /*0008*/ 	.byte	0x04, 0x17
        /*000a*/ 	.short	(.L_87 - .L_86)
.L_86:
        /*000c*/ 	.word	0x00000000
        /*0010*/ 	.short	0x0004
        /*0012*/ 	.short	0x001c
        /*0014*/ 	.byte	0x00, 0xf0, 0x11, 0x00


	//----- nvinfo : EIATTR_KPARAM_INFO
	.align		4
.L_87:
        /*0018*/ 	.byte	0x04, 0x17
        /*001a*/ 	.short	(.L_89 - .L_88)
.L_88:
        /*001c*/ 	.word	0x00000000
        /*0020*/ 	.short	0x0003
        /*0022*/ 	.short	0x0018
        /*0024*/ 	.byte	0x00, 0xf0, 0x11, 0x00


	//----- nvinfo : EIATTR_KPARAM_INFO
	.align		4
.L_89:
        /*0028*/ 	.byte	0x04, 0x17
        /*002a*/ 	.short	(.L_91 - .L_90)
.L_90:
        /*002c*/ 	.word	0x00000000
        /*0030*/ 	.short	0x0002
        /*0032*/ 	.short	0x0010
        /*0034*/ 	.byte	0x00, 0xf5, 0x21, 0x00


	//----- nvinfo : EIATTR_KPARAM_INFO
	.align		4
.L_91:
        /*0038*/ 	.byte	0x04, 0x17
        /*003a*/ 	.short	(.L_93 - .L_92)
.L_92:
        /*003c*/ 	.word	0x00000000
        /*0040*/ 	.short	0x0001
        /*0042*/ 	.short	0x0008
        /*0044*/ 	.byte	0x00, 0xf5, 0x21, 0x00


	//----- nvinfo : EIATTR_KPARAM_INFO
	.align		4
.L_93:
        /*0048*/ 	.byte	0x04, 0x17
        /*004a*/ 	.short	(.L_95 - .L_94)
.L_94:
        /*004c*/ 	.word	0x00000000
        /*0050*/ 	.short	0x0000
        /*0052*/ 	.short	0x0000
        /*0054*/ 	.byte	0x00, 0xf5, 0x21, 0x00


	//----- nvinfo : EIATTR_SPARSE_MMA_MASK
	.align		4
.L_95:
        /*0058*/ 	.byte	0x03, 0x50
        /*005a*/ 	.short	0x0000


	//----- nvinfo : EIATTR_MAXREG_COUNT
	.align		4
        /*005c*/ 	.byte	0x03, 0x1b
        /*005e*/ 	.short	0x00ff


	//----- nvinfo : EIATTR_NUM_BARRIERS
	.align		4
        /*0060*/ 	.byte	0x02, 0x4c
        /*0062*/ 	.byte	0x01
	.zero		1


	//----- nvinfo : EIATTR_MERCURY_ISA_VERSION
	.align		4
        /*0064*/ 	.byte	0x03, 0x5f
        /*0066*/ 	.short	0x0101


	//----- nvinfo : EIATTR_VRC_CTA_INIT_COUNT
	.align		4
        /*0068*/ 	.byte	0x02, 0x4a
	.zero		1
	.zero		1


	//----- nvinfo : EIATTR_EXIT_INSTR_OFFSETS
	.align		4
        /*006c*/ 	.byte	0x04, 0x1c
        /*006e*/ 	.short	(.L_97 - .L_96)


	//   ....[0]....
.L_96:
        /*0070*/ 	.word	0x00003060


	//   ....[1]....
        /*0074*/ 	.word	0x00003190


	//----- nvinfo : EIATTR_CRS_STACK_SIZE
	.align		4
.L_97:
        /*0078*/ 	.byte	0x04, 0x1e
        /*007a*/ 	.short	(.L_99 - .L_98)
.L_98:
        /*007c*/ 	.word	0x00000000


	//----- nvinfo : EIATTR_CBANK_PARAM_SIZE
	.align		4
.L_99:
        /*0080*/ 	.byte	0x03, 0x19
        /*0082*/ 	.short	0x0020


	//----- nvinfo : EIATTR_PARAM_CBANK
	.align		4
        /*0084*/ 	.byte	0x04, 0x0a
        /*0086*/ 	.short	(.L_101 - .L_100)
	.align		4
.L_100:
        /*0088*/ 	.word	index@(.nv.constant0._Z16micro_lds_kernelILi64EEvPmS0_Pfii)
        /*008c*/ 	.short	0x0380
        /*008e*/ 	.short	0x0020


	//----- nvinfo : EIATTR_SW_WAR
	.align		4
.L_101:
        /*0090*/ 	.byte	0x04, 0x36
        /*0092*/ 	.short	(.L_103 - .L_102)
.L_102:
        /*0094*/ 	.word	0x00000008
.L_103:


//--------------------- .nv.info._Z16micro_lds_kernelILi32EEvPmS0_Pfii --------------------------
	.section	.nv.info._Z16micro_lds_kernelILi32EEvPmS0_Pfii,"",@"SHT_CUDA_INFO"
	.sectionflags	@""
	.align	4


	//----- nvinfo : EIATTR_CUDA_API_VERSION
	.align		4
        /*0000*/ 	.byte	0x04, 0x37
        /*0002*/ 	.short	(.L_105 - .L_104)
.L_104:
        /*0004*/ 	.word	0x00000082


	//----- nvinfo : EIATTR_KPARAM_INFO
	.align		4
.L_105:
        /*0008*/ 	.byte	0x04, 0x17
        /*000a*/ 	.short	(.L_107 - .L_106)
.L_106:
        /*000c*/ 	.word	0x00000000
        /*0010*/ 	.short	0x0004
        /*0012*/ 	.short	0x001c
        /*0014*/ 	.byte	0x00, 0xf0, 0x11, 0x00


	//----- nvinfo : EIATTR_KPARAM_INFO
	.align		4
.L_107:
        /*0018*/ 	.byte	0x04, 0x17
        /*001a*/ 	.short	(.L_109 - .L_108)
.L_108:
        /*001c*/ 	.word	0x00000000
        /*0020*/ 	.short	0x0003
        /*0022*/ 	.short	0x0018
        /*0024*/ 	.byte	0x00, 0xf0, 0x11, 0x00


	//----- nvinfo : EIATTR_KPARAM_INFO
	.align		4
.L_109:
        /*0028*/ 	.byte	0x04, 0x17
        /*002a*/ 	.short	(.L_111 - .L_110)
.L_110:
        /*002c*/ 	.word	0x00000000
        /*0030*/ 	.short	0x0002
        /*0032*/ 	.short	0x0010
        /*0034*/ 	.byte	0x00, 0xf5, 0x21, 0x00


	//----- nvinfo : EIATTR_KPARAM_INFO
	.align		4
.L_111:
        /*0038*/ 	.byte	0x04, 0x17
        /*003a*/ 	.short	(.L_113 - .L_112)
.L_112:
        /*003c*/ 	.word	0x00000000
        /*0040*/ 	.short	0x0001
        /*0042*/ 	.short	0x0008
        /*0044*/ 	.byte	0x00, 0xf5, 0x21, 0x00


	//----- nvinfo : EIATTR_KPARAM_INFO
	.align		4
.L_113:
        /*0048*/ 	.byte	0x04, 0x17
        /*004a*/ 	.short	(.L_115 - .L_114)
.L_114:
        /*004c*/ 	.word	0x00000000
        /*0050*/ 	.short	0x0000
        /*0052*/ 	.short	0x0000
        /*0054*/ 	.byte	0x00, 0xf5, 0x21, 0x00


	//----- nvinfo : EIATTR_SPARSE_MMA_MASK
	.align		4
.L_115:
        /*0058*/ 	.byte	0x03, 0x50
        /*005a*/ 	.short	0x0000


	//----- nvinfo : EIATTR_MAXREG_COUNT
	.align		4
        /*005c*/ 	.byte	0x03, 0x1b
        /*005e*/ 	.short	0x00ff


	//----- nvinfo : EIATTR_NUM_BARRIERS
	.align		4
        /*0060*/ 	.byte	0x02, 0x4c
        /*0062*/ 	.byte	0x01
	.zero		1


	//----- nvinfo : EIATTR_MERCURY_ISA_VERSION
	.align		4
        /*0064*/ 	.byte	0x03, 0x5f
        /*0066*/ 	.short	0x0101


	//----- nvinfo : EIATTR_VRC_CTA_INIT_COUNT
	.align		4
        /*0068*/ 	.byte	0x02, 0x4a
	.zero		1
	.zero		1


	//----- nvinfo : EIATTR_EXIT_INSTR_OFFSETS
	.align		4
        /*006c*/ 	.byte	0x04, 0x1c
        /*006e*/ 	.short	(.L_117 - .L_116)


	//   ....[0]....
.L_116:
        /*0070*/ 	.word	0x00001a60


	//   ....[1]....
        /*0074*/ 	.word	0x00001b90


	//----- nvinfo : EIATTR_CRS_STACK_SIZE
	.align		4
.L_117:
        /*0078*/ 	.byte	0x04, 0x1e
        /*007a*/ 	.short	(.L_119 - .L_118)
.L_118:
        /*007c*/ 	.word	0x00000000


	//----- nvinfo : EIATTR_CBANK_PARAM_SIZE
	.align		4
.L_119:
        /*0080*/ 	.byte	0x03, 0x19
        /*0082*/ 	.short	0x0020


	//----- nvinfo : EIATTR_PARAM_CBANK
	.align		4
        /*0084*/ 	.byte	0x04, 0x0a
        /*0086*/ 	.short	(.L_121 - .L_120)
	.align		4
.L_120:
        /*0088*/ 	.word	index@(.nv.constant0._Z16micro_lds_kernelILi32EEvPmS0_Pfii)
        /*008c*/ 	.short	0x0380
        /*008e*/ 	.short	0x0020


	//----- nvinfo : EIATTR_SW_WAR
	.align		4
.L_121:
        /*0090*/ 	.byte	0x04, 0x36
        /*0092*/ 	.short	(.L_123 - .L_122)
.L_122:
        /*0094*/ 	.word	0x00000008
.L_123:


//--------------------- .nv.info._Z16micro_lds_kernelILi16EEvPmS0_Pfii --------------------------
	.section	.nv.info._Z16micro_lds_kernelILi16EEvPmS0_Pfii,"",@"SHT_CUDA_INFO"
	.sectionflags	@""
	.align	4


	//----- nvinfo : EIATTR_CUDA_API_VERSION
	.align		4
        /*0000*/ 	.byte	0x04, 0x37
        /*0002*/ 	.short	(.L_125 - .L_124)
.L_124:
        /*0004*/ 	.word	0x00000082


	//----- nvinfo : EIATTR_KPARAM_INFO
	.align		4
.L_125:
        /*0008*/ 	.byte	0x04, 0x17
        /*000a*/ 	.short	(.L_127 - .L_126)
.L_126:
        /*000c*/ 	.word	0x00000000
        /*0010*/ 	.short	0x0004
        /*0012*/ 	.short	0x001c
        /*0014*/ 	.byte	0x00, 0xf0, 0x11, 0x00


	//----- nvinfo : EIATTR_KPARAM_INFO
	.align		4
.L_127:
        /*0018*/ 	.byte	0x04, 0x17
        /*001a*/ 	.short	(.L_129 - .L_128)
.L_128:
        /*001c*/ 	.word	0x00000000
        /*0020*/ 	.short	0x0003
        /*0022*/ 	.short	0x0018
        /*0024*/ 	.byte	0x00, 0xf0, 0x11, 0x00


	//----- nvinfo : EIATTR_KPARAM_INFO
	.align		4
.L_129:
        /*0028*/ 	.byte	0x04, 0x17
        /*002a*/ 	.short	(.L_131 - .L_130)
.L_130:
        /*002c*/ 	.word	0x00000000
        /*0030*/ 	.short	0x0002
        /*0032*/ 	.short	0x0010
        /*0034*/ 	.byte	0x00, 0xf5, 0x21, 0x00


	//----- nvinfo : EIATTR_KPARAM_INFO
	.align		4
.L_131:
        /*0038*/ 	.byte	0x04, 0x17
        /*003a*/ 	.short	(.L_133 - .L_132)
.L_132:
        /*003c*/ 	.word	0x00000000
        /*0040*/ 	.short	0x0001
        /*0042*/ 	.short	0x0008
        /*0044*/ 	.byte	0x00, 0xf5, 0x21, 0x00


	//----- nvinfo : EIATTR_KPARAM_INFO
	.align		4
.L_133:
        /*0048*/ 	.byte	0x04, 0x17
        /*004a*/ 	.short	(.L_135 - .L_134)
.L_134:
        /*004c*/ 	.word	0x00000000
        /*0050*/ 	.short	0x0000
        /*0052*/ 	.short	0x0000
        /*0054*/ 	.byte	0x00, 0xf5, 0x21, 0x00


	//----- nvinfo : EIATTR_SPARSE_MMA_MASK
	.align		4
.L_135:
        /*0058*/ 	.byte	0x03, 0x50
        /*005a*/ 	.short	0x0000


	//----- nvinfo : EIATTR_MAXREG_COUNT
	.align		4
        /*005c*/ 	.byte	0x03, 0x1b
        /*005e*/ 	.short	0x00ff


	//----- nvinfo : EIATTR_NUM_BARRIERS
	.align		4
        /*0060*/ 	.byte	0x02, 0x4c
        /*0062*/ 	.byte	0x01
	.zero		1


	//----- nvinfo : EIATTR_MERCURY_ISA_VERSION
	.align		4
        /*0064*/ 	.byte	0x03, 0x5f
        /*0066*/ 	.short	0x0101


	//----- nvinfo : EIATTR_VRC_CTA_INIT_COUNT
	.align		4
        /*0068*/ 	.byte	0x02, 0x4a
	.zero		1
	.zero		1


	//----- nvinfo : EIATTR_EXIT_INSTR_OFFSETS
	.align		4
        /*006c*/ 	.byte	0x04, 0x1c
        /*006e*/ 	.short	(.L_137 - .L_136)


	//   ....[0]....
.L_136:
        /*0070*/ 	.word	0x00000f50


	//   ....[1]....
        /*0074*/ 	.word	0x00001080


	//----- nvinfo : EIATTR_CRS_STACK_SIZE
	.align		4
.L_137:
        /*0078*/ 	.byte	0x04, 0x1e
        /*007a*/ 	.short	(.L_139 - .L_138)
.L_138:
        /*007c*/ 	.word	0x00000000


	//----- nvinfo : EIATTR_CBANK_PARAM_SIZE
	.align		4
.L_139:
        /*0080*/ 	.byte	0x03, 0x19
        /*0082*/ 	.short	0x0020


	//----- nvinfo : EIATTR_PARAM_CBANK
	.align		4
        /*0084*/ 	.byte	0x04, 0x0a
        /*0086*/ 	.short	(.L_141 - .L_140)
	.align		4
.L_140:
        /*0088*/ 	.word	index@(.nv.constant0._Z16micro_lds_kernelILi16EEvPmS0_Pfii)
        /*008c*/ 	.short	0x0380
        /*008e*/ 	.short	0x0020


	//----- nvinfo : EIATTR_SW_WAR
	.align		4
.L_141:
        /*0090*/ 	.byte	0x04, 0x36
        /*0092*/ 	.short	(.L_143 - .L_142)
.L_142:
        /*0094*/ 	.word	0x00000008
.L_143:


//--------------------- .nv.info._Z16micro_lds_kernelILi8EEvPmS0_Pfii --------------------------
	.section	.nv.info._Z16micro_lds_kernelILi8EEvPmS0_Pfii,"",@"SHT_CUDA_INFO"
	.sectionflags	@""
	.align	4


	//----- nvinfo : EIATTR_CUDA_API_VERSION
	.align		4
        /*0000*/ 	.byte	0x04, 0x37
        /*0002*/ 	.short	(.L_145 - .L_144)
.L_144:
        /*0004*/ 	.word	0x00000082


	//----- nvinfo : EIATTR_KPARAM_INFO
	.align		4
.L_145:
        /*0008*/ 	.byte	0x04, 0x17
        /*000a*/ 	.short	(.L_147 - .L_146)
.L_146:
        /*000c*/ 	.word	0x00000000
        /*0010*/ 	.short	0x0004
        /*0012*/ 	.short	0x001c
        /*0014*/ 	.byte	0x00, 0xf0, 0x11, 0x00


	//----- nvinfo : EIATTR_KPARAM_INFO
	.align		4
.L_147:
        /*0018*/ 	.byte	0x04, 0x17
        /*001a*/ 	.short	(.L_149 - .L_148)
.L_148:
        /*001c*/ 	.word	0x00000000
        /*0020*/ 	.short	0x0003
        /*0022*/ 	.short	0x0018
        /*0024*/ 	.byte	0x00, 0xf0, 0x11, 0x00


	//----- nvinfo : EIATTR_KPARAM_INFO
	.align		4
.L_149:
        /*0028*/ 	.byte	0x04, 0x17
        /*002a*/ 	.short	(.L_151 - .L_150)
.L_150:
        /*002c*/ 	.word	0x00000000
        /*0030*/ 	.short	0x0002
        /*0032*/ 	.short	0x0010
        /*0034*/ 	.byte	0x00, 0xf5, 0x21, 0x00


	//----- nvinfo : EIATTR_KPARAM_INFO
	.align		4
.L_151:
        /*0038*/ 	.byte	0x04, 0x17
        /*003a*/ 	.short	(.L_153 - .L_152)
.L_152:
        /*003c*/ 	.word	0x00000000
        /*0040*/ 	.short	0x0001
        /*0042*/ 	.short	0x0008
        /*0044*/ 	.byte	0x00, 0xf5, 0x21, 0x00


	//----- nvinfo : EIATTR_KPARAM_INFO
	.align		4
.L_153:
        /*0048*/ 	.byte	0x04, 0x17
        /*004a*/ 	.short	(.L_155 - .L_154)
.L_154:
        /*004c*/ 	.word	0x00000000
        /*0050*/ 	.short	0x0000
        /*0052*/ 	.short	0x0000
        /*0054*/ 	.byte	0x00, 0xf5, 0x21, 0x00


	//----- nvinfo : EIATTR_SPARSE_MMA_MASK
	.align		4
.L_155:
        /*0058*/ 	.byte	0x03, 0x50
        /*005a*/ 	.short	0x0000


	//----- nvinfo : EIATTR_MAXREG_COUNT
	.align		4
        /*005c*/ 	.byte	0x03, 0x1b
        /*005e*/ 	.short	0x00ff


	//----- nvinfo : EIATTR_NUM_BARRIERS
	.align		4
        /*0060*/ 	.byte	0x02, 0x4c
        /*0062*/ 	.byte	0x01
	.zero		1


	//----- nvinfo : EIATTR_MERCURY_ISA_VERSION
	.align		4
        /*0064*/ 	.byte	0x03, 0x5f
        /*0066*/ 	.short	0x0101


	//----- nvinfo : EIATTR_VRC_CTA_INIT_COUNT
	.align		4
        /*0068*/ 	.byte	0x02, 0x4a
	.zero		1
	.zero		1


	//----- nvinfo : EIATTR_EXIT_INSTR_OFFSETS
	.align		4
        /*006c*/ 	.byte	0x04, 0x1c
        /*006e*/ 	.short	(.L_157 - .L_156)


	//   ....[0]....
.L_156:
        /*0070*/ 	.word	0x000009f0


	//   ....[1]....
        /*0074*/ 	.word	0x00000b20


	//----- nvinfo : EIATTR_CRS_STACK_SIZE
	.align		4
.L_157:
        /*0078*/ 	.byte	0x04, 0x1e
        /*007a*/ 	.short	(.L_159 - .L_158)
.L_158:
        /*007c*/ 	.word	0x00000000


	//----- nvinfo : EIATTR_CBANK_PARAM_SIZE
	.align		4
.L_159:
        /*0080*/ 	.byte	0x03, 0x19
        /*0082*/ 	.short	0x0020


	//----- nvinfo : EIATTR_PARAM_CBANK
	.align		4
        /*0084*/ 	.byte	0x04, 0x0a
        /*0086*/ 	.short	(.L_161 - .L_160)
	.align		4
.L_160:
        /*0088*/ 	.word	index@(.nv.constant0._Z16micro_lds_kernelILi8EEvPmS0_Pfii)
        /*008c*/ 	.short	0x0380
        /*008e*/ 	.short	0x0020


	//----- nvinfo : EIATTR_SW_WAR
	.align		4
.L_161:
        /*0090*/ 	.byte	0x04, 0x36
        /*0092*/ 	.short	(.L_163 - .L_162)
.L_162:
        /*0094*/ 	.word	0x00000008
.L_163:


//--------------------- .nv.info._Z16micro_lds_kernelILi4EEvPmS0_Pfii --------------------------
	.section	.nv.info._Z16micro_lds_kernelILi4EEvPmS0_Pfii,"",@"SHT_CUDA_INFO"
	.sectionflags	@""
	.align	4


	//----- nvinfo : EIATTR_CUDA_API_VERSION
	.align		4
        /*0000*/ 	.byte	0x04, 0x37
        /*0002*/ 	.short	(.L_165 - .L_164)
.L_164:
        /*0004*/ 	.word	0x00000082


	//----- nvinfo : EIATTR_KPARAM_INFO
	.align		4
.L_165:
        /*0008*/ 	.byte	0x04, 0x17
        /*000a*/ 	.short	(.L_167 - .L_166)
.L_166:
        /*000c*/ 	.word	0x00000000
        /*0010*/ 	.short	0x0004
        /*0012*/ 	.short	0x001c
        /*0014*/ 	.byte	0x00, 0xf0, 0x11, 0x00


	//----- nvinfo : EIATTR_KPARAM_INFO
	.align		4
.L_167:
        /*0018*/ 	.byte	0x04, 0x17
        /*001a*/ 	.short	(.L_169 - .L_168)
.L_168:
        /*001c*/ 	.word	0x00000000
        /*0020*/ 	.short	0x0003
        /*0022*/ 	.short	0x0018
        /*0024*/ 	.byte	0x00, 0xf0, 0x11, 0x00


	//----- nvinfo : EIATTR_KPARAM_INFO
	.align		4
.L_169:
        /*0028*/ 	.byte	0x04, 0x17
        /*002a*/ 	.short	(.L_171 - .L_170)
.L_170:
        /*002c*/ 	.word	0x00000000
        /*0030*/ 	.short	0x0002
        /*0032*/ 	.short	0x0010
        /*0034*/ 	.byte	0x00, 0xf5, 0x21, 0x00


	//----- nvinfo : EIATTR_KPARAM_INFO
	.align		4
.L_171:
        /*0038*/ 	.byte	0x04, 0x17
        /*003a*/ 	.short	(.L_173 - .L_172)
.L_172:
        /*003c*/ 	.word	0x00000000
        /*0040*/ 	.short	0x0001
        /*0042*/ 	.short	0x0008
        /*0044*/ 	.byte	0x00, 0xf5, 0x21, 0x00


	//----- nvinfo : EIATTR_KPARAM_INFO
	.align		4
.L_173:
        /*0048*/ 	.byte	0x04, 0x17
        /*004a*/ 	.short	(.L_175 - .L_174)
.L_174:
        /*004c*/ 	.word	0x00000000
        /*0050*/ 	.short	0x0000
        /*0052*/ 	.short	0x0000
        /*0054*/ 	.byte	0x00, 0xf5, 0x21, 0x00


	//----- nvinfo : EIATTR_SPARSE_MMA_MASK
	.align		4
.L_175:
        /*0058*/ 	.byte	0x03, 0x50
        /*005a*/ 	.short	0x0000


	//----- nvinfo : EIATTR_MAXREG_COUNT
	.align		4
        /*005c*/ 	.byte	0x03, 0x1b
        /*005e*/ 	.short	0x00ff


	//----- nvinfo : EIATTR_NUM_BARRIERS
	.align		4
        /*0060*/ 	.byte	0x02, 0x4c
        /*0062*/ 	.byte	0x01
	.zero		1


	//----- nvinfo : EIATTR_MERCURY_ISA_VERSION
	.align		4
        /*0064*/ 	.byte	0x03, 0x5f
        /*0066*/ 	.short	0x0101


	//----- nvinfo : EIATTR_VRC_CTA_INIT_COUNT
	.align		4
        /*0068*/ 	.byte	0x02, 0x4a
	.zero		1
	.zero		1


	//----- nvinfo : EIATTR_EXIT_INSTR_OFFSETS
	.align		4
        /*006c*/ 	.byte	0x04, 0x1c
        /*006e*/ 	.short	(.L_177 - .L_176)


	//   ....[0]....
.L_176:
        /*0070*/ 	.word	0x00000750


	//   ....[1]....
        /*0074*/ 	.word	0x00000880


	//----- nvinfo : EIATTR_CRS_STACK_SIZE
	.align		4
.L_177:
        /*0078*/ 	.byte	0x04, 0x1e
        /*007a*/ 	.short	(.L_179 - .L_178)
.L_178:
        /*007c*/ 	.word	0x00000000


	//----- nvinfo : EIATTR_CBANK_PARAM_SIZE
	.align		4
.L_179:
        /*0080*/ 	.byte	0x03, 0x19
        /*0082*/ 	.short	0x0020


	//----- nvinfo : EIATTR_PARAM_CBANK
	.align		4
        /*0084*/ 	.byte	0x04, 0x0a
        /*0086*/ 	.short	(.L_181 - .L_180)
	.align		4
.L_180:
        /*0088*/ 	.word	index@(.nv.constant0._Z16micro_lds_kernelILi4EEvPmS0_Pfii)
        /*008c*/ 	.short	0x0380
        /*008e*/ 	.short	0x0020


	//----- nvinfo : EIATTR_SW_WAR
	.align		4
.L_181:
        /*0090*/ 	.byte	0x04, 0x36
        /*0092*/ 	.short	(.L_183 - .L_182)
.L_182:
        /*0094*/ 	.word	0x00000008
.L_183:


//--------------------- .nv.info._Z16micro_lds_kernelILi2EEvPmS0_Pfii --------------------------
	.section	.nv.info._Z16micro_lds_kernelILi2EEvPmS0_Pfii,"",@"SHT_CUDA_INFO"
	.sectionflags	@""
	.align	4


	//----- nvinfo : EIATTR_CUDA_API_VERSION
	.align		4
        /*0000*/ 	.byte	0x04, 0x37
        /*0002*/ 	.short	(.L_185 - .L_184)
.L_184:
        /*0004*/ 	.word	0x00000082


	//----- nvinfo : EIATTR_KPARAM_INFO
	.align		4
.L_185:
        /*0008*/ 	.byte	0x04, 0x17
        /*000a*/ 	.short	(.L_187 - .L_186)
.L_186:
        /*000c*/ 	.word	0x00000000
        /*0010*/ 	.short	0x0004
        /*0012*/ 	.short	0x001c
        /*0014*/ 	.byte	0x00, 0xf0, 0x11, 0x00


	//----- nvinfo : EIATTR_KPARAM_INFO
	.align		4
.L_187:
        /*0018*/ 	.byte	0x04, 0x17
        /*001a*/ 	.short	(.L_189 - .L_188)
.L_188:
        /*001c*/ 	.word	0x00000000
        /*0020*/ 	.short	0x0003
        /*0022*/ 	.short	0x0018
        /*0024*/ 	.byte	0x00, 0xf0, 0x11, 0x00


	//----- nvinfo : EIATTR_KPARAM_INFO
	.align		4
.L_189:
        /*0028*/ 	.byte	0x04, 0x17
        /*002a*/ 	.short	(.L_191 - .L_190)
.L_190:
        /*002c*/ 	.word	0x00000000
        /*0030*/ 	.short	0x0002
        /*0032*/ 	.short	0x0010
        /*0034*/ 	.byte	0x00, 0xf5, 0x21, 0x00


	//----- nvinfo : EIATTR_KPARAM_INFO
	.align		4
.L_191:
        /*0038*/ 	.byte	0x04, 0x17
        /*003a*/ 	.short	(.L_193 - .L_192)
.L_192:
        /*003c*/ 	.word	0x00000000
        /*0040*/ 	.short	0x0001
        /*0042*/ 	.short	0x0008
        /*0044*/ 	.byte	0x00, 0xf5, 0x21, 0x00


	//----- nvinfo : EIATTR_KPARAM_INFO
	.align		4
.L_193:
        /*0048*/ 	.byte	0x04, 0x17
        /*004a*/ 	.short	(.L_195 - .L_194)
.L_194:
        /*004c*/ 	.word	0x00000000
        /*0050*/ 	.short	0x0000
        /*0052*/ 	.short	0x0000
        /*0054*/ 	.byte	0x00, 0xf5, 0x21, 0x00


	//----- nvinfo : EIATTR_SPARSE_MMA_MASK
	.align		4
.L_195:
        /*0058*/ 	.byte	0x03, 0x50
        /*005a*/ 	.short	0x0000


	//----- nvinfo : EIATTR_MAXREG_COUNT
	.align		4
        /*005c*/ 	.byte	0x03, 0x1b
        /*005e*/ 	.short	0x00ff


	//----- nvinfo : EIATTR_NUM_BARRIERS
	.align		4
        /*0060*/ 	.byte	0x02, 0x4c
        /*0062*/ 	.byte	0x01
	.zero		1


	//----- nvinfo : EIATTR_MERCURY_ISA_VERSION
	.align		4
        /*0064*/ 	.byte	0x03, 0x5f
        /*0066*/ 	.short	0x0101


	//----- nvinfo : EIATTR_VRC_CTA_INIT_COUNT
	.align		4
        /*0068*/ 	.byte	0x02, 0x4a
	.zero		1
	.zero		1


	//----- nvinfo : EIATTR_EXIT_INSTR_OFFSETS
	.align		4
        /*006c*/ 	.byte	0x04, 0x1c
        /*006e*/ 	.short	(.L_197 - .L_196)


	//   ....[0]....
.L_196:
        /*0070*/ 	.word	0x000005f0


	//   ....[1]....
        /*0074*/ 	.word	0x00000720


	//----- nvinfo : EIATTR_CRS_STACK_SIZE
	.align		4
.L_197:
        /*0078*/ 	.byte	0x04, 0x1e
        /*007a*/ 	.short	(.L_199 - .L_198)
.L_198:
        /*007c*/ 	.word	0x00000000


	//----- nvinfo : EIATTR_CBANK_PARAM_SIZE
	.align		4
.L_199:
        /*0080*/ 	.byte	0x03, 0x19
        /*0082*/ 	.short	0x0020


	//----- nvinfo : EIATTR_PARAM_CBANK
	.align		4
        /*0084*/ 	.byte	0x04, 0x0a
        /*0086*/ 	.short	(.L_201 - .L_200)
	.align		4
.L_200:
        /*0088*/ 	.word	index@(.nv.constant0._Z16micro_lds_kernelILi2EEvPmS0_Pfii)
        /*008c*/ 	.short	0x0380
        /*008e*/ 	.short	0x0020


	//----- nvinfo : EIATTR_SW_WAR
	.align		4
.L_201:
        /*0090*/ 	.byte	0x04, 0x36
        /*0092*/ 	.short	(.L_203 - .L_202)
.L_202:
        /*0094*/ 	.word	0x00000008
.L_203:


//--------------------- .nv.info._Z16micro_lds_kernelILi1EEvPmS0_Pfii --------------------------
	.section	.nv.info._Z16micro_lds_kernelILi1EEvPmS0_Pfii,"",@"SHT_CUDA_INFO"
	.sectionflags	@""
	.align	4


	//----- nvinfo : EIATTR_CUDA_API_VERSION
	.align		4
        /*0000*/ 	.byte	0x04, 0x37
        /*0002*/ 	.short	(.L_205 - .L_204)
.L_204:
        /*0004*/ 	.word	0x00000082


	//----- nvinfo : EIATTR_KPARAM_INFO
	.align		4
.L_205:
        /*0008*/ 	.byte	0x04, 0x17
        /*000a*/ 	.short	(.L_207 - .L_206)
.L_206:
        /*000c*/ 	.word	0x00000000
        /*0010*/ 	.short	0x0004
        /*0012*/ 	.short	0x001c
        /*0014*/ 	.byte	0x00, 0xf0, 0x11, 0x00


	//----- nvinfo : EIATTR_KPARAM_INFO
	.align		4
.L_207:
        /*0018*/ 	.byte	0x04, 0x17
        /*001a*/ 	.short	(.L_209 - .L_208)
.L_208:
        /*001c*/ 	.word	0x00000000
        /*0020*/ 	.short	0x0003
        /*0022*/ 	.short	0x0018
        /*0024*/ 	.byte	0x00, 0xf0, 0x11, 0x00


	//----- nvinfo : EIATTR_KPARAM_INFO
	.align		4
.L_209:
        /*0028*/ 	.byte	0x04, 0x17
        /*002a*/ 	.short	(.L_211 - .L_210)
.L_210:
        /*002c*/ 	.word	0x00000000
        /*0030*/ 	.short	0x0002
        /*0032*/ 	.short	0x0010
        /*0034*/ 	.byte	0x00, 0xf5, 0x21, 0x00


	//----- nvinfo : EIATTR_KPARAM_INFO
	.align		4
.L_211:
        /*0038*/ 	.byte	0x04, 0x17
        /*003a*/ 	.short	(.L_213 - .L_212)
.L_212:
        /*003c*/ 	.word	0x00000000
        /*0040*/ 	.short	0x0001
        /*0042*/ 	.short	0x0008
        /*0044*/ 	.byte	0x00, 0xf5, 0x21, 0x00


	//----- nvinfo : EIATTR_KPARAM_INFO
	.align		4
.L_213:
        /*0048*/ 	.byte	0x04, 0x17
        /*004a*/ 	.short	(.L_215 - .L_214)
.L_214:
        /*004c*/ 	.word	0x00000000
        /*0050*/ 	.short	0x0000
        /*0052*/ 	.short	0x0000
        /*0054*/ 	.byte	0x00, 0xf5, 0x21, 0x00


	//----- nvinfo : EIATTR_SPARSE_MMA_MASK
	.align		4
.L_215:
        /*0058*/ 	.byte	0x03, 0x50
        /*005a*/ 	.short	0x0000


	//----- nvinfo : EIATTR_MAXREG_COUNT
	.align		4
        /*005c*/ 	.byte	0x03, 0x1b
        /*005e*/ 	.short	0x00ff


	//----- nvinfo : EIATTR_NUM_BARRIERS
	.align		4
        /*0060*/ 	.byte	0x02, 0x4c
        /*0062*/ 	.byte	0x01
	.zero		1


	//----- nvinfo : EIATTR_MERCURY_ISA_VERSION
	.align		4
        /*0064*/ 	.byte	0x03, 0x5f
        /*0066*/ 	.short	0x0101


	//----- nvinfo : EIATTR_VRC_CTA_INIT_COUNT
	.align		4
        /*0068*/ 	.byte	0x02, 0x4a
	.zero		1
	.zero		1


	//----- nvinfo : EIATTR_EXIT_INSTR_OFFSETS
	.align		4
        /*006c*/ 	.byte	0x04, 0x1c
        /*006e*/ 	.short	(.L_217 - .L_216)


	//   ....[0]....
.L_216:
        /*0070*/ 	.word	0x00000570


	//   ....[1]....
        /*0074*/ 	.word	0x000006a0


	//----- nvinfo : EIATTR_CRS_STACK_SIZE
	.align		4
.L_217:
        /*0078*/ 	.byte	0x04, 0x1e
        /*007a*/ 	.short	(.L_219 - .L_218)
.L_218:
        /*007c*/ 	.word	0x00000000


	//----- nvinfo : EIATTR_CBANK_PARAM_SIZE
	.align		4
.L_219:
        /*0080*/ 	.byte	0x03, 0x19
        /*0082*/ 	.short	0x0020


	//----- nvinfo : EIATTR_PARAM_CBANK
	.align		4
        /*0084*/ 	.byte	0x04, 0x0a
        /*0086*/ 	.short	(.L_221 - .L_220)
	.align		4
.L_220:
        /*0088*/ 	.word	index@(.nv.constant0._Z16micro_lds_kernelILi1EEvPmS0_Pfii)
        /*008c*/ 	.short	0x0380
        /*008e*/ 	.short	0x0020


	//----- nvinfo : EIATTR_SW_WAR
	.align		4
.L_221:
        /*0090*/ 	.byte	0x04, 0x36
        /*0092*/ 	.short	(.L_223 - .L_222)
.L_222:
        /*0094*/ 	.word	0x00000008
.L_223:


//--------------------- .nv.info._Z16micro_ldg_kernelILi64EEvPmPfPKfiii --------------------------
	.section	.nv.info._Z16micro_ldg_kernelILi64EEvPmPfPKfiii,"",@"SHT_CUDA_INFO"
	.sectionflags	@""
	.align	4


	//----- nvinfo : EIATTR_CUDA_API_VERSION
	.align		4
        /*0000*/ 	.byte	0x04, 0x37
        /*0002*/ 	.short	(.L_225 - .L_224)
.L_224:
        /*0004*/ 	.word	0x00000082


	//----- nvinfo : EIATTR_KPARAM_INFO
	.align		4
.L_225:
        /*0008*/ 	.byte	0x04, 0x17
        /*000a*/ 	.short	(.L_227 - .L_226)
.L_226:
        /*000c*/ 	.word	0x00000000
        /*0010*/ 	.short	0x0005
        /*0012*/ 	.short	0x0020
        /*0014*/ 	.byte	0x00, 0xf0, 0x11, 0x00


	//----- nvinfo : EIATTR_KPARAM_INFO
	.align		4
.L_227:
        /*0018*/ 	.byte	0x04, 0x17
        /*001a*/ 	.short	(.L_229 - .L_228)
.L_228:
        /*001c*/ 	.word	0x00000000
        /*0020*/ 	.short	0x0004
        /*0022*/ 	.short	0x001c
        /*0024*/ 	.byte	0x00, 0xf0, 0x11, 0x00


	//----- nvinfo : EIATTR_KPARAM_INFO
	.align		4
.L_229:
        /*0028*/ 	.byte	0x04, 0x17
        /*002a*/ 	.short	(.L_231 - .L_230)
.L_230:
        /*002c*/ 	.word	0x00000000
        /*0030*/ 	.short	0x0003
        /*0032*/ 	.short	0x0018
        /*0034*/ 	.byte	0x00, 0xf0, 0x11, 0x00


	//----- nvinfo : EIATTR_KPARAM_INFO
	.align		4
.L_231:
        /*0038*/ 	.byte	0x04, 0x17
        /*003a*/ 	.short	(.L_233 - .L_232)
.L_232:
        /*003c*/ 	.word	0x00000000
        /*0040*/ 	.short	0x0002
        /*0042*/ 	.short	0x0010
        /*0044*/ 	.byte	0x00, 0xf5, 0x21, 0x00


	//----- nvinfo : EIATTR_KPARAM_INFO
	.align		4
.L_233:
        /*0048*/ 	.byte	0x04, 0x17
        /*004a*/ 	.short	(.L_235 - .L_234)
.L_234:
        /*004c*/ 	.word	0x00000000
        /*0050*/ 	.short	0x0001
        /*0052*/ 	.short	0x0008
        /*0054*/ 	.byte	0x00, 0xf5, 0x21, 0x00


	//----- nvinfo : EIATTR_KPARAM_INFO
	.align		4
.L_235:
        /*0058*/ 	.byte	0x04, 0x17
        /*005a*/ 	.short	(.L_237 - .L_236)
.L_236:
        /*005c*/ 	.word	0x00000000
        /*0060*/ 	.short	0x0000
        /*0062*/ 	.short	0x0000
        /*0064*/ 	.byte	0x00, 0xf5, 0x21, 0x00


	//----- nvinfo : EIATTR_SPARSE_MMA_MASK
	.align		4
.L_237:
        /*0068*/ 	.byte	0x03, 0x50
        /*006a*/ 	.short	0x0000


	//----- nvinfo : EIATTR_MAXREG_COUNT
	.align		4
        /*006c*/ 	.byte	0x03, 0x1b
        /*006e*/ 	.short	0x00ff


	//----- nvinfo : EIATTR_NUM_BARRIERS
	.align		4
        /*0070*/ 	.byte	0x02, 0x4c
        /*0072*/ 	.byte	0x01
	.zero		1


	//----- nvinfo : EIATTR_MERCURY_ISA_VERSION
	.align		4
        /*0074*/ 	.byte	0x03, 0x5f
        /*0076*/ 	.short	0x0101


	//----- nvinfo : EIATTR_VRC_CTA_INIT_COUNT
	.align		4
        /*0078*/ 	.byte	0x02, 0x4a
	.zero		1
	.zero		1


	//----- nvinfo : EIATTR_EXIT_INSTR_OFFSETS
	.align		4
        /*007c*/ 	.byte	0x04, 0x1c
        /*007e*/ 	.short	(.L_239 - .L_238)


	//   ....[0]....
.L_238:
        /*0080*/ 	.word	0x00002b80


	//   ....[1]....
        /*0084*/ 	.word	0x00002c20


	//----- nvinfo : EIATTR_CBANK_PARAM_SIZE
	.align		4
.L_239:
        /*0088*/ 	.byte	0x03, 0x19
        /*008a*/ 	.short	0x0024


	//----- nvinfo : EIATTR_PARAM_CBANK
	.align		4
        /*008c*/ 	.byte	0x04, 0x0a
        /*008e*/ 	.short	(.L_241 - .L_240)
	.align		4
.L_240:
        /*0090*/ 	.word	index@(.nv.constant0._Z16micro_ldg_kernelILi64EEvPmPfPKfiii)
        /*0094*/ 	.short	0x0380
        /*0096*/ 	.short	0x0024


	//----- nvinfo : EIATTR_SW_WAR
	.align		4
.L_241:
        /*0098*/ 	.byte	0x04, 0x36
        /*009a*/ 	.short	(.L_243 - .L_242)
.L_242:
        /*009c*/ 	.word	0x00000008
.L_243:


//--------------------- .nv.info._Z16micro_ldg_kernelILi32EEvPmPfPKfiii --------------------------
	.section	.nv.info._Z16micro_ldg_kernelILi32EEvPmPfPKfiii,"",@"SHT_CUDA_INFO"
	.sectionflags	@""
	.align	4


	//----- nvinfo : EIATTR_CUDA_API_VERSION
	.align		4
        /*0000*/ 	.byte	0x04, 0x37
        /*0002*/ 	.short	(.L_245 - .L_244)
.L_244:
        /*0004*/ 	.word	0x00000082


	//----- nvinfo : EIATTR_KPARAM_INFO
	.align		4
.L_245:
        /*0008*/ 	.byte	0x04, 0x17
        /*000a*/ 	.short	(.L_247 - .L_246)
.L_246:
        /*000c*/ 	.word	0x00000000
        /*0010*/ 	.short	0x0005
        /*0012*/ 	.short	0x0020
        /*0014*/ 	.byte	0x00, 0xf0, 0x11, 0x00


	//----- nvinfo : EIATTR_KPARAM_INFO
	.align		4
.L_247:
        /*0018*/ 	.byte	0x04, 0x17
        /*001a*/ 	.short	(.L_249 - .L_248)
.L_248:
        /*001c*/ 	.word	0x00000000
        /*0020*/ 	.short	0x0004
        /*0022*/ 	.short	0x001c
        /*0024*/ 	.byte	0x00, 0xf0, 0x11, 0x00


	//----- nvinfo : EIATTR_KPARAM_INFO
	.align		4
.L_249:
        /*0028*/ 	.byte	0x04, 0x17
        /*002a*/ 	.short	(.L_251 - .L_250)
.L_250:
        /*002c*/ 	.word	0x00000000
        /*0030*/ 	.short	0x0003
        /*0032*/ 	.short	0x0018
        /*0034*/ 	.byte	0x00, 0xf0, 0x11, 0x00


	//----- nvinfo : EIATTR_KPARAM_INFO
	.align		4
.L_251:
        /*0038*/ 	.byte	0x04, 0x17
        /*003a*/ 	.short	(.L_253 - .L_252)
.L_252:
        /*003c*/ 	.word	0x00000000
        /*0040*/ 	.short	0x0002
        /*0042*/ 	.short	0x0010
        /*0044*/ 	.byte	0x00, 0xf5, 0x21, 0x00


	//----- nvinfo : EIATTR_KPARAM_INFO
	.align		4
.L_253:
        /*0048*/ 	.byte	0x04, 0x17
        /*004a*/ 	.short	(.L_255 - .L_254)
.L_254:
        /*004c*/ 	.word	0x00000000
        /*0050*/ 	.short	0x0001
        /*0052*/ 	.short	0x0008
        /*0054*/ 	.byte	0x00, 0xf5, 0x21, 0x00


	//----- nvinfo : EIATTR_KPARAM_INFO
	.align		4
.L_255:
        /*0058*/ 	.byte	0x04, 0x17
        /*005a*/ 	.short	(.L_257 - .L_256)
.L_256:
        /*005c*/ 	.word	0x00000000
        /*0060*/ 	.short	0x0000
        /*0062*/ 	.short	0x0000
        /*0064*/ 	.byte	0x00, 0xf5, 0x21, 0x00


	//----- nvinfo : EIATTR_SPARSE_MMA_MASK
	.align		4
.L_257:
        /*0068*/ 	.byte	0x03, 0x50
        /*006a*/ 	.short	0x0000


	//----- nvinfo : EIATTR_MAXREG_COUNT
	.align		4
        /*006c*/ 	.byte	0x03, 0x1b
        /*006e*/ 	.short	0x00ff


	//----- nvinfo : EIATTR_NUM_BARRIERS
	.align		4
        /*0070*/ 	.byte	0x02, 0x4c
        /*0072*/ 	.byte	0x01
	.zero		1


	//----- nvinfo : EIATTR_MERCURY_ISA_VERSION
	.align		4
        /*0074*/ 	.byte	0x03, 0x5f
        /*0076*/ 	.short	0x0101


	//----- nvinfo : EIATTR_VRC_CTA_INIT_COUNT
	.align		4
        /*0078*/ 	.byte	0x02, 0x4a
	.zero		1
	.zero		1


	//----- nvinfo : EIATTR_EXIT_INSTR_OFFSETS
	.align		4
        /*007c*/ 	.byte	0x04, 0x1c
        /*007e*/ 	.short	(.L_259 - .L_258)


	//   ....[0]....
.L_258:
        /*0080*/ 	.word	0x00001740


	//   ....[1]....
        /*0084*/ 	.word	0x000017e0


	//----- nvinfo : EIATTR_CBANK_PARAM_SIZE
	.align		4
.L_259:
        /*0088*/ 	.byte	0x03, 0x19
        /*008a*/ 	.short	0x0024


	//----- nvinfo : EIATTR_PARAM_CBANK
	.align		4
        /*008c*/ 	.byte	0x04, 0x0a
        /*008e*/ 	.short	(.L_261 - .L_260)
	.align		4
.L_260:
        /*0090*/ 	.word	index@(.nv.constant0._Z16micro_ldg_kernelILi32EEvPmPfPKfiii)
        /*0094*/ 	.short	0x0380
        /*0096*/ 	.short	0x0024


	//----- nvinfo : EIATTR_SW_WAR
	.align		4
.L_261:
        /*0098*/ 	.byte	0x04, 0x36
        /*009a*/ 	.short	(.L_263 - .L_262)
.L_262:
        /*009c*/ 	.word	0x00000008
.L_263:


//--------------------- .nv.info._Z16micro_ldg_kernelILi16EEvPmPfPKfiii --------------------------
	.section	.nv.info._Z16micro_ldg_kernelILi16EEvPmPfPKfiii,"",@"SHT_CUDA_INFO"
	.sectionflags	@""
	.align	4


	//----- nvinfo : EIATTR_CUDA_API_VERSION
	.align		4
        /*0000*/ 	.byte	0x04, 0x37
        /*0002*/ 	.short	(.L_265 - .L_264)
.L_264:
        /*0004*/ 	.word	0x00000082


	//----- nvinfo : EIATTR_KPARAM_INFO
	.align		4
.L_265:
        /*0008*/ 	.byte	0x04, 0x17
        /*000a*/ 	.short	(.L_267 - .L_266)
.L_266:
        /*000c*/ 	.word	0x00000000
        /*0010*/ 	.short	0x0005
        /*0012*/ 	.short	0x0020
        /*0014*/ 	.byte	0x00, 0xf0, 0x11, 0x00


	//----- nvinfo : EIATTR_KPARAM_INFO
	.align		4
.L_267:
        /*0018*/ 	.byte	0x04, 0x17
        /*001a*/ 	.short	(.L_269 - .L_268)
.L_268:
        /*001c*/ 	.word	0x00000000
        /*0020*/ 	.short	0x0004
        /*0022*/ 	.short	0x001c
        /*0024*/ 	.byte	0x00, 0xf0, 0x11, 0x00


	//----- nvinfo : EIATTR_KPARAM_INFO
	.align		4
.L_269:
        /*0028*/ 	.byte	0x04, 0x17
        /*002a*/ 	.short	(.L_271 - .L_270)
.L_270:
        /*002c*/ 	.word	0x00000000
        /*0030*/ 	.short	0x0003
        /*0032*/ 	.short	0x0018
        /*0034*/ 	.byte	0x00, 0xf0, 0x11, 0x00


	//----- nvinfo : EIATTR_KPARAM_INFO
	.align		4
.L_271:
        /*0038*/ 	.byte	0x04, 0x17
        /*003a*/ 	.short	(.L_273 - .L_272)
.L_272:
        /*003c*/ 	.word	0x00000000
        /*0040*/ 	.short	0x0002
        /*0042*/ 	.short	0x0010
        /*0044*/ 	.byte	0x00, 0xf5, 0x21, 0x00


	//----- nvinfo : EIATTR_KPARAM_INFO
	.align		4
.L_273:
        /*0048*/ 	.byte	0x04, 0x17
        /*004a*/ 	.short	(.L_275 - .L_274)
.L_274:
        /*004c*/ 	.word	0x00000000
        /*0050*/ 	.short	0x0001
        /*0052*/ 	.short	0x0008
        /*0054*/ 	.byte	0x00, 0xf5, 0x21, 0x00


	//----- nvinfo : EIATTR_KPARAM_INFO
	.align		4
.L_275:
        /*0058*/ 	.byte	0x04, 0x17
        /*005a*/ 	.short	(.L_277 - .L_276)
.L_276:
        /*005c*/ 	.word	0x00000000
        /*0060*/ 	.short	0x0000
        /*0062*/ 	.short	0x0000
        /*0064*/ 	.byte	0x00, 0xf5, 0x21, 0x00


	//----- nvinfo : EIATTR_SPARSE_MMA_MASK
	.align		4
.L_277:
        /*0068*/ 	.byte	0x03, 0x50
        /*006a*/ 	.short	0x0000


	//----- nvinfo : EIATTR_MAXREG_COUNT
	.align		4
        /*006c*/ 	.byte	0x03, 0x1b
        /*006e*/ 	.short	0x00ff


	//----- nvinfo : EIATTR_NUM_BARRIERS
	.align		4
        /*0070*/ 	.byte	0x02, 0x4c
        /*0072*/ 	.byte	0x01
	.zero		1


	//----- nvinfo : EIATTR_MERCURY_ISA_VERSION
	.align		4
        /*0074*/ 	.byte	0x03, 0x5f
        /*0076*/ 	.short	0x0101


	//----- nvinfo : EIATTR_VRC_CTA_INIT_COUNT
	.align		4
        /*0078*/ 	.byte	0x02, 0x4a
	.zero		1
	.zero		1


	//----- nvinfo : EIATTR_EXIT_INSTR_OFFSETS
	.align		4
        /*007c*/ 	.byte	0x04, 0x1c
        /*007e*/ 	.short	(.L_279 - .L_278)


	//   ....[0]....
.L_278:
        /*0080*/ 	.word	0x00000d80


	//   ....[1]....
        /*0084*/ 	.word	0x00000e20


	//----- nvinfo : EIATTR_CBANK_PARAM_SIZE
	.align		4
.L_279:
        /*0088*/ 	.byte	0x03, 0x19
        /*008a*/ 	.short	0x0024


	//----- nvinfo : EIATTR_PARAM_CBANK
	.align		4
        /*008c*/ 	.byte	0x04, 0x0a
        /*008e*/ 	.short	(.L_281 - .L_280)
	.align		4
.L_280:
        /*0090*/ 	.word	index@(.nv.constant0._Z16micro_ldg_kernelILi16EEvPmPfPKfiii)
        /*0094*/ 	.short	0x0380
        /*0096*/ 	.short	0x0024


	//----- nvinfo : EIATTR_SW_WAR
	.align		4
.L_281:
        /*0098*/ 	.byte	0x04, 0x36
        /*009a*/ 	.short	(.L_283 - .L_282)
.L_282:
        /*009c*/ 	.word	0x00000008
.L_283:


//--------------------- .nv.info._Z16micro_ldg_kernelILi8EEvPmPfPKfiii --------------------------
	.section	.nv.info._Z16micro_ldg_kernelILi8EEvPmPfPKfiii,"",@"SHT_CUDA_INFO"
	.sectionflags	@""
	.align	4


	//----- nvinfo : EIATTR_CUDA_API_VERSION
	.align		4
        /*0000*/ 	.byte	0x04, 0x37
        /*0002*/ 	.short	(.L_285 - .L_284)
.L_284:
        /*0004*/ 	.word	0x00000082


	//----- nvinfo : EIATTR_KPARAM_INFO
	.align		4
.L_285:
        /*0008*/ 	.byte	0x04, 0x17
        /*000a*/ 	.short	(.L_287 - .L_286)
.L_286:
        /*000c*/ 	.word	0x00000000
        /*0010*/ 	.short	0x0005
        /*0012*/ 	.short	0x0020
        /*0014*/ 	.byte	0x00, 0xf0, 0x11, 0x00


	//----- nvinfo : EIATTR_KPARAM_INFO
	.align		4
.L_287:
        /*0018*/ 	.byte	0x04, 0x17
        /*001a*/ 	.short	(.L_289 - .L_288)
.L_288:
        /*001c*/ 	.word	0x00000000
        /*0020*/ 	.short	0x0004
        /*0022*/ 	.short	0x001c
        /*0024*/ 	.byte	0x00, 0xf0, 0x11, 0x00


	//----- nvinfo : EIATTR_KPARAM_INFO
	.align		4
.L_289:
        /*0028*/ 	.byte	0x04, 0x17
        /*002a*/ 	.short	(.L_291 - .L_290)
.L_290:
        /*002c*/ 	.word	0x00000000
        /*0030*/ 	.short	0x0003
        /*0032*/ 	.short	0x0018
        /*0034*/ 	.byte	0x00, 0xf0, 0x11, 0x00


	//----- nvinfo : EIATTR_KPARAM_INFO
	.align		4
.L_291:
        /*0038*/ 	.byte	0x04, 0x17
        /*003a*/ 	.short	(.L_293 - .L_292)
.L_292:
        /*003c*/ 	.word	0x00000000
        /*0040*/ 	.short	0x0002
        /*0042*/ 	.short	0x0010
        /*0044*/ 	.byte	0x00, 0xf5, 0x21, 0x00


	//----- nvinfo : EIATTR_KPARAM_INFO
	.align		4
.L_293:
        /*0048*/ 	.byte	0x04, 0x17
        /*004a*/ 	.short	(.L_295 - .L_294)
.L_294:
        /*004c*/ 	.word	0x00000000
        /*0050*/ 	.short	0x0001
        /*0052*/ 	.short	0x0008
        /*0054*/ 	.byte	0x00, 0xf5, 0x21, 0x00


	//----- nvinfo : EIATTR_KPARAM_INFO
	.align		4
.L_295:
        /*0058*/ 	.byte	0x04, 0x17
        /*005a*/ 	.short	(.L_297 - .L_296)
.L_296:
        /*005c*/ 	.word	0x00000000
        /*0060*/ 	.short	0x0000
        /*0062*/ 	.short	0x0000
        /*0064*/ 	.byte	0x00, 0xf5, 0x21, 0x00


	//----- nvinfo : EIATTR_SPARSE_MMA_MASK
	.align		4
.L_297:
        /*0068*/ 	.byte	0x03, 0x50
        /*006a*/ 	.short	0x0000


	//----- nvinfo : EIATTR_MAXREG_COUNT
	.align		4
        /*006c*/ 	.byte	0x03, 0x1b
        /*006e*/ 	.short	0x00ff


	//----- nvinfo : EIATTR_NUM_BARRIERS
	.align		4
        /*0070*/ 	.byte	0x02, 0x4c
        /*0072*/ 	.byte	0x01
	.zero		1


	//----- nvinfo : EIATTR_MERCURY_ISA_VERSION
	.align		4
        /*0074*/ 	.byte	0x03, 0x5f
        /*0076*/ 	.short	0x0101


	//----- nvinfo : EIATTR_VRC_CTA_INIT_COUNT
	.align		4
        /*0078*/ 	.byte	0x02, 0x4a
	.zero		1
	.zero		1


	//----- nvinfo : EIATTR_EXIT_INSTR_OFFSETS
	.align		4
        /*007c*/ 	.byte	0x04, 0x1c
        /*007e*/ 	.short	(.L_299 - .L_298)


	//   ....[0]....
.L_298:
        /*0080*/ 	.word	0x00000840


	//   ....[1]....
        /*0084*/ 	.word	0x000008e0


	//----- nvinfo : EIATTR_CBANK_PARAM_SIZE
	.align		4
.L_299:
        /*0088*/ 	.byte	0x03, 0x19
        /*008a*/ 	.short	0x0024


	//----- nvinfo : EIATTR_PARAM_CBANK
	.align		4
        /*008c*/ 	.byte	0x04, 0x0a
        /*008e*/ 	.short	(.L_301 - .L_300)
	.align		4
.L_300:
        /*0090*/ 	.word	index@(.nv.constant0._Z16micro_ldg_kernelILi8EEvPmPfPKfiii)
        /*0094*/ 	.short	0x0380
        /*0096*/ 	.short	0x0024


	//----- nvinfo : EIATTR_SW_WAR
	.align		4
.L_301:
        /*0098*/ 	.byte	0x04, 0x36
        /*009a*/ 	.short	(.L_303 - .L_302)
.L_302:
        /*009c*/ 	.word	0x00000008
.L_303:


//--------------------- .nv.info._Z16micro_ldg_kernelILi2EEvPmPfPKfiii --------------------------
	.section	.nv.info._Z16micro_ldg_kernelILi2EEvPmPfPKfiii,"",@"SHT_CUDA_INFO"
	.sectionflags	@""
	.align	4


	//----- nvinfo : EIATTR_CUDA_API_VERSION
	.align		4
        /*0000*/ 	.byte	0x04, 0x37
        /*0002*/ 	.short	(.L_305 - .L_304)
.L_304:
        /*0004*/ 	.word	0x00000082


	//----- nvinfo : EIATTR_KPARAM_INFO
	.align		4
.L_305:
        /*0008*/ 	.byte	0x04, 0x17
        /*000a*/ 	.short	(.L_307 - .L_306)
.L_306:
        /*000c*/ 	.word	0x00000000
        /*0010*/ 	.short	0x0005
        /*0012*/ 	.short	0x0020
        /*0014*/ 	.byte	0x00, 0xf0, 0x11, 0x00


	//----- nvinfo : EIATTR_KPARAM_INFO
	.align		4
.L_307:
        /*0018*/ 	.byte	0x04, 0x17
        /*001a*/ 	.short	(.L_309 - .L_308)
.L_308:
        /*001c*/ 	.word	0x00000000
        /*0020*/ 	.short	0x0004
        /*0022*/ 	.short	0x001c
        /*0024*/ 	.byte	0x00, 0xf0, 0x11, 0x00


	//----- nvinfo : EIATTR_KPARAM_INFO
	.align		4
.L_309:
        /*0028*/ 	.byte	0x04, 0x17
        /*002a*/ 	.short	(.L_311 - .L_310)
.L_310:
        /*002c*/ 	.word	0x00000000
        /*0030*/ 	.short	0x0003
        /*0032*/ 	.short	0x0018
        /*0034*/ 	.byte	0x00, 0xf0, 0x11, 0x00


	//----- nvinfo : EIATTR_KPARAM_INFO
	.align		4
.L_311:
        /*0038*/ 	.byte	0x04, 0x17
        /*003a*/ 	.short	(.L_313 - .L_312)
.L_312:
        /*003c*/ 	.word	0x00000000
        /*0040*/ 	.short	0x0002
        /*0042*/ 	.short	0x0010
        /*0044*/ 	.byte	0x00, 0xf5, 0x21, 0x00


	//----- nvinfo : EIATTR_KPARAM_INFO
	.align		4
.L_313:
        /*0048*/ 	.byte	0x04, 0x17
        /*004a*/ 	.short	(.L_315 - .L_314)
.L_314:
        /*004c*/ 	.word	0x00000000
        /*0050*/ 	.short	0x0001
        /*0052*/ 	.short	0x0008
        /*0054*/ 	.byte	0x00, 0xf5, 0x21, 0x00


	//----- nvinfo : EIATTR_KPARAM_INFO
	.align		4
.L_315:
        /*0058*/ 	.byte	0x04, 0x17
        /*005a*/ 	.short	(.L_317 - .L_316)
.L_316:
        /*005c*/ 	.word	0x00000000
        /*0060*/ 	.short	0x0000
        /*0062*/ 	.short	0x0000
        /*0064*/ 	.byte	0x00, 0xf5, 0x21, 0x00


	//----- nvinfo : EIATTR_SPARSE_MMA_MASK
	.align		4
.L_317:
        /*0068*/ 	.byte	0x03, 0x50
        /*006a*/ 	.short	0x0000


	//----- nvinfo : EIATTR_MAXREG_COUNT
	.align		4
        /*006c*/ 	.byte	0x03, 0x1b
        /*006e*/ 	.short	0x00ff


	//----- nvinfo : EIATTR_NUM_BARRIERS
	.align		4
        /*0070*/ 	.byte	0x02, 0x4c
        /*0072*/ 	.byte	0x01
	.zero		1


	//----- nvinfo : EIATTR_MERCURY_ISA_VERSION
	.align		4
        /*0074*/ 	.byte	0x03, 0x5f
        /*0076*/ 	.short	0x0101


	//----- nvinfo : EIATTR_VRC_CTA_INIT_COUNT
	.align		4
        /*0078*/ 	.byte	0x02, 0x4a
	.zero		1
	.zero		1


	//----- nvinfo : EIATTR_EXIT_INSTR_OFFSETS
	.align		4
        /*007c*/ 	.byte	0x04, 0x1c
        /*007e*/ 	.short	(.L_319 - .L_318)


	//   ....[0]....
.L_318:
        /*0080*/ 	.word	0x000004a0


	//   ....[1]....
        /*0084*/ 	.word	0x00000540


	//----- nvinfo : EIATTR_CBANK_PARAM_SIZE
	.align		4
.L_319:
        /*0088*/ 	.byte	0x03, 0x19
        /*008a*/ 	.short	0x0024


	//----- nvinfo : EIATTR_PARAM_CBANK
	.align		4
        /*008c*/ 	.byte	0x04, 0x0a
        /*008e*/ 	.short	(.L_321 - .L_320)
	.align		4
.L_320:
        /*0090*/ 	.word	index@(.nv.constant0._Z16micro_ldg_kernelILi2EEvPmPfPKfiii)
        /*0094*/ 	.short	0x0380
        /*0096*/ 	.short	0x0024


	//----- nvinfo : EIATTR_SW_WAR
	.align		4
.L_321:
        /*0098*/ 	.byte	0x04, 0x36
        /*009a*/ 	.short	(.L_323 - .L_322)
.L_322:
        /*009c*/ 	.word	0x00000008
.L_323:


//--------------------- .nv.info._Z16micro_ldg_kernelILi1EEvPmPfPKfiii --------------------------
	.section	.nv.info._Z16micro_ldg_kernelILi1EEvPmPfPKfiii,"",@"SHT_CUDA_INFO"
	.sectionflags	@""
	.align	4


	//----- nvinfo : EIATTR_CUDA_API_VERSION
	.align		4
        /*0000*/ 	.byte	0x04, 0x37
        /*0002*/ 	.short	(.L_325 - .L_324)
.L_324:
        /*0004*/ 	.word	0x00000082


	//----- nvinfo : EIATTR_KPARAM_INFO
	.align		4
.L_325:
        /*0008*/ 	.byte	0x04, 0x17
        /*000a*/ 	.short	(.L_327 - .L_326)
.L_326:
        /*000c*/ 	.word	0x00000000
        /*0010*/ 	.short	0x0005
        /*0012*/ 	.short	0x0020
        /*0014*/ 	.byte	0x00, 0xf0, 0x11, 0x00


	//----- nvinfo : EIATTR_KPARAM_INFO
	.align		4
.L_327:
        /*0018*/ 	.byte	0x04, 0x17
        /*001a*/ 	.short	(.L_329 - .L_328)
.L_328:
        /*001c*/ 	.word	0x00000000
        /*0020*/ 	.short	0x0004
        /*0022*/ 	.short	0x001c
        /*0024*/ 	.byte	0x00, 0xf0, 0x11, 0x00


	//----- nvinfo : EIATTR_KPARAM_INFO
	.align		4
.L_329:
        /*0028*/ 	.byte	0x04, 0x17
        /*002a*/ 	.short	(.L_331 - .L_330)
.L_330:
        /*002c*/ 	.word	0x00000000
        /*0030*/ 	.short	0x0003
        /*0032*/ 	.short	0x0018
        /*0034*/ 	.byte	0x00, 0xf0, 0x11, 0x00


	//----- nvinfo : EIATTR_KPARAM_INFO
	.align		4
.L_331:
        /*0038*/ 	.byte	0x04, 0x17
        /*003a*/ 	.short	(.L_333 - .L_332)
.L_332:
        /*003c*/ 	.word	0x00000000
        /*0040*/ 	.short	0x0002
        /*0042*/ 	.short	0x0010
        /*0044*/ 	.byte	0x00, 0xf5, 0x21, 0x00


	//----- nvinfo : EIATTR_KPARAM_INFO
	.align		4
.L_333:
        /*0048*/ 	.byte	0x04, 0x17
        /*004a*/ 	.short	(.L_335 - .L_334)
.L_334:
        /*004c*/ 	.word	0x00000000
        /*0050*/ 	.short	0x0001
        /*0052*/ 	.short	0x0008
        /*0054*/ 	.byte	0x00, 0xf5, 0x21, 0x00


	//----- nvinfo : EIATTR_KPARAM_INFO
	.align		4
.L_335:
        /*0058*/ 	.byte	0x04, 0x17
        /*005a*/ 	.short	(.L_337 - .L_336)
.L_336:
        /*005c*/ 	.word	0x00000000
        /*0060*/ 	.short	0x0000
        /*0062*/ 	.short	0x0000
        /*0064*/ 	.byte	0x00, 0xf5, 0x21, 0x00


	//----- nvinfo : EIATTR_SPARSE_MMA_MASK
	.align		4
.L_337:
        /*0068*/ 	.byte	0x03, 0x50
        /*006a*/ 	.short	0x0000


	//----- nvinfo : EIATTR_MAXREG_COUNT
	.align		4
        /*006c*/ 	.byte	0x03, 0x1b
        /*006e*/ 	.short	0x00ff


	//----- nvinfo : EIATTR_NUM_BARRIERS
	.align		4
        /*0070*/ 	.byte	0x02, 0x4c
        /*0072*/ 	.byte	0x01
	.zero		1


	//----- nvinfo : EIATTR_MERCURY_ISA_VERSION
	.align		4
        /*0074*/ 	.byte	0x03, 0x5f
        /*0076*/ 	.short	0x0101


	//----- nvinfo : EIATTR_VRC_CTA_INIT_COUNT
	.align		4
        /*0078*/ 	.byte	0x02, 0x4a
	.zero		1
	.zero		1


	//----- nvinfo : EIATTR_EXIT_INSTR_OFFSETS
	.align		4
        /*007c*/ 	.byte	0x04, 0x1c
        /*007e*/ 	.short	(.L_339 - .L_338)


	//   ....[0]....
.L_338:
        /*0080*/ 	.word	0x000003c0


	//   ....[1]....
        /*0084*/ 	.word	0x00000460


	//----- nvinfo : EIATTR_CBANK_PARAM_SIZE
	.align		4
.L_339:
        /*0088*/ 	.byte	0x03, 0x19
        /*008a*/ 	.short	0x0024


	//----- nvinfo : EIATTR_PARAM_CBANK
	.align		4
        /*008c*/ 	.byte	0x04, 0x0a
        /*008e*/ 	.short	(.L_341 - .L_340)
	.align		4
.L_340:
        /*0090*/ 	.word	index@(.nv.constant0._Z16micro_ldg_kernelILi1EEvPmPfPKfiii)
        /*0094*/ 	.short	0x0380
        /*0096*/ 	.short	0x0024


	//----- nvinfo : EIATTR_SW_WAR
	.align		4
.L_341:
        /*0098*/ 	.byte	0x04, 0x36
        /*009a*/ 	.short	(.L_343 - .L_342)
.L_342:
        /*009c*/ 	.word	0x00000008
.L_343:


//--------------------- .nv.info._Z16micro_ldg_kernelILi4EEvPmPfPKfiii --------------------------
	.section	.nv.info._Z16micro_ldg_kernelILi4EEvPmPfPKfiii,"",@"SHT_CUDA_INFO"
	.sectionflags	@""
	.align	4


	//----- nvinfo : EIATTR_CUDA_API_VERSION
	.align		4
        /*0000*/ 	.byte	0x04, 0x37
        /*0002*/ 	.short	(.L_345 - .L_344)
.L_344:
        /*0004*/ 	.word	0x00000082


	//----- nvinfo : EIATTR_KPARAM_INFO
	.align		4
.L_345:
        /*0008*/ 	.byte	0x04, 0x17
        /*000a*/ 	.short	(.L_347 - .L_346)
.L_346:
        /*000c*/ 	.word	0x00000000
        /*0010*/ 	.short	0x0005
        /*0012*/ 	.short	0x0020
        /*0014*/ 	.byte	0x00, 0xf0, 0x11, 0x00


	//----- nvinfo : EIATTR_KPARAM_INFO
	.align		4
.L_347:
        /*0018*/ 	.byte	0x04, 0x17
        /*001a*/ 	.short	(.L_349 - .L_348)
.L_348:
        /*001c*/ 	.word	0x00000000
        /*0020*/ 	.short	0x0004
        /*0022*/ 	.short	0x001c
        /*0024*/ 	.byte	0x00, 0xf0, 0x11, 0x00


	//----- nvinfo : EIATTR_KPARAM_INFO
	.align		4
.L_349:
        /*0028*/ 	.byte	0x04, 0x17
        /*002a*/ 	.short	(.L_351 - .L_350)
.L_350:
        /*002c*/ 	.word	0x00000000
        /*0030*/ 	.short	0x0003
        /*0032*/ 	.short	0x0018
        /*0034*/ 	.byte	0x00, 0xf0, 0x11, 0x00


	//----- nvinfo : EIATTR_KPARAM_INFO
	.align		4
.L_351:
        /*0038*/ 	.byte	0x04, 0x17
        /*003a*/ 	.short	(.L_353 - .L_352)
.L_352:
        /*003c*/ 	.word	0x00000000
        /*0040*/ 	.short	0x0002
        /*0042*/ 	.short	0x0010
        /*0044*/ 	.byte	0x00, 0xf5, 0x21, 0x00


	//----- nvinfo : EIATTR_KPARAM_INFO
	.align		4
.L_353:
        /*0048*/ 	.byte	0x04, 0x17
        /*004a*/ 	.short	(.L_355 - .L_354)
.L_354:
        /*004c*/ 	.word	0x00000000
        /*0050*/ 	.short	0x0001
        /*0052*/ 	.short	0x0008
        /*0054*/ 	.byte	0x00, 0xf5, 0x21, 0x00


	//----- nvinfo : EIATTR_KPARAM_INFO
	.align		4
.L_355:
        /*0058*/ 	.byte	0x04, 0x17
        /*005a*/ 	.short	(.L_357 - .L_356)
.L_356:
        /*005c*/ 	.word	0x00000000
        /*0060*/ 	.short	0x0000
        /*0062*/ 	.short	0x0000
        /*0064*/ 	.byte	0x00, 0xf5, 0x21, 0x00


	//----- nvinfo : EIATTR_SPARSE_MMA_MASK
	.align		4
.L_357:
        /*0068*/ 	.byte	0x03, 0x50
        /*006a*/ 	.short	0x0000


	//----- nvinfo : EIATTR_MAXREG_COUNT
	.align		4
        /*006c*/ 	.byte	0x03, 0x1b
        /*006e*/ 	.short	0x00ff


	//----- nvinfo : EIATTR_NUM_BARRIERS
	.align		4
        /*0070*/ 	.byte	0x02, 0x4c
        /*0072*/ 	.byte	0x01
	.zero		1


	//----- nvinfo : EIATTR_MERCURY_ISA_VERSION
	.align		4
        /*0074*/ 	.byte	0x03, 0x5f
        /*0076*/ 	.short	0x0101


	//----- nvinfo : EIATTR_VRC_CTA_INIT_COUNT
	.align		4
        /*0078*/ 	.byte	0x02, 0x4a
	.zero		1
	.zero		1


	//----- nvinfo : EIATTR_EXIT_INSTR_OFFSETS
	.align		4
        /*007c*/ 	.byte	0x04, 0x1c
        /*007e*/ 	.short	(.L_359 - .L_358)


	//   ....[0]....
.L_358:
        /*0080*/ 	.word	0x000005e0


	//   ....[1]....
        /*0084*/ 	.word	0x00000680


	//----- nvinfo : EIATTR_CBANK_PARAM_SIZE
	.align		4
.L_359:
        /*0088*/ 	.byte	0x03, 0x19
        /*008a*/ 	.short	0x0024


	//----- nvinfo : EIATTR_PARAM_CBANK
	.align		4
        /*008c*/ 	.byte	0x04, 0x0a
        /*008e*/ 	.short	(.L_361 - .L_360)
	.align		4
.L_360:
        /*0090*/ 	.word	index@(.nv.constant0._Z16micro_ldg_kernelILi4EEvPmPfPKfiii)
        /*0094*/ 	.short	0x0380
        /*0096*/ 	.short	0x0024


	//----- nvinfo : EIATTR_SW_WAR
	.align		4
.L_361:
        /*0098*/ 	.byte	0x04, 0x36
        /*009a*/ 	.short	(.L_363 - .L_362)
.L_362:
        /*009c*/ 	.word	0x00000008
.L_363:


//--------------------- .nv.callgraph             --------------------------
	.section	.nv.callgraph,"",@"SHT_CUDA_CALLGRAPH"
	.align	4
	.sectionentsize	8
	.align		4
        /*0000*/ 	.word	0x00000000
	.align		4
        /*0004*/ 	.word	0xffffffff
	.align		4
        /*0008*/ 	.word	0x00000000
	.align		4
        /*000c*/ 	.word	0xfffffffe
	.align		4
        /*0010*/ 	.word	0x00000000
	.align		4
        /*0014*/ 	.word	0xfffffffd
	.align		4
        /*0018*/ 	.word	0x00000000
	.align		4
        /*001c*/ 	.word	0xfffffffc


//--------------------- .text._Z16micro_lds_kernelILi64EEvPmS0_Pfii --------------------------
	.section	.text._Z16micro_lds_kernelILi64EEvPmS0_Pfii,"ax",@progbits
	.align	128
        .global         _Z16micro_lds_kernelILi64EEvPmS0_Pfii
        .type           _Z16micro_lds_kernelILi64EEvPmS0_Pfii,@function
        .size           _Z16micro_lds_kernelILi64EEvPmS0_Pfii,(.L_x_77 - _Z16micro_lds_kernelILi64EEvPmS0_Pfii)
        .other          _Z16micro_lds_kernelILi64EEvPmS0_Pfii,@"STO_CUDA_ENTRY STV_DEFAULT"
_Z16micro_lds_kernelILi64EEvPmS0_Pfii:
.text._Z16micro_lds_kernelILi64EEvPmS0_Pfii:
[----:B------:R-:W-:Y:S01]  /*0000*/  LDC R1, c[0x0][0x37c] ;  /* 0x0000df00ff017b82 */ /* 0x000fe20000000800 */
[----:B------:R-:W0:Y:S01]  /*0010*/  S2R R0, SR_TID.X ;  /* 0x0000000000007919 */ /* 0x000e220000002100 */
[----:B------:R-:W0:Y:S01]  /*0020*/  LDCU UR5, c[0x0][0x39c] ;  /* 0x00007380ff0577ac */ /* 0x000e220008000800 */
[----:B------:R-:W-:Y:S01]  /*0030*/  BSSY.RECONVERGENT B0, `(.L_x_0) ;  /* 0x0000010000007945 */ /* 0x000fe20003800200 */
[----:B0-----:R-:W-:-:S13]  /*0040*/  ISETP.GE.AND P0, PT, R0, UR5, PT ;  /* 0x0000000500007c0c */ /* 0x001fda000bf06270 */
[----:B------:R-:W-:Y:S05]  /*0050*/  @P0 BRA `(.L_x_1) ;  /* 0x0000000000340947 */ /* 0x000fea0003800000 */
[----:B------:R-:W0:Y:S01]  /*0060*/  S2R R5, SR_CgaCtaId ;  /* 0x0000000000057919 */ /* 0x000e220000008800 */
[----:B------:R-:W1:Y:S01]  /*0070*/  LDC R6, c[0x0][0x360] ;  /* 0x0000d800ff067b82 */ /* 0x000e620000000800 */
[----:B------:R-:W-:Y:S02]  /*0080*/  MOV R2, 0x400 ;  /* 0x0000040000027802 */ /* 0x000fe40000000f00 */
[----:B------:R-:W-:Y:S02]  /*0090*/  MOV R3, R0 ;  /* 0x0000000000037202 */ /* 0x000fe40000000f00 */
[----:B0-----:R-:W-:-:S07]  /*00a0*/  LEA R2, R5, R2, 0x18 ;  /* 0x0000000205027211 */ /* 0x001fce00078ec0ff */
.L_x_2:
[C---:B0-----:R-:W-:Y:S02]  /*00b0*/  LOP3.LUT R4, R3.reuse, 0x3ff, RZ, 0xc0, !PT ;  /* 0x000003ff03047812 */ /* 0x041fe400078ec0ff */
[----:B------:R-:W-:Y:S02]  /*00c0*/  LEA R5, R3, R2, 0x2 ;  /* 0x0000000203057211 */ /* 0x000fe400078e10ff */
[----:B------:R-:W-:Y:S02]  /*00d0*/  I2FP.F32.U32 R4, R4 ;  /* 0x0000000400047245 */ /* 0x000fe40000201000 */
[----:B-1----:R-:W-:-:S03]  /*00e0*/  IADD3 R3, PT, PT, R6, R3, RZ ;  /* 0x0000000306037210 */ /* 0x002fc60007ffe0ff */
[----:B------:R-:W-:Y:S01]  /*00f0*/  FMUL R4, R4, 0.25 ;  /* 0x3e80000004047820 */ /* 0x000fe20000400000 */
[----:B------:R-:W-:-:S04]  /*0100*/  ISETP.GE.AND P0, PT, R3, UR5, PT ;  /* 0x0000000503007c0c */ /* 0x000fc8000bf06270 */
[----:B------:R0:W-:Y:S09]  /*0110*/  STS [R5], R4 ;  /* 0x0000000405007388 */ /* 0x0001f20000000800 */
[----:B------:R-:W-:Y:S05]  /*0120*/  @!P0 BRA `(.L_x_2) ;  /* 0xfffffffc00e08947 */ /* 0x000fea000383ffff */
.L_x_1:
[----:B------:R-:W-:Y:S05]  /*0130*/  BSYNC.RECONVERGENT B0 ;  /* 0x0000000000007941 */ /* 0x000fea0003800200 */
.L_x_0:
[----:B------:R-:W-:Y:S01]  /*0140*/  BAR.SYNC.DEFER_BLOCKING 0x0 ;  /* 0x0000000000007b1d */ /* 0x000fe20000010000 */
[----:B------:R-:W-:Y:S02]  /*0150*/  USHF.L.U32 UR4, UR5, 0x2, URZ ;  /* 0x0000000205047899 */ /* 0x000fe400080006ff */
[----:B------:R-:W-:-:S04]  /*0160*/  USHF.L.U32 UR5, UR5, 0x1, URZ ;  /* 0x0000000105057899 */ /* 0x000fc800080006ff */
[----:B------:R-:W-:-:S04]  /*0170*/  ULOP3.LUT UR4, UR4, UR5, URZ, 0xfc, !UPT ;  /* 0x0000000504047292 */ /* 0x000fc8000f8efcff */
[----:B------:R-:W-:-:S04]  /*0180*/  USHF.R.S32.HI UR5, URZ, 0x2, UR4 ;  /* 0x00000002ff057899 */ /* 0x000fc80008011404 */
[----:B------:R-:W-:-:S04]  /*0190*/  ULOP3.LUT UR5, UR5, UR4, URZ, 0xfc, !UPT ;  /* 0x0000000405057292 */ /* 0x000fc8000f8efcff */
[----:B------:R-:W-:-:S04]  /*01a0*/  USHF.R.S32.HI UR4, URZ, 0x4, UR5 ;  /* 0x00000004ff047899 */ /* 0x000fc80008011405 */
[----:B------:R-:W-:Y:S01]  /*01b0*/  ULOP3.LUT UR4, UR4, UR5, URZ, 0xfc, !UPT ;  /* 0x0000000504047292 */ /* 0x000fe2000f8efcff */
[----:B------:R-:W-:Y:S03]  /*01c0*/  BAR.SYNC.DEFER_BLOCKING 0x0 ;  /* 0x0000000000007b1d */ /* 0x000fe60000010000 */
[----:B------:R-:W-:-:S04]  /*01d0*/  USHF.R.S32.HI UR5, URZ, 0x8, UR4 ;  /* 0x00000008ff057899 */ /* 0x000fc80008011404 */
[----:B------:R-:W-:-:S04]  /*01e0*/  ULOP3.LUT UR5, UR5, UR4, URZ, 0xfc, !UPT ;  /* 0x0000000405057292 */ /* 0x000fc8000f8efcff */
[----:B------:R-:W-:-:S04]  /*01f0*/  USHF.R.S32.HI UR4, URZ, 0x10, UR5 ;  /* 0x00000010ff047899 */ /* 0x000fc80008011405 */
[----:B------:R-:W-:-:S04]  /*0200*/  ULOP3.LUT UR4, UR4, UR5, URZ, 0xfc, !UPT ;  /* 0x0000000504047292 */ /* 0x000fc8000f8efcff */
[----:B------:R-:W-:Y:S01]  /*0210*/  UIADD3 UR4, UPT, UPT, UR4, 0x1, URZ ;  /* 0x0000000104047890 */ /* 0x000fe2000fffe0ff */
[----:B------:R-:W-:Y:S01]  /*0220*/  CS2R R30, SR_CLOCKLO ;  /* 0x00000000001e7805 */ /* 0x000fe20000015000 */
[----:B------:R-:W1:Y:S01]  /*0230*/  LDCU UR5, c[0x0][0x398] ;  /* 0x00007300ff0577ac */ /* 0x000e620008000800 */
[----:B------:R-:W-:Y:S02]  /*0240*/  CS2R R24, SRZ ;  /* 0x0000000000187805 */ /* 0x000fe4000001ff00 */
[----:B------:R-:W-:Y:S01]  /*0250*/  CS2R R2, SRZ ;  /* 0x0000000000027805 */ /* 0x000fe2000001ff00 */
[----:B-1----:R-:W-:-:S09]  /*0260*/  UISETP.GE.AND UP0, UPT, UR5, 0x1, UPT ;  /* 0x000000010500788c */ /* 0x002fd2000bf06270 */
[----:B------:R-:W-:Y:S05]  /*0270*/  BRA.U !UP0, `(.L_x_3) ;  /* 0x0000001108187547 */ /* 0x000fea000b800000 */
[----:B------:R-:W-:Y:S02]  /*0280*/  CS2R R2, SRZ ;  /* 0x0000000000027805 */ /* 0x000fe4000001ff00 */
[----:B------:R-:W-:Y:S01]  /*0290*/  CS2R R24, SRZ ;  /* 0x0000000000187805 */ /* 0x000fe2000001ff00 */
[----:B------:R-:W-:-:S12]  /*02a0*/  UIADD3 UR6, UPT, UPT, -UR5, URZ, URZ ;  /* 0x000000ff05067290 */ /* 0x000fd8000fffe1ff */
.L_x_4:
[----:B------:R-:W-:Y:S01]  /*02b0*/  FADD R24, R25, R24 ;  /* 0x0000001819187221 */ /* 0x000fe20000000000 */
[----:B------:R-:W-:Y:S01]  /*02c0*/  FADD R25, R2, R25 ;  /* 0x0000001902197221 */ /* 0x000fe20000000000 */
[----:B------:R-:W-:Y:S01]  /*02d0*/  FADD R2, R3, R2 ;  /* 0x0000000203027221 */ /* 0x000fe20000000000 */
[----:B------:R-:W-:Y:S01]  /*02e0*/  UIADD3 UR6, UPT, UPT, UR6, 0x1, URZ ;  /* 0x0000000106067890 */ /* 0x000fe2000fffe0ff */
[C---:B------:R-:W-:Y:S01]  /*02f0*/  FADD R3, R24.reuse, R3 ;  /* 0x0000000318037221 */ /* 0x040fe20000000000 */
[----:B------:R-:W-:Y:S01]  /*0300*/  FADD R24, R24, R25 ;  /* 0x0000001918187221 */ /* 0x000fe20000000000 */
[----:B------:R-:W-:Y:S01]  /*0310*/  FADD R25, R25, R2 ;  /* 0x0000000219197221 */ /* 0x000fe20000000000 */
[----:B------:R-:W-:Y:S01]  /*0320*/  UISETP.NE.AND UP1, UPT, UR6, URZ, UPT ;  /* 0x000000ff0600728c */ /* 0x000fe2000bf25270 */
[----:B------:R-:W-:Y:S01]  /*0330*/  FADD R2, R2, R3 ;  /* 0x0000000302027221 */ /* 0x000fe20000000000 */
[----:B------:R-:W-:Y:S01]  /*0340*/  FADD R3, R3, R24 ;  /* 0x0000001803037221 */ /* 0x000fe20000000000 */
[----:B------:R-:W-:-:S02]  /*0350*/  FADD R24, R24, R25 ;  /* 0x0000001918187221 */ /* 0x000fc40000000000 */
[----:B------:R-:W-:Y:S01]  /*0360*/  FADD R25, R25, R2 ;  /* 0x0000000219197221 */ /* 0x000fe20000000000 */
[----:B------:R-:W-:Y:S01]  /*0370*/  FADD R2, R2, R3 ;  /* 0x0000000302027221 */ /* 0x000fe20000000000 */
[----:B------:R-:W-:Y:S02]  /*0380*/  FADD R3, R3, R24 ;  /* 0x0000001803037221 */ /* 0x000fe40000000000 */
[----:B------:R-:W-:Y:S01]  /*0390*/  FADD R24, R24, R25 ;  /* 0x0000001918187221 */ /* 0x000fe20000000000 */
[----:B------:R-:W-:Y:S01]  /*03a0*/  FADD R25, R25, R2 ;  /* 0x0000000219197221 */ /* 0x000fe20000000000 */
[----:B------:R-:W-:Y:S02]  /*03b0*/  FADD R2, R2, R3 ;  /* 0x0000000302027221 */ /* 0x000fe40000000000 */
        /* <DEDUP_REMOVED lines=241> */
[----:B------:R-:W-:Y:S06]  /*12d0*/  BRA.U UP1, `(.L_x_4) ;  /* 0xffffffed01f47547 */ /* 0x000fec000b83ffff */
.L_x_3:
[----:B------:R-:W-:Y:S01]  /*12e0*/  BAR.SYNC.DEFER_BLOCKING 0x0 ;  /* 0x0000000000007b1d */ /* 0x000fe20000010000 */
[----:B------:R-:W-:-:S07]  /*12f0*/  CS2R R28, SR_CLOCKLO ;  /* 0x00000000001c7805 */ /* 0x000fce0000015000 */
[----:B------:R-:W-:Y:S01]  /*1300*/  BAR.SYNC.DEFER_BLOCKING 0x0 ;  /* 0x0000000000007b1d */ /* 0x000fe20000010000 */
[----:B------:R-:W-:Y:S01]  /*1310*/  HFMA2 R11, -RZ, RZ, 0, 0 ;  /* 0x00000000ff0b7431 */ /* 0x000fe200000001ff */
[----:B------:R-:W-:Y:S02]  /*1320*/  CS2R R26, SR_CLOCKLO ;  /* 0x00000000001a7805 */ /* 0x000fe40000015000 */
[----:B------:R-:W-:Y:S02]  /*1330*/  CS2R R8, SRZ ;  /* 0x0000000000087805 */ /* 0x000fe4000001ff00 */
[----:B------:R-:W-:Y:S01]  /*1340*/  MOV R34, RZ ;  /* 0x000000ff00227202 */ /* 0x000fe20000000f00 */
[----:B------:R-:W-:Y:S06]  /*1350*/  BRA.U !UP0, `(.L_x_5) ;  /* 0x0000001d08347547 */ /* 0x000fec000b800000 */
[----:B------:R-:W1:Y:S01]  /*1360*/  S2UR UR7, SR_CgaCtaId ;  /* 0x00000000000779c3 */ /* 0x000e620000008800 */
[----:B0-----:R-:W-:Y:S01]  /*1370*/  SHF.L.U32 R4, R0, 0x4, RZ ;  /* 0x0000000400047819 */ /* 0x001fe200000006ff */
[----:B------:R-:W-:Y:S01]  /*1380*/  HFMA2 R34, -RZ, RZ, 0, 0 ;  /* 0x00000000ff227431 */ /* 0x000fe200000001ff */
[----:B------:R-:W-:Y:S02]  /*1390*/  CS2R R8, SRZ ;  /* 0x0000000000087805 */ /* 0x000fe4000001ff00 */
[----:B------:R-:W-:Y:S01]  /*13a0*/  MOV R11, RZ ;  /* 0x000000ff000b7202 */ /* 0x000fe20000000f00 */
[----:B------:R-:W-:Y:S01]  /*13b0*/  UMOV UR6, 0x400 ;  /* 0x0000040000067882 */ /* 0x000fe20000000000 */
[----:B------:R-:W-:Y:S01]  /*13c0*/  LOP3.LUT R4, R4, 0x1f0, RZ, 0xc0, !PT ;  /* 0x000001f004047812 */ /* 0x000fe200078ec0ff */
[----:B------:R-:W-:Y:S02]  /*13d0*/  ULEA.HI.SX32 UR4, UR4, 0xfffffff0, 0x1f ;  /* 0xfffffff004047891 */ /* 0x000fe4000f8ffaff */
[----:B------:R-:W-:-:S02]  /*13e0*/  UIADD3 UR5, UPT, UPT, -UR5, URZ, URZ ;  /* 0x000000ff05057290 */ /* 0x000fc4000fffe1ff */
[----:B-1----:R-:W-:-:S12]  /*13f0*/  ULEA UR6, UR7, UR6, 0x18 ;  /* 0x0000000607067291 */ /* 0x002fd8000f8ec0ff */
.L_x_6:
[----:B------:R-:W-:Y:S01]  /*1400*/  LOP3.LUT R10, R4, UR4, RZ, 0xc0, !PT ;  /* 0x00000004040a7c12 */ /* 0x000fe2000f8ec0ff */
[----:B------:R-:W-:-:S03]  /*1410*/  UIADD3 UR5, UPT, UPT, UR5, 0x1, URZ ;  /* 0x0000000105057890 */ /* 0x000fc6000fffe0ff */
[----:B------:R-:W-:Y:S01]  /*1420*/  IADD3 R4, PT, PT, R10, 0x10, RZ ;  /* 0x000000100a047810 */ /* 0x000fe20007ffe0ff */
[----:B------:R0:W1:Y:S01]  /*1430*/  LDS.128 R12, [R10+UR6] ;  /* 0x000000060a0c7984 */ /* 0x0000620008000c00 */
[----:B------:R-:W-:Y:S02]  /*1440*/  UISETP.NE.AND UP0, UPT, UR5, URZ, UPT ;  /* 0x000000ff0500728c */ /* 0x000fe4000bf05270 */
[----:B------:R-:W-:-:S04]  /*1450*/  LOP3.LUT R32, R4, UR4, RZ, 0xc0, !PT ;  /* 0x0000000404207c12 */ /* 0x000fc8000f8ec0ff */
[----:B------:R-:W-:Y:S01]  /*1460*/  IADD3 R4, PT, PT, R32, 0x10, RZ ;  /* 0x0000001020047810 */ /* 0x000fe20007ffe0ff */
[----:B------:R-:W2:Y:S03]  /*1470*/  LDS.128 R16, [R32+UR6] ;  /* 0x0000000620107984 */ /* 0x000ea60008000c00 */
[----:B------:R-:W-:-:S04]  /*1480*/  LOP3.LUT R35, R4, UR4, RZ, 0xc0, !PT ;  /* 0x0000000404237c12 */ /* 0x000fc8000f8ec0ff */
[----:B------:R-:W-:Y:S01]  /*1490*/  IADD3 R20, PT, PT, R35, 0x10, RZ ;  /* 0x0000001023147810 */ /* 0x000fe20007ffe0ff */
[----:B------:R-:W3:Y:S03]  /*14a0*/  LDS.128 R4, [R35+UR6] ;  /* 0x0000000623047984 */ /* 0x000ee60008000c00 */
[----:B------:R-:W-:-:S04]  /*14b0*/  LOP3.LUT R36, R20, UR4, RZ, 0xc0, !PT ;  /* 0x0000000414247c12 */ /* 0x000fc8000f8ec0ff */
[----:B------:R-:W-:Y:S01]  /*14c0*/  IADD3 R33, PT, PT, R36, 0x10, RZ ;  /* 0x0000001024217810 */ /* 0x000fe20007ffe0ff */
[----:B------:R-:W4:Y:S03]  /*14d0*/  LDS.128 R20, [R36+UR6] ;  /* 0x0000000624147984 */ /* 0x000f260008000c00 */
[----:B0-----:R-:W-:Y:S01]  /*14e0*/  LOP3.LUT R10, R33, UR4, RZ, 0xc0, !PT ;  /* 0x00000004210a7c12 */ /* 0x001fe2000f8ec0ff */
[----:B-1----:R-:W-:Y:S01]  /*14f0*/  FADD R33, R12, R11 ;  /* 0x0000000b0c217221 */ /* 0x002fe20000000000 */
[----:B------:R-:W-:Y:S01]  /*1500*/  FADD R12, R13, R8 ;  /* 0x000000080d0c7221 */ /* 0x000fe20000000000 */
[----:B------:R-:W-:Y:S01]  /*1510*/  FADD R13, R14, R9 ;  /* 0x000000090e0d7221 */ /* 0x000fe20000000000 */
[----:B------:R-:W-:Y:S01]  /*1520*/  IADD3 R14, PT, PT, R10, 0x10, RZ ;  /* 0x000000100a0e7810 */ /* 0x000fe20007ffe0ff */
[----:B------:R-:W-:Y:S01]  /*1530*/  FADD R34, R15, R34 ;  /* 0x000000220f227221 */ /* 0x000fe20000000000 */
[----:B------:R-:W0:Y:S02]  /*1540*/  LDS.128 R8, [R10+UR6] ;  /* 0x000000060a087984 */ /* 0x000e240008000c00 */
[----:B------:R-:W-:Y:S01]  /*1550*/  LOP3.LUT R14, R14, UR4, RZ, 0xc0, !PT ;  /* 0x000000040e0e7c12 */ /* 0x000fe2000f8ec0ff */
[----:B--2---:R-:W-:Y:S01]  /*1560*/  FADD R33, R33, R16 ;  /* 0x0000001021217221 */ /* 0x004fe20000000000 */
[----:B------:R-:W-:Y:S01]  /*1570*/  FADD R16, R12, R17 ;  /* 0x000000110c107221 */ /* 0x000fe20000000000 */
[----:B------:R-:W-:Y:S01]  /*1580*/  FADD R17, R13, R18 ;  /* 0x000000120d117221 */ /* 0x000fe20000000000 */
[----:B------:R-:W-:Y:S01]  /*1590*/  IADD3 R18, PT, PT, R14, 0x10, RZ ;  /* 0x000000100e127810 */ /* 0x000fe20007ffe0ff */
[----:B------:R-:W-:Y:S01]  /*15a0*/  FADD R34, R34, R19 ;  /* 0x0000001322227221 */ /* 0x000fe20000000000 */
[----:B------:R-:W1:Y:S02]  /*15b0*/  LDS.128 R12, [R14+UR6] ;  /* 0x000000060e0c7984 */ /* 0x000e640008000c00 */
[----:B------:R-:W-:Y:S01]  /*15c0*/  LOP3.LUT R18, R18, UR4, RZ, 0xc0, !PT ;  /* 0x0000000412127c12 */ /* 0x000fe2000f8ec0ff */
[----:B---3--:R-:W-:Y:S01]  /*15d0*/  FADD R33, R33, R4 ;  /* 0x0000000421217221 */ /* 0x008fe20000000000 */
[----:B------:R-:W-:Y:S01]  /*15e0*/  FADD R4, R16, R5 ;  /* 0x0000000510047221 */ /* 0x000fe20000000000 */
[----:B------:R-:W-:Y:S01]  /*15f0*/  FADD R5, R17, R6 ;  /* 0x0000000611057221 */ /* 0x000fe20000000000 */
[----:B------:R-:W-:Y:S01]  /*1600*/  IADD3 R6, PT, PT, R18, 0x10, RZ ;  /* 0x0000001012067810 */ /* 0x000fe20007ffe0ff */
[----:B------:R-:W-:Y:S01]  /*1610*/  FADD R34, R34, R7 ;  /* 0x0000000722227221 */ /* 0x000fe20000000000 */
[----:B------:R-:W2:Y:S02]  /*1620*/  LDS.128 R16, [R18+UR6] ;  /* 0x0000000612107984 */ /* 0x000ea40008000c00 */
[----:B------:R-:W-:Y:S01]  /*1630*/  LOP3.LUT R6, R6, UR4, RZ, 0xc0, !PT ;  /* 0x0000000406067c12 */ /* 0x000fe2000f8ec0ff */
[----:B----4-:R-:W-:Y:S01]  /*1640*/  FADD R33, R33, R20 ;  /* 0x0000001421217221 */ /* 0x010fe20000000000 */
[----:B------:R-:W-:Y:S01]  /*1650*/  FADD R20, R4, R21 ;  /* 0x0000001504147221 */ /* 0x000fe20000000000 */
[----:B------:R-:W-:Y:S01]  /*1660*/  FADD R21, R5, R22 ;  /* 0x0000001605157221 */ /* 0x000fe20000000000 */
[----:B------:R-:W-:Y:S01]  /*1670*/  IADD3 R22, PT, PT, R6, 0x10, RZ ;  /* 0x0000001006167810 */ /* 0x000fe20007ffe0ff */
[----:B------:R-:W-:Y:S01]  /*1680*/  FADD R34, R34, R23 ;  /* 0x0000001722227221 */ /* 0x000fe20000000000 */
[----:B------:R-:W3:Y:S02]  /*1690*/  LDS.128 R4, [R6+UR6] ;  /* 0x0000000606047984 */ /* 0x000ee40008000c00 */
[----:B------:R-:W-:Y:S01]  /*16a0*/  LOP3.LUT R22, R22, UR4, RZ, 0xc0, !PT ;  /* 0x0000000416167c12 */ /* 0x000fe2000f8ec0ff */
[----:B0-----:R-:W-:Y:S01]  /*16b0*/  FADD R33, R33, R8 ;  /* 0x0000000821217221 */ /* 0x001fe20000000000 */
[----:B------:R-:W-:Y:S01]  /*16c0*/  FADD R8, R20, R9 ;  /* 0x0000000914087221 */ /* 0x000fe20000000000 */
[----:B------:R-:W-:Y:S01]  /*16d0*/  FADD R9, R21, R10 ;  /* 0x0000000a15097221 */ /* 0x000fe20000000000 */
[----:B------:R-:W-:Y:S01]  /*16e0*/  IADD3 R10, PT, PT, R22, 0x10, RZ ;  /* 0x00000010160a7810 */ /* 0x000fe20007ffe0ff */
[----:B------:R-:W-:Y:S01]  /*16f0*/  FADD R34, R34, R11 ;  /* 0x0000000b22227221 */ /* 0x000fe20000000000 */
[----:B------:R-:W0:Y:S02]  /*1700*/  LDS.128 R20, [R22+UR6] ;  /* 0x0000000616147984 */ /* 0x000e240008000c00 */
[----:B------:R-:W-:Y:S01]  /*1710*/  LOP3.LUT R10, R10, UR4, RZ, 0xc0, !PT ;  /* 0x000000040a0a7c12 */ /* 0x000fe2000f8ec0ff */
[----:B-1----:R-:W-:Y:S01]  /*1720*/  FADD R33, R33, R12 ;  /* 0x0000000c21217221 */ /* 0x002fe20000000000 */
[----:B------:R-:W-:Y:S01]  /*1730*/  FADD R12, R8, R13 ;  /* 0x0000000d080c7221 */ /* 0x000fe20000000000 */
[----:B------:R-:W-:Y:S01]  /*1740*/  FADD R13, R9, R14 ;  /* 0x0000000e090d7221 */ /* 0x000fe20000000000 */
[----:B------:R-:W-:Y:S01]  /*1750*/  IADD3 R14, PT, PT, R10, 0x10, RZ ;  /* 0x000000100a0e7810 */ /* 0x000fe20007ffe0ff */
[----:B------:R-:W-:Y:S01]  /*1760*/  FADD R34, R34, R15 ;  /* 0x0000000f22227221 */ /* 0x000fe20000000000 */
[----:B------:R-:W1:Y:S02]  /*1770*/  LDS.128 R8, [R10+UR6] ;  /* 0x000000060a087984 */ /* 0x000e640008000c00 */
[----:B------:R-:W-:Y:S01]  /*1780*/  LOP3.LUT R14, R14, UR4, RZ, 0xc0, !PT ;  /* 0x000000040e0e7c12 */ /* 0x000fe2000f8ec0ff */
[----:B--2---:R-:W-:Y:S01]  /*1790*/  FADD R33, R33, R16 ;  /* 0x0000001021217221 */ /* 0x004fe20000000000 */
[----:B------:R-:W-:Y:S01]  /*17a0*/  FADD R16, R12, R17 ;  /* 0x000000110c107221 */ /* 0x000fe20000000000 */
[----:B------:R-:W-:Y:S01]  /*17b0*/  FADD R17, R13, R18 ;  /* 0x000000120d117221 */ /* 0x000fe20000000000 */
[----:B------:R-:W-:Y:S01]  /*17c0*/  IADD3 R18, PT, PT, R14, 0x10, RZ ;  /* 0x000000100e127810 */ /* 0x000fe20007ffe0ff */
[----:B------:R-:W-:Y:S01]  /*17d0*/  FADD R34, R34, R19 ;  /* 0x0000001322227221 */ /* 0x000fe20000000000 */
[----:B------:R-:W2:Y:S02]  /*17e0*/  LDS.128 R12, [R14+UR6] ;  /* 0x000000060e0c7984 */ /* 0x000ea40008000c00 */
[----:B------:R-:W-:Y:S01]  /*17f0*/  LOP3.LUT R18, R18, UR4, RZ, 0xc0, !PT ;  /* 0x0000000412127c12 */ /* 0x000fe2000f8ec0ff */
[----:B---3--:R-:W-:Y:S01]  /*1800*/  FADD R33, R33, R4 ;  /* 0x0000000421217221 */ /* 0x008fe20000000000 */
        /* <DEDUP_REMOVED lines=143> */
[----:B------:R-:W3:Y:S01]  /*2100*/  LDS.128 R16, [R32+UR6] ;  /* 0x0000000620107984 */ /* 0x000ee20008000c00 */
[----:B------:R-:W-:-:S02]  /*2110*/  FADD R34, R34, R7 ;  /* 0x0000000722227221 */ /* 0x000fc40000000000 */
        /* <DEDUP_REMOVED lines=33> */
[----:B------:R0:W4:Y:S01]  /*2330*/  LDS.128 R16, [R32+UR6] ;  /* 0x0000000620107984 */ /* 0x0001220008000c00 */
[----:B------:R-:W-:-:S02]  /*2340*/  FADD R34, R34, R7 ;  /* 0x0000000722227221 */ /* 0x000fc40000000000 */
        /* <DEDUP_REMOVED lines=21> */
[----:B------:R-:W-:-:S04]  /*24a0*/  LOP3.LUT R14, R14, UR4, RZ, 0xc0, !PT ;  /* 0x000000040e0e7c12 */ /* 0x000fc8000f8ec0ff */
[----:B0-----:R-:W-:-:S04]  /*24b0*/  IADD3 R32, PT, PT, R14, 0x10, RZ ;  /* 0x000000100e207810 */ /* 0x001fc80007ffe0ff */
[----:B------:R-:W-:-:S04]  /*24c0*/  LOP3.LUT R32, R32, UR4, RZ, 0xc0, !PT ;  /* 0x0000000420207c12 */ /* 0x000fc8000f8ec0ff */
[----:B------:R-:W-:Y:S01]  /*24d0*/  IADD3 R35, PT, PT, R32, 0x10, RZ ;  /* 0x0000001020237810 */ /* 0x000fe20007ffe0ff */
[----:B----4-:R-:W-:Y:S01]  /*24e0*/  FADD R33, R33, R16 ;  /* 0x0000001021217221 */ /* 0x010fe20000000000 */
[----:B------:R-:W-:Y:S01]  /*24f0*/  FADD R16, R12, R17 ;  /* 0x000000110c107221 */ /* 0x000fe20000000000 */
[----:B------:R-:W-:Y:S01]  /*2500*/  FADD R17, R13, R18 ;  /* 0x000000120d117221 */ /* 0x000fe20000000000 */
[----:B------:R-:W-:Y:S01]  /*2510*/  FADD R34, R34, R19 ;  /* 0x0000001322227221 */ /* 0x000fe20000000000 */
[----:B------:R-:W0:Y:S01]  /*2520*/  LDS.128 R12, [R14+UR6] ;  /* 0x000000060e0c7984 */ /* 0x000e220008000c00 */
[----:B-1----:R-:W-:Y:S01]  /*2530*/  FADD R33, R33, R4 ;  /* 0x0000000421217221 */ /* 0x002fe20000000000 */
[----:B------:R-:W-:Y:S01]  /*2540*/  FADD R4, R16, R5 ;  /* 0x0000000510047221 */ /* 0x000fe20000000000 */
[----:B------:R-:W-:Y:S01]  /*2550*/  FADD R5, R17, R6 ;  /* 0x0000000611057221 */ /* 0x000fe20000000000 */
[----:B------:R-:W-:Y:S01]  /*2560*/  FADD R6, R34, R7 ;  /* 0x0000000722067221 */ /* 0x000fe20000000000 */
[----:B------:R1:W4:Y:S01]  /*2570*/  LDS.128 R16, [R32+UR6] ;  /* 0x0000000620107984 */ /* 0x0003220008000c00 */
[----:B------:R-:W-:Y:S01]  /*2580*/  LOP3.LUT R34, R35, UR4, RZ, 0xc0, !PT ;  /* 0x0000000423227c12 */ /* 0x000fe2000f8ec0ff */
[----:B--2---:R-:W-:Y:S01]  /*2590*/  FADD R33, R33, R20 ;  /* 0x0000001421217221 */ /* 0x004fe20000000000 */
[----:B------:R-:W-:Y:S01]  /*25a0*/  FADD R20, R4, R21 ;  /* 0x0000001504147221 */ /* 0x000fe20000000000 */
[----:B------:R-:W-:Y:S01]  /*25b0*/  FADD R21, R5, R22 ;  /* 0x0000001605157221 */ /* 0x000fe20000000000 */
[----:B------:R-:W-:Y:S01]  /*25c0*/  FADD R22, R6, R23 ;  /* 0x0000001706167221 */ /* 0x000fe20000000000 */
[----:B------:R-:W-:Y:S01]  /*25d0*/  IADD3 R23, PT, PT, R34, 0x10, RZ ;  /* 0x0000001022177810 */ /* 0x000fe20007ffe0ff */
[----:B------:R2:W5:Y:S01]  /*25e0*/  LDS.128 R4, [R34+UR6] ;  /* 0x0000000622047984 */ /* 0x0005620008000c00 */
[----:B---3--:R-:W-:-:S02]  /*25f0*/  FADD R33, R33, R8 ;  /* 0x0000000821217221 */ /* 0x008fc40000000000 */
[----:B------:R-:W-:Y:S01]  /*2600*/  LOP3.LUT R8, R23, UR4, RZ, 0xc0, !PT ;  /* 0x0000000417087c12 */ /* 0x000fe2000f8ec0ff */
[----:B-1----:R-:W-:Y:S01]  /*2610*/  FADD R32, R22, R11 ;  /* 0x0000000b16207221 */ /* 0x002fe20000000000 */
[----:B------:R-:W-:Y:S01]  /*2620*/  FADD R20, R20, R9 ;  /* 0x0000000914147221 */ /* 0x000fe20000000000 */
[----:B------:R-:W-:Y:S01]  /*2630*/  FADD R21, R21, R10 ;  /* 0x0000000a15157221 */ /* 0x000fe20000000000 */
[----:B------:R-:W-:Y:S02]  /*2640*/  IADD3 R22, PT, PT, R8, 0x10, RZ ;  /* 0x0000001008167810 */ /* 0x000fe40007ffe0ff */
[----:B------:R-:W1:Y:S02]  /*2650*/  LDS.128 R8, [R8+UR6] ;  /* 0x0000000608087984 */ /* 0x000e640008000c00 */
[----:B------:R-:W-:-:S04]  /*2660*/  LOP3.LUT R22, R22, UR4, RZ, 0xc0, !PT ;  /* 0x0000000416167c12 */ /* 0x000fc8000f8ec0ff */
[----:B--2---:R-:W-:-:S04]  /*2670*/  IADD3 R34, PT, PT, R22, 0x10, RZ ;  /* 0x0000001016227810 */ /* 0x004fc80007ffe0ff */
[----:B------:R-:W-:Y:S01]  /*2680*/  LOP3.LUT R34, R34, UR4, RZ, 0xc0, !PT ;  /* 0x0000000422227c12 */ /* 0x000fe2000f8ec0ff */
[----:B0-----:R-:W-:Y:S01]  /*2690*/  FADD R33, R33, R12 ;  /* 0x0000000c21217221 */ /* 0x001fe20000000000 */
[----:B------:R-:W-:Y:S01]  /*26a0*/  FADD R12, R20, R13 ;  /* 0x0000000d140c7221 */ /* 0x000fe20000000000 */
[----:B------:R-:W-:Y:S01]  /*26b0*/  FADD R13, R21, R14 ;  /* 0x0000000e150d7221 */ /* 0x000fe20000000000 */
[----:B------:R-:W-:Y:S01]  /*26c0*/  FADD R32, R32, R15 ;  /* 0x0000000f20207221 */ /* 0x000fe20000000000 */
[----:B------:R-:W0:Y:S01]  /*26d0*/  LDS.128 R20, [R22+UR6] ;  /* 0x0000000616147984 */ /* 0x000e220008000c00 */
[----:B------:R-:W-:Y:S01]  /*26e0*/  IADD3 R35, PT, PT, R34, 0x10, RZ ;  /* 0x0000001022237810 */ /* 0x000fe20007ffe0ff */
[----:B----4-:R-:W-:Y:S01]  /*26f0*/  FADD R33, R33, R16 ;  /* 0x0000001021217221 */ /* 0x010fe20000000000 */
[----:B------:R-:W-:Y:S01]  /*2700*/  FADD R16, R12, R17 ;  /* 0x000000110c107221 */ /* 0x000fe20000000000 */
[----:B------:R-:W-:Y:S01]  /*2710*/  FADD R17, R13, R18 ;  /* 0x000000120d117221 */ /* 0x000fe20000000000 */
[----:B------:R-:W-:Y:S01]  /*2720*/  LOP3.LUT R35, R35, UR4, RZ, 0xc0, !PT ;  /* 0x0000000423237c12 */ /* 0x000fe2000f8ec0ff */
[----:B------:R2:W3:Y:S01]  /*2730*/  LDS.128 R12, [R34+UR6] ;  /* 0x00000006220c7984 */ /* 0x0004e20008000c00 */
[----:B------:R-:W-:-:S02]  /*2740*/  FADD R32, R32, R19 ;  /* 0x0000001320207221 */ /* 0x000fc40000000000 */
[----:B------:R-:W-:Y:S01]  /*2750*/  IADD3 R36, PT, PT, R35, 0x10, RZ ;  /* 0x0000001023247810 */ /* 0x000fe20007ffe0ff */
[----:B-----5:R-:W-:Y:S01]  /*2760*/  FADD R33, R33, R4 ;  /* 0x0000000421217221 */ /* 0x020fe20000000000 */
[----:B------:R-:W-:Y:S01]  /*2770*/  FADD R4, R16, R5 ;  /* 0x0000000510047221 */ /* 0x000fe20000000000 */
[----:B------:R-:W-:Y:S01]  /*2780*/  FADD R5, R17, R6 ;  /* 0x0000000611057221 */ /* 0x000fe20000000000 */
[----:B------:R-:W-:Y:S01]  /*2790*/  FADD R6, R32, R7 ;  /* 0x0000000720067221 */ /* 0x000fe20000000000 */
[----:B------:R-:W4:Y:S01]  /*27a0*/  LDS.128 R16, [R35+UR6] ;  /* 0x0000000623107984 */ /* 0x000f220008000c00 */
[----:B------:R-:W-:Y:S01]  /*27b0*/  LOP3.LUT R32, R36, UR4, RZ, 0xc0, !PT ;  /* 0x0000000424207c12 */ /* 0x000fe2000f8ec0ff */
[----:B-1----:R-:W-:Y:S01]  /*27c0*/  FADD R33, R33, R8 ;  /* 0x0000000821217221 */ /* 0x002fe20000000000 */
[----:B------:R-:W-:Y:S01]  /*27d0*/  FADD R8, R4, R9 ;  /* 0x0000000904087221 */ /* 0x000fe20000000000 */
[----:B------:R-:W-:Y:S01]  /*27e0*/  FADD R9, R5, R10 ;  /* 0x0000000a05097221 */ /* 0x000fe20000000000 */
[----:B--2---:R-:W-:Y:S01]  /*27f0*/  FADD R34, R6, R11 ;  /* 0x0000000b06227221 */ /* 0x004fe20000000000 */
[----:B------:R-:W-:Y:S01]  /*2800*/  IADD3 R10, PT, PT, R32, 0x10, RZ ;  /* 0x00000010200a7810 */ /* 0x000fe20007ffe0ff */
[----:B------:R1:W2:Y:S03]  /*2810*/  LDS.128 R4, [R32+UR6] ;  /* 0x0000000620047984 */ /* 0x0002a60008000c00 */
        /* <DEDUP_REMOVED lines=8> */
[----:B---3--:R-:W-:Y:S01]  /*28a0*/  FADD R33, R33, R12 ;  /* 0x0000000c21217221 */ /* 0x008fe20000000000 */
[----:B------:R-:W-:Y:S01]  /*28b0*/  FADD R12, R20, R13 ;  /* 0x0000000d140c7221 */ /* 0x000fe20000000000 */
[----:B------:R-:W-:Y:S01]  /*28c0*/  FADD R13, R21, R14 ;  /* 0x0000000e150d7221 */ /* 0x000fe20000000000 */
[----:B-1----:R-:W-:Y:S01]  /*28d0*/  IADD3 R32, PT, PT, R22, 0x10, RZ ;  /* 0x0000001016207810 */ /* 0x002fe20007ffe0ff */
[----:B------:R-:W-:Y:S01]  /*28e0*/  FADD R34, R34, R15 ;  /* 0x0000000f22227221 */ /* 0x000fe20000000000 */
[----:B------:R-:W1:Y:S02]  /*28f0*/  LDS.128 R20, [R22+UR6] ;  /* 0x0000000616147984 */ /* 0x000e640008000c00 */
[----:B------:R-:W-:Y:S01]  /*2900*/  LOP3.LUT R32, R32, UR4, RZ, 0xc0, !PT ;  /* 0x0000000420207c12 */ /* 0x000fe2000f8ec0ff */
[----:B----4-:R-:W-:Y:S01]  /*2910*/  FADD R33, R33, R16 ;  /* 0x0000001021217221 */ /* 0x010fe20000000000 */
[----:B------:R-:W-:-:S02]  /*2920*/  FADD R16, R12, R17 ;  /* 0x000000110c107221 */ /* 0x000fc40000000000 */
[----:B------:R-:W-:Y:S01]  /*2930*/  IADD3 R35, PT, PT, R32, 0x10, RZ ;  /* 0x0000001020237810 */ /* 0x000fe20007ffe0ff */
[----:B------:R-:W-:Y:S01]  /*2940*/  FADD R17, R13, R18 ;  /* 0x000000120d117221 */ /* 0x000fe20000000000 */
[----:B------:R-:W-:Y:S01]  /*2950*/  FADD R34, R34, R19 ;  /* 0x0000001322227221 */ /* 0x000fe20000000000 */
[----:B------:R3:W4:Y:S01]  /*2960*/  LDS.128 R12, [R32+UR6] ;  /* 0x00000006200c7984 */ /* 0x0007220008000c00 */
[----:B------:R-:W-:Y:S01]  /*2970*/  LOP3.LUT R35, R35, UR4, RZ, 0xc0, !PT ;  /* 0x0000000423237c12 */ /* 0x000fe2000f8ec0ff */
[----:B--2---:R-:W-:Y:S01]  /*2980*/  FADD R33, R33, R4 ;  /* 0x0000000421217221 */ /* 0x004fe20000000000 */
[----:B------:R-:W-:Y:S01]  /*2990*/  FADD R4, R16, R5 ;  /* 0x0000000510047221 */ /* 0x000fe20000000000 */
[----:B------:R-:W-:Y:S01]  /*29a0*/  FADD R5, R17, R6 ;  /* 0x0000000611057221 */ /* 0x000fe20000000000 */
[----:B------:R-:W-:Y:S01]  /*29b0*/  IADD3 R6, PT, PT, R35, 0x10, RZ ;  /* 0x0000001023067810 */ /* 0x000fe20007ffe0ff */
[----:B------:R4:W2:Y:S01]  /*29c0*/  LDS.128 R16, [R35+UR6] ;  /* 0x0000000623107984 */ /* 0x0008a20008000c00 */
[----:B------:R-:W-:-:S02]  /*29d0*/  FADD R34, R34, R7 ;  /* 0x0000000722227221 */ /* 0x000fc40000000000 */
[----:B------:R-:W-:Y:S01]  /*29e0*/  LOP3.LUT R6, R6, UR4, RZ, 0xc0, !PT ;  /* 0x0000000406067c12 */ /* 0x000fe2000f8ec0ff */
[----:B0-----:R-:W-:Y:S01]  /*29f0*/  FADD R33, R33, R8 ;  /* 0x0000000821217221 */ /* 0x001fe20000000000 */
[----:B------:R-:W-:Y:S02]  /*2a00*/  FADD R37, R5, R10 ;  /* 0x0000000a05257221 */ /* 0x000fe40000000000 */
[----:B------:R-:W-:Y:S01]  /*2a10*/  IADD3 R10, PT, PT, R6, 0x10, RZ ;  /* 0x00000010060a7810 */ /* 0x000fe20007ffe0ff */
[----:B------:R-:W-:Y:S01]  /*2a20*/  FADD R8, R4, R9 ;  /* 0x0000000904087221 */ /* 0x000fe20000000000 */
[----:B---3--:R-:W-:Y:S01]  /*2a30*/  FADD R32, R34, R11 ;  /* 0x0000000b22207221 */ /* 0x008fe20000000000 */
[----:B------:R-:W0:Y:S01]  /*2a40*/  LDS.128 R4, [R6+UR6] ;  /* 0x0000000606047984 */ /* 0x000e220008000c00 */
[----:B-1----:R-:W-:Y:S01]  /*2a50*/  FADD R9, R33, R20 ;  /* 0x0000001421097221 */ /* 0x002fe20000000000 */
[----:B------:R-:W-:Y:S01]  /*2a60*/  LOP3.LUT R20, R10, UR4, RZ, 0xc0, !PT ;  /* 0x000000040a147c12 */ /* 0x000fe2000f8ec0ff */
[----:B------:R-:W-:Y:S01]  /*2a70*/  FADD R8, R8, R21 ;  /* 0x0000001508087221 */ /* 0x000fe20000000000 */
[----:B------:R-:W-:Y:S01]  /*2a80*/  FADD R33, R37, R22 ;  /* 0x0000001625217221 */ /* 0x000fe20000000000 */
[----:B------:R-:W-:Y:S01]  /*2a90*/  FADD R32, R32, R23 ;  /* 0x0000001720207221 */ /* 0x000fe20000000000 */
[----:B------:R-:W-:-:S02]  /*2aa0*/  IADD3 R34, PT, PT, R20, 0x10, RZ ;  /* 0x0000001014227810 */ /* 0x000fc40007ffe0ff */
[----:B------:R-:W1:Y:S02]  /*2ab0*/  LDS.128 R20, [R20+UR6] ;  /* 0x0000000614147984 */ /* 0x000e640008000c00 */
[----:B------:R-:W-:Y:S01]  /*2ac0*/  LOP3.LUT R34, R34, UR4, RZ, 0xc0, !PT ;  /* 0x0000000422227c12 */ /* 0x000fe2000f8ec0ff */
[----:B----4-:R-:W-:Y:S01]  /*2ad0*/  FADD R35, R9, R12 ;  /* 0x0000000c09237221 */ /* 0x010fe20000000000 */
[----:B------:R-:W-:Y:S01]  /*2ae0*/  FADD R12, R8, R13 ;  /* 0x0000000d080c7221 */ /* 0x000fe20000000000 */
[----:B------:R-:W-:Y:S01]  /*2af0*/  FADD R33, R33, R14 ;  /* 0x0000000e21217221 */ /* 0x000fe20000000000 */
[----:B------:R-:W-:Y:S01]  /*2b00*/  IADD3 R36, PT, PT, R34, 0x10, RZ ;  /* 0x0000001022247810 */ /* 0x000fe20007ffe0ff */
[----:B------:R-:W3:Y:S01]  /*2b10*/  LDS.128 R8, [R34+UR6] ;  /* 0x0000000622087984 */ /* 0x000ee20008000c00 */
[----:B------:R-:W-:Y:S02]  /*2b20*/  FADD R32, R32, R15 ;  /* 0x0000000f20207221 */ /* 0x000fe40000000000 */
[----:B------:R-:W-:Y:S01]  /*2b30*/  LOP3.LUT R36, R36, UR4, RZ, 0xc0, !PT ;  /* 0x0000000424247c12 */ /* 0x000fe2000f8ec0ff */
[----:B--2---:R-:W-:Y:S01]  /*2b40*/  FADD R35, R35, R16 ;  /* 0x0000001023237221 */ /* 0x004fe20000000000 */
[----:B------:R-:W-:-:S02]  /*2b50*/  FADD R16, R12, R17 ;  /* 0x000000110c107221 */ /* 0x000fc40000000000 */
[----:B------:R-:W-:Y:S01]  /*2b60*/  IADD3 R17, PT, PT, R36, 0x10, RZ ;  /* 0x0000001024117810 */ /* 0x000fe20007ffe0ff */
[----:B------:R2:W4:Y:S01]  /*2b70*/  LDS.128 R12, [R36+UR6] ;  /* 0x00000006240c7984 */ /* 0x0005220008000c00 */
[----:B------:R-:W-:Y:S01]  /*2b80*/  FADD R33, R33, R18 ;  /* 0x0000001221217221 */ /* 0x000fe20000000000 */
[----:B------:R-:W-:Y:S01]  /*2b90*/  FADD R32, R32, R19 ;  /* 0x0000001320207221 */ /* 0x000fe20000000000 */
[----:B------:R-:W-:-:S04]  /*2ba0*/  LOP3.LUT R17, R17, UR4, RZ, 0xc0, !PT ;  /* 0x0000000411117c12 */ /* 0x000fc8000f8ec0ff */
[----:B------:R-:W-:-:S04]  /*2bb0*/  IADD3 R18, PT, PT, R17, 0x10, RZ ;  /* 0x0000001011127810 */ /* 0x000fc80007ffe0ff */
[----:B--2---:R-:W-:Y:S01]  /*2bc0*/  LOP3.LUT R36, R18, UR4, RZ, 0xc0, !PT ;  /* 0x0000000412247c12 */ /* 0x004fe2000f8ec0ff */
[----:B0-----:R-:W-:Y:S01]  /*2bd0*/  FADD R35, R35, R4 ;  /* 0x0000000423237221 */ /* 0x001fe20000000000 */
[----:B------:R-:W-:Y:S01]  /*2be0*/  FADD R16, R16, R5 ;  /* 0x0000000510107221 */ /* 0x000fe20000000000 */
[----:B------:R-:W-:Y:S01]  /*2bf0*/  FADD R33, R33, R6 ;  /* 0x0000000621217221 */ /* 0x000fe20000000000 */
[----:B------:R-:W-:Y:S01]  /*2c00*/  FADD R32, R32, R7 ;  /* 0x0000000720207221 */ /* 0x000fe20000000000 */
[----:B------:R-:W-:Y:S01]  /*2c10*/  IADD3 R18, PT, PT, R36, 0x10, RZ ;  /* 0x0000001024127810 */ /* 0x000fe20007ffe0ff */
[----:B------:R-:W0:Y:S03]  /*2c20*/  LDS.128 R4, [R17+UR6] ;  /* 0x0000000611047984 */ /* 0x000e260008000c00 */
[----:B------:R-:W-:Y:S01]  /*2c30*/  LOP3.LUT R18, R18, UR4, RZ, 0xc0, !PT ;  /* 0x0000000412127c12 */ /* 0x000fe2000f8ec0ff */
[----:B-1----:R-:W-:Y:S01]  /*2c40*/  FADD R35, R35, R20 ;  /* 0x0000001423237221 */ /* 0x002fe20000000000 */
[----:B------:R-:W-:Y:S01]  /*2c50*/  FADD R16, R16, R21 ;  /* 0x0000001510107221 */ /* 0x000fe20000000000 */
[----:B------:R-:W-:Y:S01]  /*2c60*/  FADD R33, R33, R22 ;  /* 0x0000001621217221 */ /* 0x000fe20000000000 */
[----:B------:R-:W-:Y:S01]  /*2c70*/  FADD R32, R32, R23 ;  /* 0x0000001720207221 */ /* 0x000fe20000000000 */
[----:B------:R-:W-:Y:S01]  /*2c80*/  IADD3 R34, PT, PT, R18, 0x10, RZ ;  /* 0x0000001012227810 */ /* 0x000fe20007ffe0ff */
[----:B------:R-:W1:Y:S01]  /*2c90*/  LDS.128 R20, [R36+UR6] ;  /* 0x0000000624147984 */ /* 0x000e620008000c00 */
[----:B---3--:R-:W-:Y:S01]  /*2ca0*/  FADD R35, R35, R8 ;  /* 0x0000000823237221 */ /* 0x008fe20000000000 */
[----:B------:R-:W-:Y:S01]  /*2cb0*/  FADD R8, R16, R9 ;  /* 0x0000000910087221 */ /* 0x000fe20000000000 */
[----:B------:R-:W-:Y:S01]  /*2cc0*/  LOP3.LUT R34, R34, UR4, RZ, 0xc0, !PT ;  /* 0x0000000422227c12 */ /* 0x000fe2000f8ec0ff */
[----:B------:R-:W2:Y:S01]  /*2cd0*/  LDS.128 R16, [R18+UR6] ;  /* 0x0000000612107984 */ /* 0x000ea20008000c00 */
[----:B------:R-:W-:Y:S01]  /*2ce0*/  FADD R33, R33, R10 ;  /* 0x0000000a21217221 */ /* 0x000fe20000000000 */
[----:B------:R-:W-:Y:S01]  /*2cf0*/  FADD R32, R32, R11 ;  /* 0x0000000b20207221 */ /* 0x000fe20000000000 */
[----:B----4-:R-:W-:Y:S01]  /*2d00*/  FADD R35, R35, R12 ;  /* 0x0000000c23237221 */ /* 0x010fe20000000000 */
[----:B------:R-:W-:Y:S01]  /*2d10*/  FADD R12, R8, R13 ;  /* 0x0000000d080c7221 */ /* 0x000fe20000000000 */
[----:B------:R-:W-:Y:S01]  /*2d20*/  IADD3 R13, PT, PT, R34, 0x10, RZ ;  /* 0x00000010220d7810 */ /* 0x000fe20007ffe0ff */
[----:B------:R3:W4:Y:S01]  /*2d30*/  LDS.128 R8, [R34+UR6] ;  /* 0x0000000622087984 */ /* 0x0007220008000c00 */
[----:B------:R-:W-:Y:S01]  /*2d40*/  FADD R32, R32, R15 ;  /* 0x0000000f20207221 */ /* 0x000fe20000000000 */
[----:B------:R-:W-:Y:S01]  /*2d50*/  FADD R33, R33, R14 ;  /* 0x0000000e21217221 */ /* 0x000fe20000000000 */
[----:B------:R-:W-:Y:S01]  /*2d60*/  LOP3.LUT R13, R13, UR4, RZ, 0xc0, !PT ;  /* 0x000000040d0d7c12 */ /* 0x000fe2000f8ec0ff */
[----:B0-----:R-:W-:-:S03]  /*2d70*/  FADD R35, R35, R4 ;  /* 0x0000000423237221 */ /* 0x001fc60000000000 */
[----:B------:R-:W-:Y:S01]  /*2d80*/  IADD3 R4, PT, PT, R13, 0x10, RZ ;  /* 0x000000100d047810 */ /* 0x000fe20007ffe0ff */
[----:B------:R-:W-:Y:S01]  /*2d90*/  FADD R12, R12, R5 ;  /* 0x000000050c0c7221 */ /* 0x000fe20000000000 */
[----:B------:R-:W-:Y:S01]  /*2da0*/  FADD R32, R32, R7 ;  /* 0x0000000720207221 */ /* 0x000fe20000000000 */
[----:B------:R-:W-:Y:S01]  /*2db0*/  FADD R33, R33, R6 ;  /* 0x0000000621217221 */ /* 0x000fe20000000000 */
[----:B------:R-:W-:Y:S01]  /*2dc0*/  LOP3.LUT R4, R4, UR4, RZ, 0xc0, !PT ;  /* 0x0000000404047c12 */ /* 0x000fe2000f8ec0ff */
[----:B-1----:R-:W-:-:S03]  /*2dd0*/  FADD R5, R35, R20 ;  /* 0x0000001423057221 */ /* 0x002fc60000000000 */
[----:B------:R-:W-:Y:S01]  /*2de0*/  IADD3 R35, PT, PT, R4, 0x10, RZ ;  /* 0x0000001004237810 */ /* 0x000fe20007ffe0ff */
[----:B------:R-:W-:Y:S01]  /*2df0*/  FADD R20, R12, R21 ;  /* 0x000000150c147221 */ /* 0x000fe20000000000 */
[----:B---3--:R-:W-:Y:S01]  /*2e00*/  FADD R34, R32, R23 ;  /* 0x0000001720227221 */ /* 0x008fe20000000000 */
[----:B------:R-:W0:Y:S01]  /*2e10*/  LDS.128 R12, [R13+UR6] ;  /* 0x000000060d0c7984 */ /* 0x000e220008000c00 */
[----:B------:R-:W-:Y:S01]  /*2e20*/  LOP3.LUT R35, R35, UR4, RZ, 0xc0, !PT ;  /* 0x0000000423237c12 */ /* 0x000fe2000f8ec0ff */
[----:B------:R-:W-:Y:S01]  /*2e30*/  FADD R33, R33, R22 ;  /* 0x0000001621217221 */ /* 0x000fe20000000000 */
[----:B--2---:R-:W-:Y:S01]  /*2e40*/  FADD R21, R5, R16 ;  /* 0x0000001005157221 */ /* 0x004fe20000000000 */
[----:B------:R-:W-:Y:S01]  /*2e50*/  FADD R20, R20, R17 ;  /* 0x0000001114147221 */ /* 0x000fe20000000000 */
[----:B------:R-:W-:Y:S01]  /*2e60*/  IADD3 R32, PT, PT, R35, 0x10, RZ ;  /* 0x0000001023207810 */ /* 0x000fe20007ffe0ff */
[----:B------:R-:W1:Y:S01]  /*2e70*/  LDS.128 R4, [R4+UR6] ;  /* 0x0000000604047984 */ /* 0x000e620008000c00 */
[----:B------:R-:W-:Y:S01]  /*2e80*/  FADD R33, R33, R18 ;  /* 0x0000001221217221 */ /* 0x000fe20000000000 */
[----:B------:R-:W-:Y:S01]  /*2e90*/  FADD R34, R34, R19 ;  /* 0x0000001322227221 */ /* 0x000fe20000000000 */
[----:B------:R-:W-:Y:S01]  /*2ea0*/  LOP3.LUT R32, R32, UR4, RZ, 0xc0, !PT ;  /* 0x0000000420207c12 */ /* 0x000fe2000f8ec0ff */
[----:B------:R-:W2:Y:S01]  /*2eb0*/  LDS.128 R16, [R35+UR6] ;  /* 0x0000000623107984 */ /* 0x000ea20008000c00 */
[----:B----4-:R-:W-:Y:S01]  /*2ec0*/  FADD R37, R21, R8 ;  /* 0x0000000815257221 */ /* 0x010fe20000000000 */
[----:B------:R-:W-:Y:S01]  /*2ed0*/  FADD R8, R20, R9 ;  /* 0x0000000914087221 */ /* 0x000fe20000000000 */
[----:B------:R-:W-:Y:S01]  /*2ee0*/  FADD R33, R33, R10 ;  /* 0x0000000a21217221 */ /* 0x000fe20000000000 */
[----:B------:R-:W3:Y:S01]  /*2ef0*/  LDS.128 R20, [R32+UR6] ;  /* 0x0000000620147984 */ /* 0x000ee20008000c00 */
[----:B------:R-:W-:Y:S01]  /*2f00*/  FADD R34, R34, R11 ;  /* 0x0000000b22227221 */ /* 0x000fe20000000000 */
[----:B0-----:R-:W-:Y:S01]  /*2f10*/  FADD R37, R37, R12 ;  /* 0x0000000c25257221 */ /* 0x001fe20000000000 */
[----:B------:R-:W-:Y:S01]  /*2f20*/  FADD R8, R8, R13 ;  /* 0x0000000d08087221 */ /* 0x000fe20000000000 */
[----:B------:R-:W-:Y:S01]  /*2f30*/  FADD R33, R33, R14 ;  /* 0x0000000e21217221 */ /* 0x000fe20000000000 */
[----:B------:R-:W-:Y:S01]  /*2f40*/  FADD R34, R34, R15 ;  /* 0x0000000f22227221 */ /* 0x000fe20000000000 */
[----:B-1----:R-:W-:Y:S01]  /*2f50*/  FADD R37, R37, R4 ;  /* 0x0000000425257221 */ /* 0x002fe20000000000 */
[----:B------:R-:W-:Y:S01]  /*2f60*/  FADD R8, R8, R5 ;  /* 0x0000000508087221 */ /* 0x000fe20000000000 */
[----:B------:R-:W-:Y:S01]  /*2f70*/  FADD R33, R33, R6 ;  /* 0x0000000621217221 */ /* 0x000fe20000000000 */
[----:B------:R-:W-:Y:S01]  /*2f80*/  FADD R34, R34, R7 ;  /* 0x0000000722227221 */ /* 0x000fe20000000000 */
[----:B--2---:R-:W-:Y:S01]  /*2f90*/  FADD R37, R37, R16 ;  /* 0x0000001025257221 */ /* 0x004fe20000000000 */
[----:B------:R-:W-:Y:S01]  /*2fa0*/  FADD R8, R8, R17 ;  /* 0x0000001108087221 */ /* 0x000fe20000000000 */
[----:B------:R-:W-:Y:S01]  /*2fb0*/  FADD R33, R33, R18 ;  /* 0x0000001221217221 */ /* 0x000fe20000000000 */
[----:B------:R-:W-:Y:S01]  /*2fc0*/  FADD R34, R34, R19 ;  /* 0x0000001322227221 */ /* 0x000fe20000000000 */
[----:B---3--:R-:W-:Y:S01]  /*2fd0*/  FADD R11, R37, R20 ;  /* 0x00000014250b7221 */ /* 0x008fe20000000000 */
[----:B------:R-:W-:Y:S01]  /*2fe0*/  FADD R8, R8, R21 ;  /* 0x0000001508087221 */ /* 0x000fe20000000000 */
[----:B------:R-:W-:Y:S01]  /*2ff0*/  FADD R9, R33, R22 ;  /* 0x0000001621097221 */ /* 0x000fe20000000000 */
[----:B------:R-:W-:Y:S01]  /*3000*/  FADD R34, R34, R23 ;  /* 0x0000001722227221 */ /* 0x000fe20000000000 */
[----:B------:R-:W-:Y:S01]  /*3010*/  IADD3 R4, PT, PT, R32, 0x10, RZ ;  /* 0x0000001020047810 */ /* 0x000fe20007ffe0ff */
[----:B------:R-:W-:Y:S06]  /*3020*/  BRA.U UP0, `(.L_x_6) ;  /* 0xffffffe100f47547 */ /* 0x000fec000b83ffff */
.L_x_5:
[----:B------:R-:W-:Y:S01]  /*3030*/  BAR.SYNC.DEFER_BLOCKING 0x0 ;  /* 0x0000000000007b1d */ /* 0x000fe20000010000 */
[----:B------:R-:W-:Y:S02]  /*3040*/  CS2R R14, SR_CLOCKLO ;  /* 0x00000000000e7805 */ /* 0x000fe40000015000 */
[----:B------:R-:W-:-:S13]  /*3050*/  ISETP.NE.AND P0, PT, R0, RZ, PT ;  /* 0x000000ff0000720c */ /* 0x000fda0003f05270 */
[----:B------:R-:W-:Y:S05]  /*3060*/  @P0 EXIT ;  /* 0x000000000000094d */ /* 0x000fea0003800000 */
[----:B0-----:R-:W0:Y:S01]  /*3070*/  LDC.64 R4, c[0x0][0x388] ;  /* 0x0000e200ff047b82 */ /* 0x001e220000000a00 */
[----:B------:R-:W0:Y:S01]  /*3080*/  LDCU.64 UR4, c[0x0][0x358] ;  /* 0x00006b00ff0477ac */ /* 0x000e220008000a00 */
[----:B------:R-:W-:Y:S01]  /*3090*/  FADD R25, R25, R24 ;  /* 0x0000001819197221 */ /* 0x000fe20000000000 */
[----:B------:R-:W-:Y:S01]  /*30a0*/  FADD R10, R8, R11 ;  /* 0x0000000b080a7221 */ /* 0x000fe20000000000 */
[----:B------:R-:W-:Y:S02]  /*30b0*/  IADD3 R8, P0, PT, -R30, R28, RZ ;  /* 0x0000001c1e087210 */ /* 0x000fe40007f1e1ff */
[----:B------:R-:W-:Y:S01]  /*30c0*/  FADD R0, R25, R2 ;  /* 0x0000000219007221 */ /* 0x000fe20000000000 */
[----:B------:R-:W-:Y:S01]  /*30d0*/  FADD R11, R10, R9 ;  /* 0x000000090a0b7221 */ /* 0x000fe20000000000 */
[----:B------:R-:W1:Y:S01]  /*30e0*/  LDC.64 R12, c[0x0][0x380] ;  /* 0x0000e000ff0c7b82 */ /* 0x000e620000000a00 */
[----:B------:R-:W-:Y:S01]  /*30f0*/  IADD3.X R9, PT, PT, ~R31, R29, RZ, P0, !PT ;  /* 0x0000001d1f097210 */ /* 0x000fe200007fe5ff */
[----:B------:R-:W-:Y:S01]  /*3100*/  FADD R0, R0, R3 ;  /* 0x0000000300007221 */ /* 0x000fe20000000000 */
[----:B------:R-:W-:Y:S01]  /*3110*/  IADD3 R2, P0, PT, -R26, R14, RZ ;  /* 0x0000000e1a027210 */ /* 0x000fe20007f1e1ff */
[----:B------:R-:W-:-:S03]  /*3120*/  FADD R11, R11, R34 ;  /* 0x000000220b0b7221 */ /* 0x000fc60000000000 */
[----:B------:R-:W-:Y:S01]  /*3130*/  IADD3.X R3, PT, PT, ~R27, R15, RZ, P0, !PT ;  /* 0x0000000f1b037210 */ /* 0x000fe200007fe5ff */
[----:B------:R-:W2:Y:S01]  /*3140*/  LDC.64 R6, c[0x0][0x390] ;  /* 0x0000e400ff067b82 */ /* 0x000ea20000000a00 */
[----:B------:R-:W-:Y:S01]  /*3150*/  FADD R11, R0, R11 ;  /* 0x0000000b000b7221 */ /* 0x000fe20000000000 */
[----:B0-----:R-:W-:Y:S04]  /*3160*/  STG.E.64 desc[UR4][R4.64], R8 ;  /* 0x0000000804007986 */ /* 0x001fe8000c101b04 */
[----:B-1----:R-:W-:Y:S04]  /*3170*/  STG.E.64 desc[UR4][R12.64], R2 ;  /* 0x000000020c007986 */ /* 0x002fe8000c101b04 */
[----:B--2---:R-:W-:Y:S01]  /*3180*/  STG.E desc[UR4][R6.64], R11 ;  /* 0x0000000b06007986 */ /* 0x004fe2000c101904 */
[----:B------:R-:W-:Y:S05]  /*3190*/  EXIT ;  /* 0x000000000000794d */ /* 0x000fea0003800000 */
.L_x_7:
[----:B------:R-:W-:-:S00]  /*31a0*/  BRA `(.L_x_7) ;  /* 0xfffffffc00fc7947 */ /* 0x000fc0000383ffff */
[----:B------:R-:W-:-:S00]  /*31b0*/  NOP ;  /* 0x0000000000007918 */ /* 0x000fc00000000000 */
        /* <DEDUP_REMOVED lines=12> */
.L_x_77:


//--------------------- .text._Z16micro_lds_kernelILi32EEvPmS0_Pfii --------------------------
	.section	.text._Z16micro_lds_kernelILi32EEvPmS0_Pfii,"ax",@progbits
	.align	128
        .global         _Z16micro_lds_kernelILi32EEvPmS0_Pfii
        .type           _Z16micro_lds_kernelILi32EEvPmS0_Pfii,@function
        .size           _Z16micro_lds_kernelILi32EEvPmS0_Pfii,(.L_x_78 - _Z16micro_lds_kernelILi32EEvPmS0_Pfii)
        .other          _Z16micro_lds_kernelILi32EEvPmS0_Pfii,@"STO_CUDA_ENTRY STV_DEFAULT"
_Z16micro_lds_kernelILi32EEvPmS0_Pfii:
.text._Z16micro_lds_kernelILi32EEvPmS0_Pfii:
        /* <DEDUP_REMOVED lines=11> */
.L_x_10:
        /* <DEDUP_REMOVED lines=8> */
.L_x_9:
[----:B------:R-:W-:Y:S05]  /*0130*/  BSYNC.RECONVERGENT B0 ;  /* 0x0000000000007941 */ /* 0x000fea0003800200 */
.L_x_8:
        /* <DEDUP_REMOVED lines=23> */
.L_x_12:
        /* <DEDUP_REMOVED lines=130> */
[----:B------:R-:W-:Y:S06]  /*0ad0*/  BRA.U UP1, `(.L_x_12) ;  /* 0xfffffff501f47547 */ /* 0x000fec000b83ffff */
.L_x_11:
        /* <DEDUP_REMOVED lines=18> */
.L_x_14:
[----:B------:R-:W-:Y:S01]  /*0c00*/  LOP3.LUT R22, R4, UR4, RZ, 0xc0, !PT ;  /* 0x0000000404167c12 */ /* 0x000fe2000f8ec0ff */
[----:B------:R-:W-:-:S03]  /*0c10*/  UIADD3 UR5, UPT, UPT, UR5, 0x1, URZ ;  /* 0x0000000105057890 */ /* 0x000fc6000fffe0ff */
[----:B------:R-:W-:Y:S01]  /*0c20*/  IADD3 R4, PT, PT, R22, 0x10, RZ ;  /* 0x0000001016047810 */ /* 0x000fe20007ffe0ff */
[----:B------:R-:W0:Y:S01]  /*0c30*/  LDS.128 R8, [R22+UR6] ;  /* 0x0000000616087984 */ /* 0x000e220008000c00 */
[----:B------:R-:W-:Y:S02]  /*0c40*/  UISETP.NE.AND UP0, UPT, UR5, URZ, UPT ;  /* 0x000000ff0500728c */ /* 0x000fe4000bf05270 */
[----:B------:R-:W-:-:S04]  /*0c50*/  LOP3.LUT R23, R4, UR4, RZ, 0xc0, !PT ;  /* 0x0000000404177c12 */ /* 0x000fc8000f8ec0ff */
[----:B------:R-:W-:Y:S01]  /*0c60*/  IADD3 R4, PT, PT, R23, 0x10, RZ ;  /* 0x0000001017047810 */ /* 0x000fe20007ffe0ff */
[----:B------:R-:W1:Y:S03]  /*0c70*/  LDS.128 R16, [R23+UR6] ;  /* 0x0000000617107984 */ /* 0x000e660008000c00 */
[----:B------:R-:W-:-:S04]  /*0c80*/  LOP3.LUT R35, R4, UR4, RZ, 0xc0, !PT ;  /* 0x0000000404237c12 */ /* 0x000fc8000f8ec0ff */
[----:B------:R-:W-:Y:S01]  /*0c90*/  IADD3 R4, PT, PT, R35, 0x10, RZ ;  /* 0x0000001023047810 */ /* 0x000fe20007ffe0ff */
[----:B------:R-:W2:Y:S03]  /*0ca0*/  LDS.128 R12, [R35+UR6] ;  /* 0x00000006230c7984 */ /* 0x000ea60008000c00 */
[----:B------:R-:W-:-:S04]  /*0cb0*/  LOP3.LUT R36, R4, UR4, RZ, 0xc0, !PT ;  /* 0x0000000404247c12 */ /* 0x000fc8000f8ec0ff */
[----:B------:R-:W-:Y:S01]  /*0cc0*/  IADD3 R32, PT, PT, R36, 0x10, RZ ;  /* 0x0000001024207810 */ /* 0x000fe20007ffe0ff */
[----:B------:R-:W3:Y:S03]  /*0cd0*/  LDS.128 R4, [R36+UR6] ;  /* 0x0000000624047984 */ /* 0x000ee60008000c00 */
        /* <DEDUP_REMOVED lines=137> */
[----:B------:R-:W2:Y:S01]  /*1570*/  LDS.128 R4, [R36+UR6] ;  /* 0x0000000624047984 */ /* 0x000ea20008000c00 */
[----:B------:R-:W-:Y:S01]  /*1580*/  FADD R33, R33, R22 ;  /* 0x0000001621217221 */ /* 0x000fe20000000000 */
[----:B------:R-:W-:Y:S01]  /*1590*/  FADD R32, R32, R23 ;  /* 0x0000001720207221 */ /* 0x000fe20000000000 */
[----:B------:R-:W-:-:S04]  /*15a0*/  LOP3.LUT R37, R21, UR4, RZ, 0xc0, !PT ;  /* 0x0000000415257c12 */ /* 0x000fc8000f8ec0ff */
[----:B------:R-:W-:-:S04]  /*15b0*/  IADD3 R21, PT, PT, R37, 0x10, RZ ;  /* 0x0000001025157810 */ /* 0x000fc80007ffe0ff */
[----:B------:R-:W-:Y:S01]  /*15c0*/  LOP3.LUT R21, R21, UR4, RZ, 0xc0, !PT ;  /* 0x0000000415157c12 */ /* 0x000fe2000f8ec0ff */
[----:B0-----:R-:W-:Y:S01]  /*15d0*/  FADD R35, R35, R8 ;  /* 0x0000000823237221 */ /* 0x001fe20000000000 */
[----:B------:R-:W-:Y:S01]  /*15e0*/  FADD R20, R20, R9 ;  /* 0x0000000914147221 */ /* 0x000fe20000000000 */
[----:B------:R-:W-:Y:S01]  /*15f0*/  FADD R33, R33, R10 ;  /* 0x0000000a21217221 */ /* 0x000fe20000000000 */
[----:B------:R-:W-:Y:S02]  /*1600*/  FADD R32, R32, R11 ;  /* 0x0000000b20207221 */ /* 0x000fe40000000000 */
[----:B------:R-:W0:Y:S01]  /*1610*/  LDS.128 R8, [R37+UR6] ;  /* 0x0000000625087984 */ /* 0x000e220008000c00 */
[----:B-1----:R-:W-:Y:S01]  /*1620*/  FADD R35, R35, R16 ;  /* 0x0000001023237221 */ /* 0x002fe20000000000 */
[----:B------:R-:W-:Y:S01]  /*1630*/  FADD R16, R20, R17 ;  /* 0x0000001114107221 */ /* 0x000fe20000000000 */
[----:B------:R-:W-:Y:S01]  /*1640*/  IADD3 R17, PT, PT, R21, 0x10, RZ ;  /* 0x0000001015117810 */ /* 0x000fe20007ffe0ff */
[----:B------:R-:W-:Y:S01]  /*1650*/  FADD R33, R33, R18 ;  /* 0x0000001221217221 */ /* 0x000fe20000000000 */
[----:B------:R-:W1:Y:S01]  /*1660*/  LDS.128 R20, [R21+UR6] ;  /* 0x0000000615147984 */ /* 0x000e620008000c00 */
[----:B------:R-:W-:Y:S01]  /*1670*/  FADD R32, R32, R19 ;  /* 0x0000001320207221 */ /* 0x000fe20000000000 */
        /* <DEDUP_REMOVED lines=8> */
[----:B--2---:R-:W-:Y:S01]  /*1700*/  FADD R35, R35, R4 ;  /* 0x0000000423237221 */ /* 0x004fe20000000000 */
[----:B------:R-:W-:Y:S01]  /*1710*/  FADD R4, R12, R5 ;  /* 0x000000050c047221 */ /* 0x000fe20000000000 */
[----:B------:R-:W-:Y:S01]  /*1720*/  FADD R33, R33, R6 ;  /* 0x0000000621217221 */ /* 0x000fe20000000000 */
[----:B------:R-:W-:Y:S01]  /*1730*/  IADD3 R36, PT, PT, R34, 0x10, RZ ;  /* 0x0000001022247810 */ /* 0x000fe20007ffe0ff */
[----:B------:R2:W4:Y:S01]  /*1740*/  LDS.128 R12, [R34+UR6] ;  /* 0x00000006220c7984 */ /* 0x0005220008000c00 */
[----:B------:R-:W-:-:S02]  /*1750*/  FADD R32, R32, R7 ;  /* 0x0000000720207221 */ /* 0x000fc40000000000 */
[----:B------:R-:W-:-:S04]  /*1760*/  LOP3.LUT R36, R36, UR4, RZ, 0xc0, !PT ;  /* 0x0000000424247c12 */ /* 0x000fc8000f8ec0ff */
[----:B------:R-:W-:Y:S01]  /*1770*/  IADD3 R5, PT, PT, R36, 0x10, RZ ;  /* 0x0000001024057810 */ /* 0x000fe20007ffe0ff */
[----:B0-----:R-:W-:Y:S01]  /*1780*/  FADD R35, R35, R8 ;  /* 0x0000000823237221 */ /* 0x001fe20000000000 */
[----:B------:R-:W-:Y:S02]  /*1790*/  FADD R6, R4, R9 ;  /* 0x0000000904067221 */ /* 0x000fe40000000000 */
[----:B------:R-:W-:Y:S01]  /*17a0*/  LOP3.LUT R4, R5, UR4, RZ, 0xc0, !PT ;  /* 0x0000000405047c12 */ /* 0x000fe2000f8ec0ff */
[----:B------:R-:W-:Y:S01]  /*17b0*/  FADD R32, R32, R11 ;  /* 0x0000000b20207221 */ /* 0x000fe20000000000 */
[----:B------:R-:W-:Y:S02]  /*17c0*/  FADD R33, R33, R10 ;  /* 0x0000000a21217221 */ /* 0x000fe40000000000 */
[----:B------:R-:W0:Y:S01]  /*17d0*/  LDS.128 R8, [R36+UR6] ;  /* 0x0000000624087984 */ /* 0x000e220008000c00 */
[----:B-1----:R-:W-:Y:S01]  /*17e0*/  FADD R5, R35, R20 ;  /* 0x0000001423057221 */ /* 0x002fe20000000000 */
[----:B------:R-:W-:Y:S01]  /*17f0*/  IADD3 R35, PT, PT, R4, 0x10, RZ ;  /* 0x0000001004237810 */ /* 0x000fe20007ffe0ff */
[----:B------:R-:W-:Y:S01]  /*1800*/  FADD R6, R6, R21 ;  /* 0x0000001506067221 */ /* 0x000fe20000000000 */
[----:B--2---:R-:W-:Y:S01]  /*1810*/  FADD R34, R32, R23 ;  /* 0x0000001720227221 */ /* 0x004fe20000000000 */
[----:B------:R-:W-:Y:S01]  /*1820*/  FADD R33, R33, R22 ;  /* 0x0000001621217221 */ /* 0x000fe20000000000 */
[----:B------:R-:W-:Y:S01]  /*1830*/  LOP3.LUT R35, R35, UR4, RZ, 0xc0, !PT ;  /* 0x0000000423237c12 */ /* 0x000fe2000f8ec0ff */
[----:B---3--:R-:W-:Y:S01]  /*1840*/  FADD R21, R5, R16 ;  /* 0x0000001005157221 */ /* 0x008fe20000000000 */
[----:B------:R-:W-:-:S02]  /*1850*/  FADD R20, R6, R17 ;  /* 0x0000001106147221 */ /* 0x000fc40000000000 */
        /* <DEDUP_REMOVED lines=29> */
.L_x_13:
        /* <DEDUP_REMOVED lines=23> */
.L_x_15:
        /* <DEDUP_REMOVED lines=14> */
.L_x_78:


//--------------------- .text._Z16micro_lds_kernelILi16EEvPmS0_Pfii --------------------------
	.section	.text._Z16micro_lds_kernelILi16EEvPmS0_Pfii,"ax",@progbits
	.align	128
        .global         _Z16micro_lds_kernelILi16EEvPmS0_Pfii
        .type           _Z16micro_lds_kernelILi16EEvPmS0_Pfii,@function
        .size           _Z16micro_lds_kernelILi16EEvPmS0_Pfii,(.L_x_79 - _Z16micro_lds_kernelILi16EEvPmS0_Pfii)
        .other          _Z16micro_lds_kernelILi16EEvPmS0_Pfii,@"STO_CUDA_ENTRY STV_DEFAULT"
_Z16micro_lds_kernelILi16EEvPmS0_Pfii:
.text._Z16micro_lds_kernelILi16EEvPmS0_Pfii:
        /* <DEDUP_REMOVED lines=11> */
.L_x_18:
        /* <DEDUP_REMOVED lines=8> */
.L_x_17:
[----:B------:R-:W-:Y:S05]  /*0130*/  BSYNC.RECONVERGENT B0 ;  /* 0x0000000000007941 */ /* 0x000fea0003800200 */
.L_x_16:
        /* <DEDUP_REMOVED lines=23> */
.L_x_20:
        /* <DEDUP_REMOVED lines=66> */
[----:B------:R-:W-:Y:S06]  /*06d0*/  BRA.U UP1, `(.L_x_20) ;  /* 0xfffffff901f47547 */ /* 0x000fec000b83ffff */
.L_x_19:
[----:B------:R-:W-:Y:S01]  /*06e0*/  BAR.SYNC.DEFER_BLOCKING 0x0 ;  /* 0x0000000000007b1d */ /* 0x000fe20000010000 */
[----:B------:R-:W-:-:S07]  /*06f0*/  CS2R R20, SR_CLOCKLO ;  /* 0x0000000000147805 */ /* 0x000fce0000015000 */
[----:B------:R-:W-:Y:S01]  /*0700*/  BAR.SYNC.DEFER_BLOCKING 0x0 ;  /* 0x0000000000007b1d */ /* 0x000fe20000010000 */
[----:B------:R-:W-:Y:S01]  /*0710*/  HFMA2 R9, -RZ, RZ, 0, 0 ;  /* 0x00000000ff097431 */ /* 0x000fe200000001ff */
[----:B------:R-:W-:Y:S02]  /*0720*/  CS2R R18, SR_CLOCKLO ;  /* 0x0000000000127805 */ /* 0x000fe40000015000 */
[----:B------:R-:W-:Y:S02]  /*0730*/  MOV R8, RZ ;  /* 0x000000ff00087202 */ /* 0x000fe40000000f00 */
[----:B------:R-:W-:Y:S01]  /*0740*/  CS2R R24, SRZ ;  /* 0x0000000000187805 */ /* 0x000fe2000001ff00 */
[----:B------:R-:W-:Y:S06]  /*0750*/  BRA.U !UP0, `(.L_x_21) ;  /* 0x0000000508f07547 */ /* 0x000fec000b800000 */
[----:B------:R-:W1:Y:S01]  /*0760*/  S2UR UR7, SR_CgaCtaId ;  /* 0x00000000000779c3 */ /* 0x000e620000008800 */
[----:B0-----:R-:W-:Y:S02]  /*0770*/  SHF.L.U32 R4, R0, 0x4, RZ ;  /* 0x0000000400047819 */ /* 0x001fe400000006ff */
[----:B------:R-:W-:Y:S02]  /*0780*/  CS2R R24, SRZ ;  /* 0x0000000000187805 */ /* 0x000fe4000001ff00 */
[----:B------:R-:W-:Y:S01]  /*0790*/  CS2R R8, SRZ ;  /* 0x0000000000087805 */ /* 0x000fe2000001ff00 */
[----:B------:R-:W-:Y:S01]  /*07a0*/  UMOV UR6, 0x400 ;  /* 0x0000040000067882 */ /* 0x000fe20000000000 */
[----:B------:R-:W-:Y:S01]  /*07b0*/  LOP3.LUT R4, R4, 0x1f0, RZ, 0xc0, !PT ;  /* 0x000001f004047812 */ /* 0x000fe200078ec0ff */
[----:B------:R-:W-:Y:S02]  /*07c0*/  ULEA.HI.SX32 UR4, UR4, 0xfffffff0, 0x1f ;  /* 0xfffffff004047891 */ /* 0x000fe4000f8ffaff */
[----:B------:R-:W-:-:S02]  /*07d0*/  UIADD3 UR5, UPT, UPT, -UR5, URZ, URZ ;  /* 0x000000ff05057290 */ /* 0x000fc4000fffe1ff */
[----:B-1----:R-:W-:-:S12]  /*07e0*/  ULEA UR6, UR7, UR6, 0x18 ;  /* 0x0000000607067291 */ /* 0x002fd8000f8ec0ff */
.L_x_22:
        /* <DEDUP_REMOVED lines=8> */
[----:B------:R-:W-:Y:S01]  /*0870*/  LOP3.LUT R26, R26, UR4, RZ, 0xc0, !PT ;  /* 0x000000041a1a7c12 */ /* 0x000fe2000f8ec0ff */
[----:B0-----:R-:W-:Y:S01]  /*0880*/  FADD R27, R12, R9 ;  /* 0x000000090c1b7221 */ /* 0x001fe20000000000 */
[----:B------:R-:W-:Y:S02]  /*0890*/  FADD R12, R13, R8 ;  /* 0x000000080d0c7221 */ /* 0x000fe40000000000 */
[----:B------:R-:W-:Y:S01]  /*08a0*/  IADD3 R13, PT, PT, R26, 0x10, RZ ;  /* 0x000000101a0d7810 */ /* 0x000fe20007ffe0ff */
[----:B------:R0:W2:Y:S01]  /*08b0*/  LDS.128 R8, [R26+UR6] ;  /* 0x000000061a087984 */ /* 0x0000a20008000c00 */
[----:B------:R-:W-:Y:S01]  /*08c0*/  FADD R25, R14, R25 ;  /* 0x000000190e197221 */ /* 0x000fe20000000000 */
[----:B------:R-:W-:Y:S01]  /*08d0*/  FADD R24, R15, R24 ;  /* 0x000000180f187221 */ /* 0x000fe20000000000 */
[----:B------:R-:W-:Y:S01]  /*08e0*/  LOP3.LUT R28, R13, UR4, RZ, 0xc0, !PT ;  /* 0x000000040d1c7c12 */ /* 0x000fe2000f8ec0ff */
[----:B-1----:R-:W-:Y:S01]  /*08f0*/  FADD R27, R27, R4 ;  /* 0x000000041b1b7221 */ /* 0x002fe20000000000 */
[----:B------:R-:W-:-:S02]  /*0900*/  FADD R4, R12, R5 ;  /* 0x000000050c047221 */ /* 0x000fc40000000000 */
[----:B------:R-:W-:Y:S01]  /*0910*/  IADD3 R5, PT, PT, R28, 0x10, RZ ;  /* 0x000000101c057810 */ /* 0x000fe20007ffe0ff */
[----:B------:R1:W3:Y:S01]  /*0920*/  LDS.128 R12, [R28+UR6] ;  /* 0x000000061c0c7984 */ /* 0x0002e20008000c00 */
[----:B------:R-:W-:Y:S01]  /*0930*/  FADD R29, R25, R6 ;  /* 0x00000006191d7221 */ /* 0x000fe20000000000 */
[----:B------:R-:W-:Y:S01]  /*0940*/  FADD R24, R24, R7 ;  /* 0x0000000718187221 */ /* 0x000fe20000000000 */
[----:B------:R-:W-:-:S04]  /*0950*/  LOP3.LUT R25, R5, UR4, RZ, 0xc0, !PT ;  /* 0x0000000405197c12 */ /* 0x000fc8000f8ec0ff */
[----:B0-----:R-:W-:-:S04]  /*0960*/  IADD3 R26, PT, PT, R25, 0x10, RZ ;  /* 0x00000010191a7810 */ /* 0x001fc80007ffe0ff */
[----:B------:R-:W-:-:S04]  /*0970*/  LOP3.LUT R26, R26, UR4, RZ, 0xc0, !PT ;  /* 0x000000041a1a7c12 */ /* 0x000fc8000f8ec0ff */
[----:B-1----:R-:W-:-:S04]  /*0980*/  IADD3 R28, PT, PT, R26, 0x10, RZ ;  /* 0x000000101a1c7810 */ /* 0x002fc80007ffe0ff */
[----:B------:R-:W-:Y:S01]  /*0990*/  LOP3.LUT R28, R28, UR4, RZ, 0xc0, !PT ;  /* 0x000000041c1c7c12 */ /* 0x000fe2000f8ec0ff */
[----:B--2---:R-:W-:Y:S01]  /*09a0*/  FADD R27, R27, R8 ;  /* 0x000000081b1b7221 */ /* 0x004fe20000000000 */
[----:B------:R-:W-:Y:S01]  /*09b0*/  FADD R8, R4, R9 ;  /* 0x0000000904087221 */ /* 0x000fe20000000000 */
[----:B------:R-:W-:Y:S01]  /*09c0*/  FADD R29, R29, R10 ;  /* 0x0000000a1d1d7221 */ /* 0x000fe20000000000 */
[----:B------:R0:W1:Y:S01]  /*09d0*/  LDS.128 R4, [R25+UR6] ;  /* 0x0000000619047984 */ /* 0x0000620008000c00 */
[----:B------:R-:W-:Y:S01]  /*09e0*/  FADD R24, R24, R11 ;  /* 0x0000000b18187221 */ /* 0x000fe20000000000 */
[----:B---3--:R-:W-:Y:S01]  /*09f0*/  FADD R27, R27, R12 ;  /* 0x0000000c1b1b7221 */ /* 0x008fe20000000000 */
[----:B------:R-:W-:Y:S01]  /*0a00*/  FADD R12, R8, R13 ;  /* 0x0000000d080c7221 */ /* 0x000fe20000000000 */
[----:B------:R-:W-:Y:S01]  /*0a10*/  FADD R29, R29, R14 ;  /* 0x0000000e1d1d7221 */ /* 0x000fe20000000000 */
[----:B------:R-:W2:Y:S01]  /*0a20*/  LDS.128 R8, [R26+UR6] ;  /* 0x000000061a087984 */ /* 0x000ea20008000c00 */
[----:B0-----:R-:W-:Y:S01]  /*0a30*/  IADD3 R25, PT, PT, R28, 0x10, RZ ;  /* 0x000000101c197810 */ /* 0x001fe20007ffe0ff */
[----:B------:R-:W-:-:S03]  /*0a40*/  FADD R24, R24, R15 ;  /* 0x0000000f18187221 */ /* 0x000fc60000000000 */
[----:B------:R-:W-:Y:S01]  /*0a50*/  LOP3.LUT R25, R25, UR4, RZ, 0xc0, !PT ;  /* 0x0000000419197c12 */ /* 0x000fe2000f8ec0ff */
[----:B-1----:R-:W-:Y:S01]  /*0a60*/  FADD R27, R27, R4 ;  /* 0x000000041b1b7221 */ /* 0x002fe20000000000 */
[----:B------:R-:W-:Y:S01]  /*0a70*/  FADD R4, R12, R5 ;  /* 0x000000050c047221 */ /* 0x000fe20000000000 */
[----:B------:R-:W-:Y:S01]  /*0a80*/  FADD R29, R29, R6 ;  /* 0x000000061d1d7221 */ /* 0x000fe20000000000 */
[----:B------:R-:W0:Y:S01]  /*0a90*/  LDS.128 R12, [R28+UR6] ;  /* 0x000000061c0c7984 */ /* 0x000e220008000c00 */
[----:B------:R-:W-:Y:S01]  /*0aa0*/  FADD R24, R24, R7 ;  /* 0x0000000718187221 */ /* 0x000fe20000000000 */
[----:B--2---:R-:W-:Y:S01]  /*0ab0*/  FADD R27, R27, R8 ;  /* 0x000000081b1b7221 */ /* 0x004fe20000000000 */
[----:B------:R-:W-:Y:S01]  /*0ac0*/  FADD R8, R4, R9 ;  /* 0x0000000904087221 */ /* 0x000fe20000000000 */
[----:B------:R-:W-:Y:S01]  /*0ad0*/  IADD3 R9, PT, PT, R25, 0x10, RZ ;  /* 0x0000001019097810 */ /* 0x000fe20007ffe0ff */
[----:B------:R-:W1:Y:S01]  /*0ae0*/  LDS.128 R4, [R25+UR6] ;  /* 0x0000000619047984 */ /* 0x000e620008000c00 */
        /* <DEDUP_REMOVED lines=8> */
[----:B------:R-:W0:Y:S01]  /*0b70*/  LDS.128 R8, [R9+UR6] ;  /* 0x0000000609087984 */ /* 0x000e220008000c00 */
[----:B------:R-:W-:Y:S01]  /*0b80*/  FADD R26, R26, R15 ;  /* 0x0000000f1a1a7221 */ /* 0x000fe20000000000 */
[----:B-1----:R-:W-:Y:S01]  /*0b90*/  FADD R27, R27, R4 ;  /* 0x000000041b1b7221 */ /* 0x002fe20000000000 */
        /* <DEDUP_REMOVED lines=16> */
[----:B------:R1:W2:Y:S01]  /*0ca0*/  LDS.128 R8, [R26+UR6] ;  /* 0x000000061a087984 */ /* 0x0002a20008000c00 */
        /* <DEDUP_REMOVED lines=9> */
[----:B-1----:R-:W-:Y:S01]  /*0d40*/  FADD R26, R28, R7 ;  /* 0x000000071c1a7221 */ /* 0x002fe20000000000 */
        /* <DEDUP_REMOVED lines=16> */
[----:B------:R-:W-:Y:S01]  /*0e50*/  FADD R25, R25, R6 ;  /* 0x0000000619197221 */ /* 0x000fe20000000000 */
[----:B------:R-:W1:Y:S01]  /*0e60*/  LDS.128 R12, [R26+UR6] ;  /* 0x000000061a0c7984 */ /* 0x000e620008000c00 */
        /* <DEDUP_REMOVED lines=9> */
[----:B------:R-:W-:Y:S01]  /*0f00*/  IADD3 R4, PT, PT, R26, 0x10, RZ ;  /* 0x000000101a047810 */ /* 0x000fe20007ffe0ff */
[----:B------:R-:W-:Y:S06]  /*0f10*/  BRA.U UP0, `(.L_x_22) ;  /* 0xfffffff900347547 */ /* 0x000fec000b83ffff */
.L_x_21:
[----:B------:R-:W-:Y:S01]  /*0f20*/  BAR.SYNC.DEFER_BLOCKING 0x0 ;  /* 0x0000000000007b1d */ /* 0x000fe20000010000 */
[----:B------:R-:W-:Y:S02]  /*0f30*/  CS2R R6, SR_CLOCKLO ;  /* 0x0000000000067805 */ /* 0x000fe40000015000 */
[----:B------:R-:W-:-:S13]  /*0f40*/  ISETP.NE.AND P0, PT, R0, RZ, PT ;  /* 0x000000ff0000720c */ /* 0x000fda0003f05270 */
[----:B------:R-:W-:Y:S05]  /*0f50*/  @P0 EXIT ;  /* 0x000000000000094d */ /* 0x000fea0003800000 */
[----:B------:R-:W1:Y:S01]  /*0f60*/  LDC.64 R12, c[0x0][0x388] ;  /* 0x0000e200ff0c7b82 */ /* 0x000e620000000a00 */
[----:B------:R-:W1:Y:S01]  /*0f70*/  LDCU.64 UR4, c[0x0][0x358] ;  /* 0x00006b00ff0477ac */ /* 0x000e620008000a00 */
[----:B------:R-:W-:Y:S01]  /*0f80*/  FADD R17, R17, R16 ;  /* 0x0000001011117221 */ /* 0x000fe20000000000 */
[----:B------:R-:W-:Y:S01]  /*0f90*/  FADD R14, R8, R9 ;  /* 0x00000009080e7221 */ /* 0x000fe20000000000 */
[----:B------:R-:W-:Y:S02]  /*0fa0*/  IADD3 R8, P0, PT, -R22, R20, RZ ;  /* 0x0000001416087210 */ /* 0x000fe40007f1e1ff */
[----:B------:R-:W-:Y:S01]  /*0fb0*/  FADD R0, R17, R2 ;  /* 0x0000000211007221 */ /* 0x000fe20000000000 */
[----:B------:R-:W-:Y:S01]  /*0fc0*/  FADD R25, R14, R25 ;  /* 0x000000190e197221 */ /* 0x000fe20000000000 */
[----:B0-----:R-:W0:Y:S01]  /*0fd0*/  LDC.64 R4, c[0x0][0x380] ;  /* 0x0000e000ff047b82 */ /* 0x001e220000000a00 */
[----:B------:R-:W-:Y:S01]  /*0fe0*/  IADD3.X R9, PT, PT, ~R23, R21, RZ, P0, !PT ;  /* 0x0000001517097210 */ /* 0x000fe200007fe5ff */
[----:B------:R-:W-:Y:S01]  /*0ff0*/  FADD R0, R0, R3 ;  /* 0x0000000300007221 */ /* 0x000fe20000000000 */
[----:B------:R-:W-:Y:S01]  /*1000*/  IADD3 R2, P0, PT, -R18, R6, RZ ;  /* 0x0000000612027210 */ /* 0x000fe20007f1e1ff */
[----:B------:R-:W-:-:S03]  /*1010*/  FADD R25, R25, R24 ;  /* 0x0000001819197221 */ /* 0x000fc60000000000 */
[----:B------:R-:W-:Y:S01]  /*1020*/  IADD3.X R3, PT, PT, ~R19, R7, RZ, P0, !PT ;  /* 0x0000000713037210 */ /* 0x000fe200007fe5ff */
[----:B------:R-:W2:Y:S01]  /*1030*/  LDC.64 R10, c[0x0][0x390] ;  /* 0x0000e400ff0a7b82 */ /* 0x000ea20000000a00 */
[----:B------:R-:W-:Y:S01]  /*1040*/  FADD R25, R0, R25 ;  /* 0x0000001900197221 */ /* 0x000fe20000000000 */
[----:B-1----:R-:W-:Y:S04]  /*1050*/  STG.E.64 desc[UR4][R12.64], R8 ;  /* 0x000000080c007986 */ /* 0x002fe8000c101b04 */
[----:B0-----:R-:W-:Y:S04]  /*1060*/  STG.E.64 desc[UR4][R4.64], R2 ;  /* 0x0000000204007986 */ /* 0x001fe8000c101b04 */
[----:B--2---:R-:W-:Y:S01]  /*1070*/  STG.E desc[UR4][R10.64], R25 ;  /* 0x000000190a007986 */ /* 0x004fe2000c101904 */
[----:B------:R-:W-:Y:S05]  /*1080*/  EXIT ;  /* 0x000000000000794d */ /* 0x000fea0003800000 */
.L_x_23:
        /* <DEDUP_REMOVED lines=15> */
.L_x_79:


//--------------------- .text._Z16micro_lds_kernelILi8EEvPmS0_Pfii --------------------------
	.section	.text._Z16micro_lds_kernelILi8EEvPmS0_Pfii,"ax",@progbits
	.align	128
        .global         _Z16micro_lds_kernelILi8EEvPmS0_Pfii
        .type           _Z16micro_lds_kernelILi8EEvPmS0_Pfii,@function
        .size           _Z16micro_lds_kernelILi8EEvPmS0_Pfii,(.L_x_80 - _Z16micro_lds_kernelILi8EEvPmS0_Pfii)
        .other          _Z16micro_lds_kernelILi8EEvPmS0_Pfii,@"STO_CUDA_ENTRY STV_DEFAULT"
_Z16micro_lds_kernelILi8EEvPmS0_Pfii:
.text._Z16micro_lds_kernelILi8EEvPmS0_Pfii:
        /* <DEDUP_REMOVED lines=11> */
.L_x_26:
        /* <DEDUP_REMOVED lines=8> */
.L_x_25:
[----:B------:R-:W-:Y:S05]  /*0130*/  BSYNC.RECONVERGENT B0 ;  /* 0x0000000000007941 */ /* 0x000fea0003800200 */
.L_x_24:
        /* <DEDUP_REMOVED lines=23> */
.L_x_28:
        /* <DEDUP_REMOVED lines=34> */
[----:B------:R-:W-:Y:S06]  /*04d0*/  BRA.U UP1, `(.L_x_28) ;  /* 0xfffffffd01747547 */ /* 0x000fec000b83ffff */
.L_x_27:
[----:B------:R-:W-:Y:S01]  /*04e0*/  BAR.SYNC.DEFER_BLOCKING 0x0 ;  /* 0x0000000000007b1d */ /* 0x000fe20000010000 */
[----:B------:R-:W-:-:S07]  /*04f0*/  CS2R R20, SR_CLOCKLO ;  /* 0x0000000000147805 */ /* 0x000fce0000015000 */
[----:B------:R-:W-:Y:S01]  /*0500*/  BAR.SYNC.DEFER_BLOCKING 0x0 ;  /* 0x0000000000007b1d */ /* 0x000fe20000010000 */
[----:B------:R-:W-:Y:S01]  /*0510*/  HFMA2 R13, -RZ, RZ, 0, 0 ;  /* 0x00000000ff0d7431 */ /* 0x000fe200000001ff */
[----:B------:R-:W-:Y:S01]  /*0520*/  CS2R R18, SR_CLOCKLO ;  /* 0x0000000000127805 */ /* 0x000fe20000015000 */
[----:B------:R-:W-:Y:S01]  /*0530*/  HFMA2 R15, -RZ, RZ, 0, 0 ;  /* 0x00000000ff0f7431 */ /* 0x000fe200000001ff */
[----:B------:R-:W-:Y:S02]  /*0540*/  MOV R12, RZ ;  /* 0x000000ff000c7202 */ /* 0x000fe40000000f00 */
[----:B------:R-:W-:Y:S01]  /*0550*/  MOV R24, RZ ;  /* 0x000000ff00187202 */ /* 0x000fe20000000f00 */
[----:B------:R-:W-:Y:S06]  /*0560*/  BRA.U !UP0, `(.L_x_29) ;  /* 0x0000000508147547 */ /* 0x000fec000b800000 */
[----:B------:R-:W1:Y:S01]  /*0570*/  S2UR UR7, SR_CgaCtaId ;  /* 0x00000000000779c3 */ /* 0x000e620000008800 */
[----:B0-----:R-:W-:Y:S02]  /*0580*/  SHF.L.U32 R4, R0, 0x4, RZ ;  /* 0x0000000400047819 */ /* 0x001fe400000006ff */
[----:B------:R-:W-:Y:S02]  /*0590*/  CS2R R12, SRZ ;  /* 0x00000000000c7805 */ /* 0x000fe4000001ff00 */
[----:B------:R-:W-:Y:S01]  /*05a0*/  MOV R24, RZ ;  /* 0x000000ff00187202 */ /* 0x000fe20000000f00 */
[----:B------:R-:W-:Y:S01]  /*05b0*/  UMOV UR6, 0x400 ;  /* 0x0000040000067882 */ /* 0x000fe20000000000 */
[----:B------:R-:W-:Y:S01]  /*05c0*/  MOV R15, RZ ;  /* 0x000000ff000f7202 */ /* 0x000fe20000000f00 */
[----:B------:R-:W-:Y:S01]  /*05d0*/  ULEA.HI.SX32 UR4, UR4, 0xfffffff0, 0x1f ;  /* 0xfffffff004047891 */ /* 0x000fe2000f8ffaff */
[----:B------:R-:W-:Y:S01]  /*05e0*/  LOP3.LUT R4, R4, 0x1f0, RZ, 0xc0, !PT ;  /* 0x000001f004047812 */ /* 0x000fe200078ec0ff */
[----:B------:R-:W-:-:S02]  /*05f0*/  UIADD3 UR5, UPT, UPT, -UR5, URZ, URZ ;  /* 0x000000ff05057290 */ /* 0x000fc4000fffe1ff */
[----:B-1----:R-:W-:-:S12]  /*0600*/  ULEA UR6, UR7, UR6, 0x18 ;  /* 0x0000000607067291 */ /* 0x002fd8000f8ec0ff */
.L_x_30:
        /* <DEDUP_REMOVED lines=12> */
[----:B------:R-:W-:Y:S01]  /*06d0*/  FADD R25, R6, R15 ;  /* 0x0000000f06197221 */ /* 0x000fe20000000000 */
[----:B------:R-:W-:Y:S01]  /*06e0*/  FADD R24, R7, R24 ;  /* 0x0000001807187221 */ /* 0x000fe20000000000 */
[----:B------:R-:W0:Y:S01]  /*06f0*/  LDS.128 R12, [R14+UR6] ;  /* 0x000000060e0c7984 */ /* 0x000e220008000c00 */
[----:B------:R-:W-:Y:S01]  /*0700*/  LOP3.LUT R26, R5, UR4, RZ, 0xc0, !PT ;  /* 0x00000004051a7c12 */ /* 0x000fe2000f8ec0ff */
[----:B-1----:R-:W-:Y:S01]  /*0710*/  FADD R27, R27, R8 ;  /* 0x000000081b1b7221 */ /* 0x002fe20000000000 */
[----:B------:R-:W-:-:S02]  /*0720*/  FADD R8, R4, R9 ;  /* 0x0000000904087221 */ /* 0x000fc40000000000 */
        /* <DEDUP_REMOVED lines=19> */
[----:B------:R-:W-:Y:S01]  /*0860*/  IADD3 R6, PT, PT, R5, 0x10, RZ ;  /* 0x0000001005067810 */ /* 0x000fe20007ffe0ff */
[----:B0-----:R-:W-:Y:S01]  /*0870*/  FADD R29, R27, R8 ;  /* 0x000000081b1d7221 */ /* 0x001fe20000000000 */
[----:B------:R-:W-:Y:S01]  /*0880*/  FADD R8, R4, R9 ;  /* 0x0000000904087221 */ /* 0x000fe20000000000 */
[----:B------:R-:W-:Y:S01]  /*0890*/  FADD R27, R25, R10 ;  /* 0x0000000a191b7221 */ /* 0x000fe20000000000 */
[----:B------:R-:W-:Y:S01]  /*08a0*/  LOP3.LUT R25, R6, UR4, RZ, 0xc0, !PT ;  /* 0x0000000406197c12 */ /* 0x000fe2000f8ec0ff */
[----:B------:R-:W-:Y:S01]  /*08b0*/  FADD R26, R26, R11 ;  /* 0x0000000b1a1a7221 */ /* 0x000fe20000000000 */
[----:B------:R-:W0:Y:S01]  /*08c0*/  LDS.128 R4, [R5+UR6] ;  /* 0x0000000605047984 */ /* 0x000e220008000c00 */
        /* <DEDUP_REMOVED lines=15> */
.L_x_29:
        /* <DEDUP_REMOVED lines=23> */
.L_x_31:
        /* <DEDUP_REMOVED lines=13> */
.L_x_80:


//--------------------- .text._Z16micro_lds_kernelILi4EEvPmS0_Pfii --------------------------
	.section	.text._Z16micro_lds_kernelILi4EEvPmS0_Pfii,"ax",@progbits
	.align	128
        .global         _Z16micro_lds_kernelILi4EEvPmS0_Pfii
        .type           _Z16micro_lds_kernelILi4EEvPmS0_Pfii,@function
        .size           _Z16micro_lds_kernelILi4EEvPmS0_Pfii,(.L_x_81 - _Z16micro_lds_kernelILi4EEvPmS0_Pfii)
        .other          _Z16micro_lds_kernelILi4EEvPmS0_Pfii,@"STO_CUDA_ENTRY STV_DEFAULT"
_Z16micro_lds_kernelILi4EEvPmS0_Pfii:
.text._Z16micro_lds_kernelILi4EEvPmS0_Pfii:
        /* <DEDUP_REMOVED lines=11> */
.L_x_34:
        /* <DEDUP_REMOVED lines=8> */
.L_x_33:
[----:B------:R-:W-:Y:S05]  /*0130*/  BSYNC.RECONVERGENT B0 ;  /* 0x0000000000007941 */ /* 0x000fea0003800200 */
.L_x_32:
        /* <DEDUP_REMOVED lines=16> */
[----:B------:R-:W-:Y:S01]  /*0240*/  HFMA2 R25, -RZ, RZ, 0, 0 ;  /* 0x00000000ff197431 */ /* 0x000fe200000001ff */
[----:B------:R-:W-:Y:S02]  /*0250*/  CS2R R22, SRZ ;  /* 0x0000000000167805 */ /* 0x000fe4000001ff00 */
[----:B------:R-:W-:Y:S01]  /*0260*/  MOV R0, RZ ;  /* 0x000000ff00007202 */ /* 0x000fe20000000f00 */
[----:B-1----:R-:W-:-:S09]  /*0270*/  UISETP.GE.AND UP0, UPT, UR5, 0x1, UPT ;  /* 0x000000010500788c */ /* 0x002fd2000bf06270 */
[----:B------:R-:W-:Y:S05]  /*0280*/  BRA.U !UP0, `(.L_x_35) ;  /* 0x00000001085c7547 */ /* 0x000fea000b800000 */
[----:B------:R-:W-:Y:S02]  /*0290*/  MOV R0, RZ ;  /* 0x000000ff00007202 */ /* 0x000fe40000000f00 */
[----:B------:R-:W-:Y:S02]  /*02a0*/  CS2R R22, SRZ ;  /* 0x0000000000167805 */ /* 0x000fe4000001ff00 */
[----:B------:R-:W-:Y:S01]  /*02b0*/  MOV R25, RZ ;  /* 0x000000ff00197202 */ /* 0x000fe20000000f00 */
[----:B------:R-:W-:-:S12]  /*02c0*/  UIADD3 UR6, UPT, UPT, -UR5, URZ, URZ ;  /* 0x000000ff05067290 */ /* 0x000fd8000fffe1ff */
.L_x_36:
        /* <DEDUP_REMOVED lines=18> */
[----:B------:R-:W-:Y:S06]  /*03f0*/  BRA.U UP1, `(.L_x_36) ;  /* 0xfffffffd01b47547 */ /* 0x000fec000b83ffff */
.L_x_35:
        /* <DEDUP_REMOVED lines=10> */
[----:B------:R-:W-:Y:S02]  /*04a0*/  SHF.L.U32 R3, R2, 0x4, RZ ;  /* 0x0000000402037819 */ /* 0x000fe400000006ff */
        /* <DEDUP_REMOVED lines=8> */
.L_x_38:
[----:B------:R-:W-:Y:S01]  /*0530*/  LOP3.LUT R13, R3, UR4, RZ, 0xc0, !PT ;  /* 0x00000004030d7c12 */ /* 0x000fe2000f8ec0ff */
[----:B------:R-:W-:-:S03]  /*0540*/  UIADD3 UR5, UPT, UPT, UR5, 0x1, URZ ;  /* 0x0000000105057890 */ /* 0x000fc6000fffe0ff */
[----:B------:R-:W-:Y:S01]  /*0550*/  IADD3 R3, PT, PT, R13, 0x10, RZ ;  /* 0x000000100d037810 */ /* 0x000fe20007ffe0ff */
[----:B------:R-:W-:Y:S01]  /*0560*/  UISETP.NE.AND UP0, UPT, UR5, URZ, UPT ;  /* 0x000000ff0500728c */ /* 0x000fe2000bf05270 */
[----:B------:R-:W1:Y:S02]  /*0570*/  LDS.128 R12, [R13+UR6] ;  /* 0x000000060d0c7984 */ /* 0x000e640008000c00 */
[----:B------:R-:W-:-:S04]  /*0580*/  LOP3.LUT R26, R3, UR4, RZ, 0xc0, !PT ;  /* 0x00000004031a7c12 */ /* 0x000fc8000f8ec0ff */
[----:B------:R-:W-:Y:S01]  /*0590*/  IADD3 R3, PT, PT, R26, 0x10, RZ ;  /* 0x000000101a037810 */ /* 0x000fe20007ffe0ff */
[----:B0-----:R-:W0:Y:S03]  /*05a0*/  LDS.128 R4, [R26+UR6] ;  /* 0x000000061a047984 */ /* 0x001e260008000c00 */
[----:B------:R-:W-:-:S04]  /*05b0*/  LOP3.LUT R10, R3, UR4, RZ, 0xc0, !PT ;  /* 0x00000004030a7c12 */ /* 0x000fc8000f8ec0ff */
[----:B------:R-:W-:-:S04]  /*05c0*/  IADD3 R3, PT, PT, R10, 0x10, RZ ;  /* 0x000000100a037810 */ /* 0x000fc80007ffe0ff */
[----:B------:R-:W-:Y:S01]  /*05d0*/  LOP3.LUT R3, R3, UR4, RZ, 0xc0, !PT ;  /* 0x0000000403037c12 */ /* 0x000fe2000f8ec0ff */
[----:B-1----:R-:W-:Y:S01]  /*05e0*/  FADD R29, R12, R9 ;  /* 0x000000090c1d7221 */ /* 0x002fe20000000000 */
[----:B------:R-:W-:Y:S01]  /*05f0*/  FADD R12, R13, R8 ;  /* 0x000000080d0c7221 */ /* 0x000fe20000000000 */
[----:B------:R-:W-:Y:S01]  /*0600*/  FADD R27, R14, R11 ;  /* 0x0000000b0e1b7221 */ /* 0x000fe20000000000 */
[----:B------:R-:W-:Y:S01]  /*0610*/  FADD R24, R15, R24 ;  /* 0x000000180f187221 */ /* 0x000fe20000000000 */
[----:B------:R-:W1:Y:S01]  /*0620*/  LDS.128 R8, [R10+UR6] ;  /* 0x000000060a087984 */ /* 0x000e620008000c00 */
[----:B0-----:R-:W-:Y:S01]  /*0630*/  FADD R29, R29, R4 ;  /* 0x000000041d1d7221 */ /* 0x001fe20000000000 */
[----:B------:R-:W-:Y:S01]  /*0640*/  FADD R4, R12, R5 ;  /* 0x000000050c047221 */ /* 0x000fe20000000000 */
[----:B------:R-:W-:Y:S01]  /*0650*/  FADD R27, R27, R6 ;  /* 0x000000061b1b7221 */ /* 0x000fe20000000000 */
[----:B------:R0:W2:Y:S01]  /*0660*/  LDS.128 R12, [R3+UR6] ;  /* 0x00000006030c7984 */ /* 0x0000a20008000c00 */
[----:B------:R-:W-:Y:S01]  /*0670*/  FADD R24, R24, R7 ;  /* 0x0000000718187221 */ /* 0x000fe20000000000 */
[----:B0-----:R-:W-:Y:S01]  /*0680*/  IADD3 R3, PT, PT, R3, 0x10, RZ ;  /* 0x0000001003037810 */ /* 0x001fe20007ffe0ff */
        /* <DEDUP_REMOVED lines=8> */
[----:B------:R-:W-:Y:S06]  /*0710*/  BRA.U UP0, `(.L_x_38) ;  /* 0xfffffffd00847547 */ /* 0x000fec000b83ffff */
.L_x_37:
[----:B------:R-:W-:Y:S01]  /*0720*/  BAR.SYNC.DEFER_BLOCKING 0x0 ;  /* 0x0000000000007b1d */ /* 0x000fe20000010000 */
[----:B0-----:R-:W-:Y:S02]  /*0730*/  CS2R R4, SR_CLOCKLO ;  /* 0x0000000000047805 */ /* 0x001fe40000015000 */
[----:B------:R-:W-:-:S13]  /*0740*/  ISETP.NE.AND P0, PT, R2, RZ, PT ;  /* 0x000000ff0200720c */ /* 0x000fda0003f05270 */
[----:B------:R-:W-:Y:S05]  /*0750*/  @P0 EXIT ;  /* 0x000000000000094d */ /* 0x000fea0003800000 */
[----:B------:R-:W0:Y:S01]  /*0760*/  LDC.64 R12, c[0x0][0x388] ;  /* 0x0000e200ff0c7b82 */ /* 0x000e220000000a00 */
        /* <DEDUP_REMOVED lines=18> */
.L_x_39:
        /* <DEDUP_REMOVED lines=15> */
.L_x_81:


//--------------------- .text._Z16micro_lds_kernelILi2EEvPmS0_Pfii --------------------------
	.section	.text._Z16micro_lds_kernelILi2EEvPmS0_Pfii,"ax",@progbits
	.align	128
        .global         _Z16micro_lds_kernelILi2EEvPmS0_Pfii
        .type           _Z16micro_lds_kernelILi2EEvPmS0_Pfii,@function
        .size           _Z16micro_lds_kernelILi2EEvPmS0_Pfii,(.L_x_82 - _Z16micro_lds_kernelILi2EEvPmS0_Pfii)
        .other          _Z16micro_lds_kernelILi2EEvPmS0_Pfii,@"STO_CUDA_ENTRY STV_DEFAULT"
_Z16micro_lds_kernelILi2EEvPmS0_Pfii:
.text._Z16micro_lds_kernelILi2EEvPmS0_Pfii:
        /* <DEDUP_REMOVED lines=11> */
.L_x_42:
[C---:B0-----:R-:W-:Y:S02]  /*00b0*/  LOP3.LUT R2, R3.reuse, 0x3ff, RZ, 0xc0, !PT ;  /* 0x000003ff03027812 */ /* 0x041fe400078ec0ff */
[----:B------:R-:W-:Y:S01]  /*00c0*/  LEA R5, R3, R0, 0x2 ;  /* 0x0000000003057211 */ /* 0x000fe200078e10ff */
[----:B-1----:R-:W-:Y:S01]  /*00d0*/  IMAD.IADD R3, R4, 0x1, R3 ;  /* 0x0000000104037824 */ /* 0x002fe200078e0203 */
[----:B------:R-:W-:-:S04]  /*00e0*/  I2FP.F32.U32 R2, R2 ;  /* 0x0000000200027245 */ /* 0x000fc80000201000 */
[----:B------:R-:W-:Y:S01]  /*00f0*/  ISETP.GE.AND P0, PT, R3, UR5, PT ;  /* 0x0000000503007c0c */ /* 0x000fe2000bf06270 */
[----:B------:R-:W-:-:S05]  /*0100*/  FMUL R2, R2, 0.25 ;  /* 0x3e80000002027820 */ /* 0x000fca0000400000 */
[----:B------:R0:W-:Y:S07]  /*0110*/  STS [R5], R2 ;  /* 0x0000000205007388 */ /* 0x0001ee0000000800 */
[----:B------:R-:W-:Y:S05]  /*0120*/  @!P0 BRA `(.L_x_42) ;  /* 0xfffffffc00e08947 */ /* 0x000fea000383ffff */
.L_x_41:
[----:B------:R-:W-:Y:S05]  /*0130*/  BSYNC.RECONVERGENT B0 ;  /* 0x0000000000007941 */ /* 0x000fea0003800200 */
.L_x_40:
        /* <DEDUP_REMOVED lines=17> */
[----:B0-----:R-:W-:Y:S01]  /*0250*/  CS2R R2, SRZ ;  /* 0x0000000000027805 */ /* 0x001fe2000001ff00 */
[----:B------:R-:W-:Y:S01]  /*0260*/  IMAD.MOV.U32 R4, RZ, RZ, RZ ;  /* 0x000000ffff047224 */ /* 0x000fe200078e00ff */
[----:B-1----:R-:W-:-:S09]  /*0270*/  UISETP.GE.AND UP0, UPT, UR5, 0x1, UPT ;  /* 0x000000010500788c */ /* 0x002fd2000bf06270 */
[----:B------:R-:W-:Y:S05]  /*0280*/  BRA.U !UP0, `(.L_x_43) ;  /* 0x00000001083c7547 */ /* 0x000fea000b800000 */
[----:B------:R-:W-:Y:S02]  /*0290*/  CS2R R2, SRZ ;  /* 0x0000000000027805 */ /* 0x000fe4000001ff00 */
[----:B------:R-:W-:Y:S01]  /*02a0*/  MOV R4, RZ ;  /* 0x000000ff00047202 */ /* 0x000fe20000000f00 */
[----:B------:R-:W-:Y:S01]  /*02b0*/  IMAD.MOV.U32 R0, RZ, RZ, RZ ;  /* 0x000000ffff007224 */ /* 0x000fe200078e00ff */
[----:B------:R-:W-:-:S12]  /*02c0*/  UIADD3 UR6, UPT, UPT, -UR5, URZ, URZ ;  /* 0x000000ff05067290 */ /* 0x000fd8000fffe1ff */
.L_x_44:
[----:B------:R-:W-:Y:S01]  /*02d0*/  UIADD3 UR6, UPT, UPT, UR6, 0x1, URZ ;  /* 0x0000000106067890 */ /* 0x000fe2000fffe0ff */
[----:B------:R-:W-:Y:S01]  /*02e0*/  FADD R5, R3, R0 ;  /* 0x0000000003057221 */ /* 0x000fe20000000000 */
[----:B------:R-:W-:Y:S01]  /*02f0*/  FADD R6, R4, R3 ;  /* 0x0000000304067221 */ /* 0x000fe20000000000 */
[----:B------:R-:W-:Y:S01]  /*0300*/  FADD R7, R2, R4 ;  /* 0x0000000402077221 */ /* 0x000fe20000000000 */
[----:B------:R-:W-:Y:S01]  /*0310*/  UISETP.NE.AND UP1, UPT, UR6, URZ, UPT ;  /* 0x000000ff0600728c */ /* 0x000fe2000bf25270 */
[C---:B------:R-:W-:Y:S01]  /*0320*/  FADD R2, R5.reuse, R2 ;  /* 0x0000000205027221 */ /* 0x040fe20000000000 */
[----:B------:R-:W-:Y:S01]  /*0330*/  FADD R0, R5, R6 ;  /* 0x0000000605007221 */ /* 0x000fe20000000000 */
[----:B------:R-:W-:Y:S02]  /*0340*/  FADD R3, R6, R7 ;  /* 0x0000000706037221 */ /* 0x000fe40000000000 */
[----:B------:R-:W-:Y:S01]  /*0350*/  FADD R4, R7, R2 ;  /* 0x0000000207047221 */ /* 0x000fe20000000000 */
[----:B------:R-:W-:-:S03]  /*0360*/  FADD R2, R2, R0 ;  /* 0x0000000002027221 */ /* 0x000fc60000000000 */
[----:B------:R-:W-:Y:S05]  /*0370*/  BRA.U UP1, `(.L_x_44) ;  /* 0xfffffffd01d47547 */ /* 0x000fea000b83ffff */
.L_x_43:
[----:B------:R-:W-:Y:S01]  /*0380*/  BAR.SYNC.DEFER_BLOCKING 0x0 ;  /* 0x0000000000007b1d */ /* 0x000fe20000010000 */
[----:B------:R-:W-:-:S07]  /*0390*/  CS2R R16, SR_CLOCKLO ;  /* 0x0000000000107805 */ /* 0x000fce0000015000 */
[----:B------:R-:W-:Y:S01]  /*03a0*/  BAR.SYNC.DEFER_BLOCKING 0x0 ;  /* 0x0000000000007b1d */ /* 0x000fe20000010000 */
[----:B------:R-:W-:Y:S02]  /*03b0*/  MOV R7, RZ ;  /* 0x000000ff00077202 */ /* 0x000fe40000000f00 */
[----:B------:R-:W-:Y:S01]  /*03c0*/  CS2R R20, SR_CLOCKLO ;  /* 0x0000000000147805 */ /* 0x000fe20000015000 */
[----:B------:R-:W-:Y:S02]  /*03d0*/  HFMA2 R22, -RZ, RZ, 0, 0 ;  /* 0x00000000ff167431 */ /* 0x000fe400000001ff */
[----:B------:R-:W-:Y:S01]  /*03e0*/  IMAD.MOV.U32 R5, RZ, RZ, RZ ;  /* 0x000000ffff057224 */ /* 0x000fe200078e00ff */
[----:B------:R-:W-:Y:S01]  /*03f0*/  MOV R6, RZ ;  /* 0x000000ff00067202 */ /* 0x000fe20000000f00 */
[----:B------:R-:W-:Y:S06]  /*0400*/  BRA.U !UP0, `(.L_x_45) ;  /* 0x00000001086c7547 */ /* 0x000fec000b800000 */
[----:B------:R-:W0:Y:S01]  /*0410*/  S2UR UR7, SR_CgaCtaId ;  /* 0x00000000000779c3 */ /* 0x000e220000008800 */
[----:B------:R-:W-:Y:S02]  /*0420*/  SHF.L.U32 R8, R23, 0x4, RZ ;  /* 0x0000000417087819 */ /* 0x000fe400000006ff */
[----:B------:R-:W-:Y:S01]  /*0430*/  CS2R R6, SRZ ;  /* 0x0000000000067805 */ /* 0x000fe2000001ff00 */
[----:B------:R-:W-:Y:S01]  /*0440*/  IMAD.MOV.U32 R5, RZ, RZ, RZ ;  /* 0x000000ffff057224 */ /* 0x000fe200078e00ff */
[----:B------:R-:W-:Y:S01]  /*0450*/  MOV R22, RZ ;  /* 0x000000ff00167202 */ /* 0x000fe20000000f00 */
[----:B------:R-:W-:Y:S01]  /*0460*/  UMOV UR6, 0x400 ;  /* 0x0000040000067882 */ /* 0x000fe20000000000 */
[----:B------:R-:W-:Y:S01]  /*0470*/  LOP3.LUT R8, R8, 0x1f0, RZ, 0xc0, !PT ;  /* 0x000001f008087812 */ /* 0x000fe200078ec0ff */
[----:B------:R-:W-:Y:S02]  /*0480*/  ULEA.HI.SX32 UR4, UR4, 0xfffffff0, 0x1f ;  /* 0xfffffff004047891 */ /* 0x000fe4000f8ffaff */
[----:B------:R-:W-:-:S02]  /*0490*/  UIADD3 UR5, UPT, UPT, -UR5, URZ, URZ ;  /* 0x000000ff05057290 */ /* 0x000fc4000fffe1ff */
[----:B0-----:R-:W-:-:S12]  /*04a0*/  ULEA UR6, UR7, UR6, 0x18 ;  /* 0x0000000607067291 */ /* 0x001fd8000f8ec0ff */
.L_x_46:
[----:B------:R-:W-:Y:S01]  /*04b0*/  LOP3.LUT R8, R8, UR4, RZ, 0xc0, !PT ;  /* 0x0000000408087c12 */ /* 0x000fe2000f8ec0ff */
[----:B------:R-:W-:-:S03]  /*04c0*/  UIADD3 UR5, UPT, UPT, UR5, 0x1, URZ ;  /* 0x0000000105057890 */ /* 0x000fc6000fffe0ff */
[----:B------:R-:W-:Y:S01]  /*04d0*/  IADD3 R12, PT, PT, R8, 0x10, RZ ;  /* 0x00000010080c7810 */ /* 0x000fe20007ffe0ff */
[----:B------:R-:W-:Y:S01]  /*04e0*/  UISETP.NE.AND UP0, UPT, UR5, URZ, UPT ;  /* 0x000000ff0500728c */ /* 0x000fe2000bf05270 */
[----:B------:R-:W0:Y:S02]  /*04f0*/  LDS.128 R8, [R8+UR6] ;  /* 0x0000000608087984 */ /* 0x000e240008000c00 */
[----:B------:R-:W-:-:S05]  /*0500*/  LOP3.LUT R24, R12, UR4, RZ, 0xc0, !PT ;  /* 0x000000040c187c12 */ /* 0x000fca000f8ec0ff */
[----:B------:R-:W1:Y:S01]  /*0510*/  LDS.128 R12, [R24+UR6] ;  /* 0x00000006180c7984 */ /* 0x000e620008000c00 */
[----:B0-----:R-:W-:Y:S01]  /*0520*/  FADD R7, R8, R7 ;  /* 0x0000000708077221 */ /* 0x001fe20000000000 */
[----:B------:R-:W-:Y:S01]  /*0530*/  FADD R22, R9, R22 ;  /* 0x0000001609167221 */ /* 0x000fe20000000000 */
[----:B------:R-:W-:Y:S01]  /*0540*/  FADD R5, R10, R5 ;  /* 0x000000050a057221 */ /* 0x000fe20000000000 */
[----:B------:R-:W-:Y:S01]  /*0550*/  FADD R6, R11, R6 ;  /* 0x000000060b067221 */ /* 0x000fe20000000000 */
[----:B------:R-:W-:Y:S02]  /*0560*/  VIADD R8, R24, 0x10 ;  /* 0x0000001018087836 */ /* 0x000fe40000000000 */
[----:B-1----:R-:W-:Y:S01]  /*0570*/  FADD R7, R7, R12 ;  /* 0x0000000c07077221 */ /* 0x002fe20000000000 */
[----:B------:R-:W-:Y:S01]  /*0580*/  FADD R22, R22, R13 ;  /* 0x0000000d16167221 */ /* 0x000fe20000000000 */
[----:B------:R-:W-:Y:S01]  /*0590*/  FADD R5, R5, R14 ;  /* 0x0000000e05057221 */ /* 0x000fe20000000000 */
[----:B------:R-:W-:Y:S01]  /*05a0*/  FADD R6, R6, R15 ;  /* 0x0000000f06067221 */ /* 0x000fe20000000000 */
[----:B------:R-:W-:Y:S06]  /*05b0*/  BRA.U UP0, `(.L_x_46) ;  /* 0xfffffffd00bc7547 */ /* 0x000fec000b83ffff */
.L_x_45:
[----:B------:R-:W-:Y:S01]  /*05c0*/  BAR.SYNC.DEFER_BLOCKING 0x0 ;  /* 0x0000000000007b1d */ /* 0x000fe20000010000 */
[----:B------:R-:W-:Y:S02]  /*05d0*/  CS2R R8, SR_CLOCKLO ;  /* 0x0000000000087805 */ /* 0x000fe40000015000 */
        /* <DEDUP_REMOVED lines=21> */
.L_x_47:
        /* <DEDUP_REMOVED lines=13> */
.L_x_82:


//--------------------- .text._Z16micro_lds_kernelILi1EEvPmS0_Pfii --------------------------
	.section	.text._Z16micro_lds_kernelILi1EEvPmS0_Pfii,"ax",@progbits
	.align	128
        .global         _Z16micro_lds_kernelILi1EEvPmS0_Pfii
        .type           _Z16micro_lds_kernelILi1EEvPmS0_Pfii,@function
        .size           _Z16micro_lds_kernelILi1EEvPmS0_Pfii,(.L_x_83 - _Z16micro_lds_kernelILi1EEvPmS0_Pfii)
        .other          _Z16micro_lds_kernelILi1EEvPmS0_Pfii,@"STO_CUDA_ENTRY STV_DEFAULT"
_Z16micro_lds_kernelILi1EEvPmS0_Pfii:
.text._Z16micro_lds_kernelILi1EEvPmS0_Pfii:
        /* <DEDUP_REMOVED lines=11> */
.L_x_50:
        /* <DEDUP_REMOVED lines=8> */
.L_x_49:
[----:B------:R-:W-:Y:S05]  /*0130*/  BSYNC.RECONVERGENT B0 ;  /* 0x0000000000007941 */ /* 0x000fea0003800200 */
.L_x_48:
        /* <DEDUP_REMOVED lines=16> */
[----:B------:R-:W-:Y:S02]  /*0240*/  HFMA2 R23, -RZ, RZ, 0, 0 ;  /* 0x00000000ff177431 */ /* 0x000fe400000001ff */
[----:B------:R-:W-:Y:S01]  /*0250*/  IMAD.MOV.U32 R20, RZ, RZ, RZ ;  /* 0x000000ffff147224 */ /* 0x000fe200078e00ff */
[----:B------:R-:W-:Y:S01]  /*0260*/  MOV R19, RZ ;  /* 0x000000ff00137202 */ /* 0x000fe20000000f00 */
[----:B------:R-:W-:Y:S01]  /*0270*/  IMAD.MOV.U32 R16, RZ, RZ, RZ ;  /* 0x000000ffff107224 */ /* 0x000fe200078e00ff */
[----:B-1----:R-:W-:-:S09]  /*0280*/  UISETP.GE.AND UP0, UPT, UR5, 0x1, UPT ;  /* 0x000000010500788c */ /* 0x002fd2000bf06270 */
[----:B------:R-:W-:Y:S05]  /*0290*/  BRA.U !UP0, `(.L_x_51) ;  /* 0x0000000108307547 */ /* 0x000fea000b800000 */
[----:B------:R-:W-:Y:S01]  /*02a0*/  MOV R16, RZ ;  /* 0x000000ff00107202 */ /* 0x000fe20000000f00 */
[----:B------:R-:W-:Y:S01]  /*02b0*/  IMAD.MOV.U32 R19, RZ, RZ, RZ ;  /* 0x000000ffff137224 */ /* 0x000fe200078e00ff */
[----:B------:R-:W-:Y:S01]  /*02c0*/  MOV R20, RZ ;  /* 0x000000ff00147202 */ /* 0x000fe20000000f00 */
[----:B------:R-:W-:Y:S01]  /*02d0*/  IMAD.MOV.U32 R23, RZ, RZ, RZ ;  /* 0x000000ffff177224 */ /* 0x000fe200078e00ff */
[----:B------:R-:W-:-:S12]  /*02e0*/  UIADD3 UR6, UPT, UPT, -UR5, URZ, URZ ;  /* 0x000000ff05067290 */ /* 0x000fd8000fffe1ff */
.L_x_52:
[----:B------:R-:W-:Y:S01]  /*02f0*/  UIADD3 UR6, UPT, UPT, UR6, 0x1, URZ ;  /* 0x0000000106067890 */ /* 0x000fe2000fffe0ff */
[----:B------:R-:W-:Y:S01]  /*0300*/  FADD R23, R20, R23 ;  /* 0x0000001714177221 */ /* 0x000fe20000000000 */
[----:B------:R-:W-:Y:S01]  /*0310*/  FADD R20, R19, R20 ;  /* 0x0000001413147221 */ /* 0x000fe20000000000 */
[----:B------:R-:W-:Y:S01]  /*0320*/  FADD R19, R16, R19 ;  /* 0x0000001310137221 */ /* 0x000fe20000000000 */
[----:B------:R-:W-:Y:S01]  /*0330*/  UISETP.NE.AND UP1, UPT, UR6, URZ, UPT ;  /* 0x000000ff0600728c */ /* 0x000fe2000bf25270 */
[----:B------:R-:W-:-:S08]  /*0340*/  FADD R16, R23, R16 ;  /* 0x0000001017107221 */ /* 0x000fd00000000000 */
[----:B------:R-:W-:Y:S05]  /*0350*/  BRA.U UP1, `(.L_x_52) ;  /* 0xfffffffd01e47547 */ /* 0x000fea000b83ffff */
.L_x_51:
[----:B------:R-:W-:Y:S01]  /*0360*/  BAR.SYNC.DEFER_BLOCKING 0x0 ;  /* 0x0000000000007b1d */ /* 0x000fe20000010000 */
[----:B------:R-:W-:-:S07]  /*0370*/  CS2R R8, SR_CLOCKLO ;  /* 0x0000000000087805 */ /* 0x000fce0000015000 */
[----:B------:R-:W-:Y:S01]  /*0380*/  BAR.SYNC.DEFER_BLOCKING 0x0 ;  /* 0x0000000000007b1d */ /* 0x000fe20000010000 */
[----:B------:R-:W-:Y:S01]  /*0390*/  HFMA2 R21, -RZ, RZ, 0, 0 ;  /* 0x00000000ff157431 */ /* 0x000fe200000001ff */
[----:B0-----:R-:W-:Y:S01]  /*03a0*/  CS2R R2, SR_CLOCKLO ;  /* 0x0000000000027805 */ /* 0x001fe20000015000 */
[----:B------:R-:W-:Y:S01]  /*03b0*/  IMAD.MOV.U32 R18, RZ, RZ, RZ ;  /* 0x000000ffff127224 */ /* 0x000fe200078e00ff */
[----:B------:R-:W-:Y:S01]  /*03c0*/  MOV R17, RZ ;  /* 0x000000ff00117202 */ /* 0x000fe20000000f00 */
[----:B------:R-:W-:Y:S01]  /*03d0*/  IMAD.MOV.U32 R0, RZ, RZ, RZ ;  /* 0x000000ffff007224 */ /* 0x000fe200078e00ff */
[----:B------:R-:W-:Y:S06]  /*03e0*/  BRA.U !UP0, `(.L_x_53) ;  /* 0x0000000108547547 */ /* 0x000fec000b800000 */
[----:B------:R-:W0:Y:S01]  /*03f0*/  S2UR UR7, SR_CgaCtaId ;  /* 0x00000000000779c3 */ /* 0x000e220000008800 */
[----:B------:R-:W-:Y:S01]  /*0400*/  SHF.L.U32 R4, R12, 0x4, RZ ;  /* 0x000000040c047819 */ /* 0x000fe200000006ff */
[----:B------:R-:W-:Y:S02]  /*0410*/  HFMA2 R17, -RZ, RZ, 0, 0 ;  /* 0x00000000ff117431 */ /* 0x000fe400000001ff */
[----:B------:R-:W-:Y:S01]  /*0420*/  IMAD.MOV.U32 R0, RZ, RZ, RZ ;  /* 0x000000ffff007224 */ /* 0x000fe200078e00ff */
[----:B------:R-:W-:Y:S01]  /*0430*/  MOV R21, RZ ;  /* 0x000000ff00157202 */ /* 0x000fe20000000f00 */
[----:B------:R-:W-:Y:S01]  /*0440*/  IMAD.MOV.U32 R18, RZ, RZ, RZ ;  /* 0x000000ffff127224 */ /* 0x000fe200078e00ff */
[----:B------:R-:W-:Y:S01]  /*0450*/  LOP3.LUT R4, R4, 0x1f0, RZ, 0xc0, !PT ;  /* 0x000001f004047812 */ /* 0x000fe200078ec0ff */
[----:B------:R-:W-:Y:S01]  /*0460*/  UMOV UR6, 0x400 ;  /* 0x0000040000067882 */ /* 0x000fe20000000000 */
[----:B------:R-:W-:Y:S02]  /*0470*/  ULEA.HI.SX32 UR4, UR4, 0xfffffff0, 0x1f ;  /* 0xfffffff004047891 */ /* 0x000fe4000f8ffaff */
[----:B------:R-:W-:-:S02]  /*0480*/  UIADD3 UR5, UPT, UPT, -UR5, URZ, URZ ;  /* 0x000000ff05057290 */ /* 0x000fc4000fffe1ff */
[----:B0-----:R-:W-:-:S12]  /*0490*/  ULEA UR6, UR7, UR6, 0x18 ;  /* 0x0000000607067291 */ /* 0x001fd8000f8ec0ff */
.L_x_54:
[----:B------:R-:W-:Y:S01]  /*04a0*/  LOP3.LUT R13, R4, UR4, RZ, 0xc0, !PT ;  /* 0x00000004040d7c12 */ /* 0x000fe2000f8ec0ff */
[----:B------:R-:W-:-:S04]  /*04b0*/  UIADD3 UR5, UPT, UPT, UR5, 0x1, URZ ;  /* 0x0000000105057890 */ /* 0x000fc8000fffe0ff */
[----:B------:R-:W0:Y:S01]  /*04c0*/  LDS.128 R4, [R13+UR6] ;  /* 0x000000060d047984 */ /* 0x000e220008000c00 */
[----:B------:R-:W-:Y:S01]  /*04d0*/  UISETP.NE.AND UP0, UPT, UR5, URZ, UPT ;  /* 0x000000ff0500728c */ /* 0x000fe2000bf05270 */
[----:B0-----:R-:W-:Y:S01]  /*04e0*/  FADD R21, R4, R21 ;  /* 0x0000001504157221 */ /* 0x001fe20000000000 */
[----:B------:R-:W-:Y:S01]  /*04f0*/  FADD R18, R5, R18 ;  /* 0x0000001205127221 */ /* 0x000fe20000000000 */
[----:B------:R-:W-:Y:S01]  /*0500*/  FADD R17, R6, R17 ;  /* 0x0000001106117221 */ /* 0x000fe20000000000 */
[----:B------:R-:W-:Y:S01]  /*0510*/  FADD R0, R7, R0 ;  /* 0x0000000007007221 */ /* 0x000fe20000000000 */
[----:B------:R-:W-:-:S04]  /*0520*/  VIADD R4, R13, 0x10 ;  /* 0x000000100d047836 */ /* 0x000fc80000000000 */
[----:B------:R-:W-:Y:S05]  /*0530*/  BRA.U UP0, `(.L_x_54) ;  /* 0xfffffffd00d87547 */ /* 0x000fea000b83ffff */
.L_x_53:
        /* <DEDUP_REMOVED lines=15> */
[----:B------:R-:W-:-:S04]  /*0630*/  FADD R0, R17, R0 ;  /* 0x0000000011007221 */ /* 0x000fc80000000000 */
[----:B------:R-:W2:Y:S01]  /*0640*/  LDC.64 R14, c[0x0][0x390] ;  /* 0x0000e400ff0e7b82 */ /* 0x000ea20000000a00 */
[----:B------:R-:W-:Y:S02]  /*0650*/  IMAD.X R3, R5, 0x1, ~R3, P0 ;  /* 0x0000000105037824 */ /* 0x000fe400000e0e03 */
[----:B------:R-:W-:Y:S01]  /*0660*/  FADD R19, R19, R0 ;  /* 0x0000000013137221 */ /* 0x000fe20000000000 */
[----:B0-----:R-:W-:Y:S04]  /*0670*/  STG.E.64 desc[UR4][R6.64], R8 ;  /* 0x0000000806007986 */ /* 0x001fe8000c101b04 */
[----:B-1----:R-:W-:Y:S04]  /*0680*/  STG.E.64 desc[UR4][R12.64], R2 ;  /* 0x000000020c007986 */ /* 0x002fe8000c101b04 */
[----:B--2---:R-:W-:Y:S01]  /*0690*/  STG.E desc[UR4][R14.64], R19 ;  /* 0x000000130e007986 */ /* 0x004fe2000c101904 */
[----:B------:R-:W-:Y:S05]  /*06a0*/  EXIT ;  /* 0x000000000000794d */ /* 0x000fea0003800000 */
.L_x_55:
        /* <DEDUP_REMOVED lines=13> */
.L_x_83:


//--------------------- .text._Z16micro_ldg_kernelILi64EEvPmPfPKfiii --------------------------
	.section	.text._Z16micro_ldg_kernelILi64EEvPmPfPKfiii,"ax",@progbits
	.align	128
        .global         _Z16micro_ldg_kernelILi64EEvPmPfPKfiii
        .type           _Z16micro_ldg_kernelILi64EEvPmPfPKfiii,@function
        .size           _Z16micro_ldg_kernelILi64EEvPmPfPKfiii,(.L_x_84 - _Z16micro_ldg_kernelILi64EEvPmPfPKfiii)
        .other          _Z16micro_ldg_kernelILi64EEvPmPfPKfiii,@"STO_CUDA_ENTRY STV_DEFAULT"
_Z16micro_ldg_kernelILi64EEvPmPfPKfiii:
.text._Z16micro_ldg_kernelILi64EEvPmPfPKfiii:
[----:B------:R-:W-:Y:S01]  /*0000*/  LDC R1, c[0x0][0x37c] ;  /* 0x0000df00ff017b82 */ /* 0x000fe20000000800 */
[----:B------:R-:W0:Y:S01]  /*0010*/  S2R R0, SR_TID.X ;  /* 0x0000000000007919 */ /* 0x000e220000002100 */
[----:B------:R-:W1:Y:S06]  /*0020*/  LDCU.64 UR6, c[0x0][0x358] ;  /* 0x00006b00ff0677ac */ /* 0x000e6c0008000a00 */
[----:B------:R-:W-:Y:S01]  /*0030*/  BAR.SYNC.DEFER_BLOCKING 0x0 ;  /* 0x0000000000007b1d */ /* 0x000fe20000010000 */
[----:B------:R-:W-:-:S05]  /*0040*/  CS2R R18, SR_CLOCKLO ;  /* 0x0000000000127805 */ /* 0x000fca0000015000 */
[----:B------:R-:W2:Y:S01]  /*0050*/  LDCU UR4, c[0x0][0x398] ;  /* 0x00007300ff0477ac */ /* 0x000ea20008000800 */
[----:B------:R-:W-:Y:S01]  /*0060*/  HFMA2 R25, -RZ, RZ, 0, 0 ;  /* 0x00000000ff197431 */ /* 0x000fe200000001ff */
[----:B------:R-:W-:Y:S01]  /*0070*/  MOV R22, RZ ;  /* 0x000000ff00167202 */ /* 0x000fe20000000f00 */
[----:B------:R-:W-:Y:S01]  /*0080*/  HFMA2 R9, -RZ, RZ, 0, 0 ;  /* 0x00000000ff097431 */ /* 0x000fe200000001ff */
[----:B------:R-:W-:Y:S01]  /*0090*/  MOV R26, RZ ;  /* 0x000000ff001a7202 */ /* 0x000fe20000000f00 */
[----:B--2---:R-:W-:-:S09]  /*00a0*/  UISETP.GE.AND UP0, UPT, UR4, 0x1, UPT ;  /* 0x000000010400788c */ /* 0x004fd2000bf06270 */
[----:B01----:R-:W-:Y:S05]  /*00b0*/  BRA.U !UP0, `(.L_x_56) ;  /* 0x0000002908a47547 */ /* 0x003fea000b800000 */
[----:B------:R-:W0:Y:S01]  /*00c0*/  LDC R2, c[0x0][0x39c] ;  /* 0x0000e700ff027b82 */ /* 0x000e220000000800 */
[----:B------:R-:W-:Y:S01]  /*00d0*/  SHF.L.U32 R3, R0, 0x2, RZ ;  /* 0x0000000200037819 */ /* 0x000fe200000006ff */
[----:B------:R-:W1:Y:S01]  /*00e0*/  LDCU UR5, c[0x0][0x3a0] ;  /* 0x00007400ff0577ac */ /* 0x000e620008000800 */
[----:B------:R-:W-:Y:S02]  /*00f0*/  MOV R26, RZ ;  /* 0x000000ff001a7202 */ /* 0x000fe40000000f00 */
[----:B------:R-:W-:Y:S01]  /*0100*/  LOP3.LUT R3, R3, 0x7c, RZ, 0xc0, !PT ;  /* 0x0000007c03037812 */ /* 0x000fe200078ec0ff */
[----:B------:R-:W-:Y:S01]  /*0110*/  UIADD3 UR4, UPT, UPT, -UR4, URZ, URZ ;  /* 0x000000ff04047290 */ /* 0x000fe2000fffe1ff */
[----:B------:R-:W-:Y:S01]  /*0120*/  MOV R22, RZ ;  /* 0x000000ff00167202 */ /* 0x000fe20000000f00 */
[----:B------:R-:W2:Y:S01]  /*0130*/  LDC.64 R16, c[0x0][0x390] ;  /* 0x0000e400ff107b82 */ /* 0x000ea20000000a00 */
[----:B------:R-:W-:Y:S02]  /*0140*/  IABS R10, R3 ;  /* 0x00000003000a7213 */ /* 0x000fe40000000000 */
[----:B------:R-:W-:-:S02]  /*0150*/  ISETP.GE.AND P2, PT, R3, RZ, PT ;  /* 0x000000ff0300720c */ /* 0x000fc40003f46270 */
[----:B------:R-:W-:-:S03]  /*0160*/  MOV R25, RZ ;  /* 0x000000ff00197202 */ /* 0x000fc60000000f00 */
[----:B------:R-:W3:Y:S01]  /*0170*/  LDC R3, c[0x0][0x3a0] ;  /* 0x0000e800ff037b82 */ /* 0x000ee20000000800 */
[----:B-1----:R-:W-:Y:S01]  /*0180*/  UISETP.NE.AND UP0, UPT, UR5, URZ, UPT ;  /* 0x000000ff0500728c */ /* 0x002fe2000bf05270 */
[----:B0-----:R-:W-:-:S04]  /*0190*/  IADD3 R2, PT, PT, R2, -0x4, RZ ;  /* 0xfffffffc02027810 */ /* 0x001fc80007ffe0ff */
[-C--:B------:R-:W-:Y:S02]  /*01a0*/  IABS R8, R2.reuse ;  /* 0x0000000200087213 */ /* 0x080fe40000000000 */
[----:B------:R-:W-:Y:S02]  /*01b0*/  IABS R9, R2 ;  /* 0x0000000200097213 */ /* 0x000fe40000000000 */
[----:B------:R-:W0:Y:S08]  /*01c0*/  I2F.RP R6, R8 ;  /* 0x0000000800067306 */ /* 0x000e300000209400 */
[----:B0-----:R-:W0:Y:S02]  /*01d0*/  MUFU.RCP R6, R6 ;  /* 0x0000000600067308 */ /* 0x001e240000001000 */
[----:B0-----:R-:W-:-:S06]  /*01e0*/  IADD3 R4, PT, PT, R6, 0xffffffe, RZ ;  /* 0x0ffffffe06047810 */ /* 0x001fcc0007ffe0ff */
[----:B------:R0:W1:Y:S02]  /*01f0*/  F2I.FTZ.U32.TRUNC.NTZ R5, R4 ;  /* 0x0000000400057305 */ /* 0x000064000021f000 */
[----:B0-----:R-:W-:Y:S02]  /*0200*/  MOV R4, RZ ;  /* 0x000000ff00047202 */ /* 0x001fe40000000f00 */
[----:B-1----:R-:W-:-:S05]  /*0210*/  IADD3 R7, PT, PT, RZ, -R5, RZ ;  /* 0x80000005ff077210 */ /* 0x002fca0007ffe0ff */
[----:B------:R-:W-:-:S04]  /*0220*/  IMAD R7, R7, R8, RZ ;  /* 0x0000000807077224 */ /* 0x000fc800078e02ff */
[----:B------:R-:W-:Y:S01]  /*0230*/  IMAD.HI.U32 R5, R5, R7, R4 ;  /* 0x0000000705057227 */ /* 0x000fe200078e0004 */
[----:B------:R-:W-:Y:S02]  /*0240*/  IADD3 R4, PT, PT, RZ, -R9, RZ ;  /* 0x80000009ff047210 */ /* 0x000fe40007ffe0ff */
[----:B------:R-:W-:-:S03]  /*0250*/  MOV R9, RZ ;  /* 0x000000ff00097202 */ /* 0x000fc60000000f00 */
[----:B------:R-:W-:-:S04]  /*0260*/  IMAD.HI.U32 R5, R5, R10, RZ ;  /* 0x0000000a05057227 */ /* 0x000fc800078e00ff */
[----:B------:R-:W-:-:S05]  /*0270*/  IMAD R5, R5, R4, R10 ;  /* 0x0000000405057224 */ /* 0x000fca00078e020a */
[----:B------:R-:W-:-:S13]  /*0280*/  ISETP.GT.U32.AND P0, PT, R8, R5, PT ;  /* 0x000000050800720c */ /* 0x000fda0003f04070 */
[----:B------:R-:W-:Y:S02]  /*0290*/  @!P0 IADD3 R5, PT, PT, R5, -R8, RZ ;  /* 0x8000000805058210 */ /* 0x000fe40007ffe0ff */
[----:B------:R-:W-:Y:S02]  /*02a0*/  ISETP.NE.AND P0, PT, R2, RZ, PT ;  /* 0x000000ff0200720c */ /* 0x000fe40003f05270 */
[----:B------:R-:W-:-:S13]  /*02b0*/  ISETP.GT.U32.AND P1, PT, R8, R5, PT ;  /* 0x000000050800720c */ /* 0x000fda0003f24070 */
[----:B------:R-:W-:Y:S02]  /*02c0*/  @!P1 IADD3 R5, PT, PT, R5, -R8, RZ ;  /* 0x8000000805059210 */ /* 0x000fe40007ffe0ff */
[----:B------:R-:W-:Y:S02]  /*02d0*/  PLOP3.LUT P1, PT, PT, PT, UP0, 0x80, 0x8 ;  /* 0x000000000008781c */ /* 0x000fe40003f2f008 */
[----:B------:R-:W-:Y:S02]  /*02e0*/  @!P2 IADD3 R5, PT, PT, -R5, RZ, RZ ;  /* 0x000000ff0505a210 */ /* 0x000fe40007ffe1ff */
[----:B------:R-:W-:-:S04]  /*02f0*/  @!P0 LOP3.LUT R5, RZ, R2, RZ, 0x33, !PT ;  /* 0x00000002ff058212 */ /* 0x000fc800078e33ff */
[----:B--23--:R-:W-:-:S07]  /*0300*/  MOV R13, R5 ;  /* 0x00000005000d7202 */ /* 0x00cfce0000000f00 */
.L_x_57:
[----:B------:R-:W-:-:S05]  /*0310*/  IMAD.WIDE R10, R13, 0x4, R16 ;  /* 0x000000040d0a7825 */ /* 0x000fca00078e0210 */
[----:B------:R-:W2:Y:S01]  /*0320*/  @P1 LDG.E.128.STRONG.GPU R4, desc[UR6][R10.64] ;  /* 0x000000060a041981 */ /* 0x000ea2000c1efd00 */
[----:B------:R-:W-:-:S04]  /*0330*/  IADD3 R13, PT, PT, R13, 0x4, RZ ;  /* 0x000000040d0d7810 */ /* 0x000fc80007ffe0ff */
[----:B------:R-:W-:-:S04]  /*0340*/  ISETP.GE.AND P0, PT, R13, R2, PT ;  /* 0x000000020d00720c */ /* 0x000fc80003f06270 */
[----:B------:R-:W-:-:S05]  /*0350*/  SEL R21, R13, RZ, !P0 ;  /* 0x000000ff0d157207 */ /* 0x000fca0004000000 */
[C---:B------:R-:W-:Y:S01]  /*0360*/  IMAD.WIDE R30, R21.reuse, 0x4, R16 ;  /* 0x00000004151e7825 */ /* 0x040fe200078e0210 */
[----:B------:R-:W-:Y:S01]  /*0370*/  IADD3 R21, PT, PT, R21, 0x4, RZ ;  /* 0x0000000415157810 */ /* 0x000fe20007ffe0ff */
[----:B------:R-:W2:Y:S01]  /*0380*/  @!P1 LDG.E.128.STRONG.SM R4, desc[UR6][R10.64] ;  /* 0x000000060a049981 */ /* 0x000ea2000c1ebd00 */
[----:B------:R-:W-:-:S13]  /*0390*/  ISETP.NE.AND P1, PT, R3, RZ, PT ;  /* 0x000000ff0300720c */ /* 0x000fda0003f25270 */
[----:B------:R-:W3:Y:S01]  /*03a0*/  @P1 LDG.E.128.STRONG.GPU R12, desc[UR6][R30.64] ;  /* 0x000000061e0c1981 */ /* 0x000ee2000c1efd00 */
[----:B------:R-:W-:-:S04]  /*03b0*/  ISETP.GE.AND P0, PT, R21, R2, PT ;  /* 0x000000021500720c */ /* 0x000fc80003f06270 */
[----:B------:R-:W-:-:S04]  /*03c0*/  SEL R21, R21, RZ, !P0 ;  /* 0x000000ff15157207 */ /* 0x000fc80004000000 */
[C---:B------:R-:W-:Y:S01]  /*03d0*/  IADD3 R23, PT, PT, R21.reuse, 0x4, RZ ;  /* 0x0000000415177810 */ /* 0x040fe20007ffe0ff */
[----:B------:R-:W-:-:S03]  /*03e0*/  IMAD.WIDE R28, R21, 0x4, R16 ;  /* 0x00000004151c7825 */ /* 0x000fc600078e0210 */
[----:B------:R-:W-:-:S04]  /*03f0*/  ISETP.GE.AND P0, PT, R23, R2, PT ;  /* 0x000000021700720c */ /* 0x000fc80003f06270 */
[----:B------:R-:W-:-:S05]  /*0400*/  SEL R23, R23, RZ, !P0 ;  /* 0x000000ff17177207 */ /* 0x000fca0004000000 */
[----:B------:R-:W-:-:S04]  /*0410*/  IMAD.WIDE R20, R23, 0x4, R16 ;  /* 0x0000000417147825 */ /* 0x000fc800078e0210 */
[----:B--2---:R-:W-:Y:S01]  /*0420*/  FADD R25, R4, R25 ;  /* 0x0000001904197221 */ /* 0x004fe20000000000 */
[----:B------:R-:W-:Y:S01]  /*0430*/  FADD R22, R5, R22 ;  /* 0x0000001605167221 */ /* 0x000fe20000000000 */
[----:B------:R-:W-:Y:S01]  /*0440*/  FADD R24, R6, R9 ;  /* 0x0000000906187221 */ /* 0x000fe20000000000 */
[----:B------:R-:W-:Y:S01]  /*0450*/  FADD R26, R7, R26 ;  /* 0x0000001a071a7221 */ /* 0x000fe20000000000 */
[----:B------:R-:W2:Y:S04]  /*0460*/  @P1 LDG.E.128.STRONG.GPU R8, desc[UR6][R20.64] ;  /* 0x0000000614081981 */ /* 0x000ea8000c1efd00 */
[----:B------:R-:W4:Y:S04]  /*0470*/  @P1 LDG.E.128.STRONG.GPU R4, desc[UR6][R28.64] ;  /* 0x000000061c041981 */ /* 0x000f28000c1efd00 */
[----:B------:R-:W3:Y:S01]  /*0480*/  @!P1 LDG.E.128.STRONG.SM R12, desc[UR6][R30.64] ;  /* 0x000000061e0c9981 */ /* 0x000ee2000c1ebd00 */
[----:B------:R-:W-:-:S04]  /*0490*/  IADD3 R23, PT, PT, R23, 0x4, RZ ;  /* 0x0000000417177810 */ /* 0x000fc80007ffe0ff */
[----:B------:R-:W-:-:S04]  /*04a0*/  ISETP.GE.AND P0, PT, R23, R2, PT ;  /* 0x000000021700720c */ /* 0x000fc80003f06270 */
[----:B------:R-:W-:Y:S01]  /*04b0*/  SEL R23, R23, RZ, !P0 ;  /* 0x000000ff17177207 */ /* 0x000fe20004000000 */
[----:B------:R0:W2:Y:S04]  /*04c0*/  @!P1 LDG.E.128.STRONG.SM R8, desc[UR6][R20.64] ;  /* 0x0000000614089981 */ /* 0x0000a8000c1ebd00 */
[----:B------:R-:W4:Y:S01]  /*04d0*/  @!P1 LDG.E.128.STRONG.SM R4, desc[UR6][R28.64] ;  /* 0x000000061c049981 */ /* 0x000f22000c1ebd00 */
[----:B0-----:R-:W-:-:S04]  /*04e0*/  IMAD.WIDE R20, R23, 0x4, R16 ;  /* 0x0000000417147825 */ /* 0x001fc800078e0210 */
[----:B---3--:R-:W-:Y:S01]  /*04f0*/  FADD R25, R25, R12 ;  /* 0x0000000c19197221 */ /* 0x008fe20000000000 */
[----:B------:R-:W-:Y:S01]  /*0500*/  FADD R22, R22, R13 ;  /* 0x0000000d16167221 */ /* 0x000fe20000000000 */
[----:B------:R-:W-:Y:S01]  /*0510*/  FADD R27, R24, R14 ;  /* 0x0000000e181b7221 */ /* 0x000fe20000000000 */
[----:B------:R-:W-:Y:S02]  /*0520*/  FADD R26, R26, R15 ;  /* 0x0000000f1a1a7221 */ /* 0x000fe40000000000 */
[----:B------:R-:W3:Y:S01]  /*0530*/  @P1 LDG.E.128.STRONG.GPU R12, desc[UR6][R20.64] ;  /* 0x00000006140c1981 */ /* 0x000ee2000c1efd00 */
[----:B------:R-:W-:-:S04]  /*0540*/  IADD3 R31, PT, PT, R23, 0x4, RZ ;  /* 0x00000004171f7810 */ /* 0x000fc80007ffe0ff */
[----:B------:R-:W-:-:S04]  /*0550*/  ISETP.GE.AND P0, PT, R31, R2, PT ;  /* 0x000000021f00720c */ /* 0x000fc80003f06270 */
[----:B------:R-:W-:Y:S01]  /*0560*/  SEL R31, R31, RZ, !P0 ;  /* 0x000000ff1f1f7207 */ /* 0x000fe20004000000 */
[----:B----4-:R-:W-:Y:S01]  /*0570*/  FADD R23, R25, R4 ;  /* 0x0000000419177221 */ /* 0x010fe20000000000 */
[----:B------:R-:W-:Y:S02]  /*0580*/  FADD R4, R22, R5 ;  /* 0x0000000516047221 */ /* 0x000fe40000000000 */
[C---:B------:R-:W-:Y:S01]  /*0590*/  IADD3 R5, PT, PT, R31.reuse, 0x4, RZ ;  /* 0x000000041f057810 */ /* 0x040fe20007ffe0ff */
[----:B------:R-:W-:-:S03]  /*05a0*/  IMAD.WIDE R30, R31, 0x4, R16 ;  /* 0x000000041f1e7825 */ /* 0x000fc600078e0210 */
[----:B------:R-:W-:Y:S01]  /*05b0*/  ISETP.GE.AND P0, PT, R5, R2, PT ;  /* 0x000000020500720c */ /* 0x000fe20003f06270 */
[----:B--2---:R-:W-:-:S03]  /*05c0*/  FADD R24, R23, R8 ;  /* 0x0000000817187221 */ /* 0x004fc60000000000 */
[----:B------:R-:W-:Y:S01]  /*05d0*/  SEL R22, R5, RZ, !P0 ;  /* 0x000000ff05167207 */ /* 0x000fe20004000000 */
[----:B------:R-:W-:Y:S01]  /*05e0*/  FADD R25, R27, R6 ;  /* 0x000000061b197221 */ /* 0x000fe20000000000 */
[----:B------:R-:W-:Y:S01]  /*05f0*/  FADD R26, R26, R7 ;  /* 0x000000071a1a7221 */ /* 0x000fe20000000000 */
[----:B------:R-:W-:Y:S01]  /*0600*/  FADD R23, R4, R9 ;  /* 0x0000000904177221 */ /* 0x000fe20000000000 */
[----:B------:R0:W3:Y:S01]  /*0610*/  @!P1 LDG.E.128.STRONG.SM R12, desc[UR6][R20.64] ;  /* 0x00000006140c9981 */ /* 0x0000e2000c1ebd00 */
[----:B------:R-:W-:-:S03]  /*0620*/  IMAD.WIDE R28, R22, 0x4, R16 ;  /* 0x00000004161c7825 */ /* 0x000fc600078e0210 */
[----:B------:R-:W2:Y:S01]  /*0630*/  @P1 LDG.E.128.STRONG.GPU R4, desc[UR6][R30.64] ;  /* 0x000000061e041981 */ /* 0x000ea2000c1efd00 */
[----:B------:R-:W-:Y:S01]  /*0640*/  FADD R25, R25, R10 ;  /* 0x0000000a19197221 */ /* 0x000fe20000000000 */
[----:B------:R-:W-:Y:S02]  /*0650*/  FADD R26, R26, R11 ;  /* 0x0000000b1a1a7221 */ /* 0x000fe40000000000 */
[----:B------:R-:W4:Y:S01]  /*0660*/  @P1 LDG.E.128.STRONG.GPU R8, desc[UR6][R28.64] ;  /* 0x000000061c081981 */ /* 0x000f22000c1efd00 */
[----:B------:R-:W-:-:S04]  /*0670*/  IADD3 R27, PT, PT, R22, 0x4, RZ ;  /* 0x00000004161b7810 */ /* 0x000fc80007ffe0ff */
[----:B------:R-:W-:-:S04]  /*0680*/  ISETP.GE.AND P0, PT, R27, R2, PT ;  /* 0x000000021b00720c */ /* 0x000fc80003f06270 */
[----:B------:R-:W-:-:S05]  /*0690*/  SEL R22, R27, RZ, !P0 ;  /* 0x000000ff1b167207 */ /* 0x000fca0004000000 */
[----:B0-----:R-:W-:Y:S01]  /*06a0*/  IMAD.WIDE R20, R22, 0x4, R16 ;  /* 0x0000000416147825 */ /* 0x001fe200078e0210 */
[----:B------:R0:W2:Y:S04]  /*06b0*/  @!P1 LDG.E.128.STRONG.SM R4, desc[UR6][R30.64] ;  /* 0x000000061e049981 */ /* 0x0000a8000c1ebd00 */
[----:B------:R1:W4:Y:S01]  /*06c0*/  @!P1 LDG.E.128.STRONG.SM R8, desc[UR6][R28.64] ;  /* 0x000000061c089981 */ /* 0x000322000c1ebd00 */
[----:B---3--:R-:W-:Y:S01]  /*06d0*/  FADD R27, R24, R12 ;  /* 0x0000000c181b7221 */ /* 0x008fe20000000000 */
[----:B------:R-:W-:Y:S01]  /*06e0*/  FADD R24, R23, R13 ;  /* 0x0000000d17187221 */ /* 0x000fe20000000000 */
[----:B------:R-:W-:Y:S01]  /*06f0*/  FADD R25, R25, R14 ;  /* 0x0000000e19197221 */ /* 0x000fe20000000000 */
[----:B------:R-:W-:Y:S02]  /*0700*/  FADD R26, R26, R15 ;  /* 0x0000000f1a1a7221 */ /* 0x000fe40000000000 */
[----:B------:R-:W3:Y:S01]  /*0710*/  @P1 LDG.E.128.STRONG.GPU R12, desc[UR6][R20.64] ;  /* 0x00000006140c1981 */ /* 0x000ee2000c1efd00 */
[----:B0-----:R-:W-:-:S04]  /*0720*/  IADD3 R31, PT, PT, R22, 0x4, RZ ;  /* 0x00000004161f7810 */ /* 0x001fc80007ffe0ff */
[----:B------:R-:W-:-:S04]  /*0730*/  ISETP.GE.AND P0, PT, R31, R2, PT ;  /* 0x000000021f00720c */ /* 0x000fc80003f06270 */
[----:B------:R-:W-:-:S04]  /*0740*/  SEL R31, R31, RZ, !P0 ;  /* 0x000000ff1f1f7207 */ /* 0x000fc80004000000 */
[C---:B------:R-:W-:Y:S01]  /*0750*/  IADD3 R23, PT, PT, R31.reuse, 0x4, RZ ;  /* 0x000000041f177810 */ /* 0x040fe20007ffe0ff */
[----:B------:R-:W-:-:S03]  /*0760*/  IMAD.WIDE R30, R31, 0x4, R16 ;  /* 0x000000041f1e7825 */ /* 0x000fc600078e0210 */
[----:B------:R-:W-:-:S04]  /*0770*/  ISETP.GE.AND P0, PT, R23, R2, PT ;  /* 0x000000021700720c */ /* 0x000fc80003f06270 */
[----:B------:R-:W-:-:S05]  /*0780*/  SEL R23, R23, RZ, !P0 ;  /* 0x000000ff17177207 */ /* 0x000fca0004000000 */
[----:B-1----:R-:W-:-:S04]  /*0790*/  IMAD.WIDE R28, R23, 0x4, R16 ;  /* 0x00000004171c7825 */ /* 0x002fc800078e0210 */
[----:B--2---:R-:W-:Y:S01]  /*07a0*/  FADD R22, R24, R5 ;  /* 0x0000000518167221 */ /* 0x004fe20000000000 */
[----:B------:R-:W-:Y:S01]  /*07b0*/  FADD R5, R25, R6 ;  /* 0x0000000619057221 */ /* 0x000fe20000000000 */
[----:B------:R-:W-:Y:S01]  /*07c0*/  FADD R27, R27, R4 ;  /* 0x000000041b1b7221 */ /* 0x000fe20000000000 */
[----:B------:R-:W-:Y:S02]  /*07d0*/  FADD R26, R26, R7 ;  /* 0x000000071a1a7221 */ /* 0x000fe40000000000 */
[----:B----4-:R-:W-:Y:S02]  /*07e0*/  FADD R24, R5, R10 ;  /* 0x0000000a05187221 */ /* 0x010fe40000000000 */
[----:B------:R-:W2:Y:S01]  /*07f0*/  @P1 LDG.E.128.STRONG.GPU R4, desc[UR6][R30.64] ;  /* 0x000000061e041981 */ /* 0x000ea2000c1efd00 */
[----:B------:R-:W-:Y:S01]  /*0800*/  FADD R25, R27, R8 ;  /* 0x000000081b197221 */ /* 0x000fe20000000000 */
[----:B------:R-:W-:Y:S01]  /*0810*/  FADD R22, R22, R9 ;  /* 0x0000000916167221 */ /* 0x000fe20000000000 */
[----:B------:R-:W-:Y:S01]  /*0820*/  FADD R26, R26, R11 ;  /* 0x0000000b1a1a7221 */ /* 0x000fe20000000000 */
[----:B------:R0:W3:Y:S04]  /*0830*/  @!P1 LDG.E.128.STRONG.SM R12, desc[UR6][R20.64] ;  /* 0x00000006140c9981 */ /* 0x0000e8000c1ebd00 */
[----:B------:R-:W4:Y:S01]  /*0840*/  @P1 LDG.E.128.STRONG.GPU R8, desc[UR6][R28.64] ;  /* 0x000000061c081981 */ /* 0x000f22000c1efd00 */
[----:B------:R-:W-:-:S04]  /*0850*/  IADD3 R23, PT, PT, R23, 0x4, RZ ;  /* 0x0000000417177810 */ /* 0x000fc80007ffe0ff */
[----:B------:R-:W-:-:S04]  /*0860*/  ISETP.GE.AND P0, PT, R23, R2, PT ;  /* 0x000000021700720c */ /* 0x000fc80003f06270 */
[----:B------:R-:W-:-:S05]  /*0870*/  SEL R23, R23, RZ, !P0 ;  /* 0x000000ff17177207 */ /* 0x000fca0004000000 */
[----:B0-----:R-:W-:Y:S01]  /*0880*/  IMAD.WIDE R20, R23, 0x4, R16 ;  /* 0x0000000417147825 */ /* 0x001fe200078e0210 */
[----:B------:R0:W2:Y:S04]  /*0890*/  @!P1 LDG.E.128.STRONG.SM R4, desc[UR6][R30.64] ;  /* 0x000000061e049981 */ /* 0x0000a8000c1ebd00 */
[----:B------:R-:W4:Y:S01]  /*08a0*/  @!P1 LDG.E.128.STRONG.SM R8, desc[UR6][R28.64] ;  /* 0x000000061c089981 */ /* 0x000f22000c1ebd00 */
[----:B---3--:R-:W-:Y:S01]  /*08b0*/  FADD R25, R25, R12 ;  /* 0x0000000c19197221 */ /* 0x008fe20000000000 */
[----:B------:R-:W-:Y:S01]  /*08c0*/  FADD R22, R22, R13 ;  /* 0x0000000d16167221 */ /* 0x000fe20000000000 */
[----:B------:R-:W-:Y:S01]  /*08d0*/  FADD R27, R24, R14 ;  /* 0x0000000e181b7221 */ /* 0x000fe20000000000 */
[----:B------:R-:W-:Y:S02]  /*08e0*/  FADD R26, R26, R15 ;  /* 0x0000000f1a1a7221 */ /* 0x000fe40000000000 */
[----:B------:R-:W3:Y:S01]  /*08f0*/  @P1 LDG.E.128.STRONG.GPU R12, desc[UR6][R20.64] ;  /* 0x00000006140c1981 */ /* 0x000ee2000c1efd00 */
[----:B0-----:R-:W-:-:S04]  /*0900*/  IADD3 R31, PT, PT, R23, 0x4, RZ ;  /* 0x00000004171f7810 */ /* 0x001fc80007ffe0ff */
[----:B------:R-:W-:-:S04]  /*0910*/  ISETP.GE.AND P0, PT, R31, R2, PT ;  /* 0x000000021f00720c */ /* 0x000fc80003f06270 */
[----:B------:R-:W-:Y:S01]  /*0920*/  SEL R31, R31, RZ, !P0 ;  /* 0x000000ff1f1f7207 */ /* 0x000fe20004000000 */
[----:B--2---:R-:W-:Y:S01]  /*0930*/  FADD R23, R25, R4 ;  /* 0x0000000419177221 */ /* 0x004fe20000000000 */
[----:B------:R-:W-:Y:S02]  /*0940*/  FADD R4, R22, R5 ;  /* 0x0000000516047221 */ /* 0x000fe40000000000 */
[C---:B------:R-:W-:Y:S01]  /*0950*/  IADD3 R5, PT, PT, R31.reuse, 0x4, RZ ;  /* 0x000000041f057810 */ /* 0x040fe20007ffe0ff */
[----:B------:R-:W-:-:S03]  /*0960*/  IMAD.WIDE R30, R31, 0x4, R16 ;  /* 0x000000041f1e7825 */ /* 0x000fc600078e0210 */
[----:B------:R-:W-:Y:S01]  /*0970*/  ISETP.GE.AND P0, PT, R5, R2, PT ;  /* 0x000000020500720c */ /* 0x000fe20003f06270 */
[----:B------:R-:W-:Y:S01]  /*0980*/  FADD R25, R27, R6 ;  /* 0x000000061b197221 */ /* 0x000fe20000000000 */
[----:B----4-:R-:W-:Y:S02]  /*0990*/  FADD R24, R23, R8 ;  /* 0x0000000817187221 */ /* 0x010fe40000000000 */
[----:B------:R-:W-:Y:S01]  /*09a0*/  SEL R22, R5, RZ, !P0 ;  /* 0x000000ff05167207 */ /* 0x000fe20004000000 */
[----:B------:R-:W-:Y:S01]  /*09b0*/  FADD R26, R26, R7 ;  /* 0x000000071a1a7221 */ /* 0x000fe20000000000 */
[----:B------:R-:W-:Y:S02]  /*09c0*/  FADD R23, R4, R9 ;  /* 0x0000000904177221 */ /* 0x000fe40000000000 */
[----:B------:R-:W2:Y:S01]  /*09d0*/  @P1 LDG.E.128.STRONG.GPU R4, desc[UR6][R30.64] ;  /* 0x000000061e041981 */ /* 0x000ea2000c1efd00 */
[----:B------:R-:W-:-:S04]  /*09e0*/  IMAD.WIDE R28, R22, 0x4, R16 ;  /* 0x00000004161c7825 */ /* 0x000fc800078e0210 */
        /* <DEDUP_REMOVED lines=170> */
[----:B------:R-:W-:-:S04]  /*1490*/  IADD3 R5, PT, PT, R31, 0x4, RZ ;  /* 0x000000041f057810 */ /* 0x000fc80007ffe0ff */
[----:B------:R-:W-:Y:S01]  /*14a0*/  ISETP.GE.AND P0, PT, R5, R2, PT ;  /* 0x000000020500720c */ /* 0x000fe20003f06270 */
[----:B------:R-:W-:-:S03]  /*14b0*/  IMAD.WIDE R30, R31, 0x4, R16 ;  /* 0x000000041f1e7825 */ /* 0x000fc600078e0210 */
[----:B------:R-:W-:Y:S01]  /*14c0*/  SEL R22, R5, RZ, !P0 ;  /* 0x000000ff05167207 */ /* 0x000fe20004000000 */
[----:B----4-:R-:W-:Y:S01]  /*14d0*/  FADD R24, R23, R8 ;  /* 0x0000000817187221 */ /* 0x010fe20000000000 */
[----:B------:R-:W-:Y:S01]  /*14e0*/  FADD R25, R27, R6 ;  /* 0x000000061b197221 */ /* 0x000fe20000000000 */
[----:B------:R-:W-:Y:S01]  /*14f0*/  FADD R26, R26, R7 ;  /* 0x000000071a1a7221 */ /* 0x000fe20000000000 */
[----:B------:R-:W-:Y:S01]  /*1500*/  FADD R23, R4, R9 ;  /* 0x0000000904177221 */ /* 0x000fe20000000000 */
[----:B------:R-:W-:Y:S01]  /*1510*/  IMAD.WIDE R28, R22, 0x4, R16 ;  /* 0x00000004161c7825 */ /* 0x000fe200078e0210 */
[----:B------:R-:W2:Y:S03]  /*1520*/  @P1 LDG.E.128.STRONG.GPU R4, desc[UR6][R30.64] ;  /* 0x000000061e041981 */ /* 0x000ea6000c1efd00 */
[----:B------:R-:W-:Y:S01]  /*1530*/  FADD R25, R25, R10 ;  /* 0x0000000a19197221 */ /* 0x000fe20000000000 */
[----:B------:R-:W-:-:S02]  /*1540*/  FADD R26, R26, R11 ;  /* 0x0000000b1a1a7221 */ /* 0x000fc40000000000 */
[----:B------:R-:W4:Y:S04]  /*1550*/  @P1 LDG.E.128.STRONG.GPU R8, desc[UR6][R28.64] ;  /* 0x000000061c081981 */ /* 0x000f28000c1efd00 */
[----:B------:R0:W3:Y:S01]  /*1560*/  @!P1 LDG.E.128.STRONG.SM R12, desc[UR6][R20.64] ;  /* 0x00000006140c9981 */ /* 0x0000e2000c1ebd00 */
        /* <DEDUP_REMOVED lines=22> */
[----:B------:R-:W-:Y:S01]  /*16d0*/  FADD R26, R26, R7 ;  /* 0x000000071a1a7221 */ /* 0x000fe20000000000 */
[----:B----4-:R-:W-:Y:S01]  /*16e0*/  FADD R22, R22, R9 ;  /* 0x0000000916167221 */ /* 0x010fe20000000000 */
[----:B------:R-:W-:Y:S01]  /*16f0*/  FADD R25, R27, R8 ;  /* 0x000000081b197221 */ /* 0x000fe20000000000 */
[----:B------:R-:W-:Y:S01]  /*1700*/  FADD R24, R5, R10 ;  /* 0x0000000a05187221 */ /* 0x000fe20000000000 */
[----:B------:R-:W-:Y:S01]  /*1710*/  FADD R26, R26, R11 ;  /* 0x0000000b1a1a7221 */ /* 0x000fe20000000000 */
[----:B------:R-:W2:Y:S04]  /*1720*/  @P1 LDG.E.128.STRONG.GPU R4, desc[UR6][R28.64] ;  /* 0x000000061c041981 */ /* 0x000ea8000c1efd00 */
[----:B------:R-:W4:Y:S04]  /*1730*/  @P1 LDG.E.128.STRONG.GPU R8, desc[UR6][R30.64] ;  /* 0x000000061e081981 */ /* 0x000f28000c1efd00 */
[----:B------:R0:W3:Y:S01]  /*1740*/  @!P1 LDG.E.128.STRONG.SM R12, desc[UR6][R20.64] ;  /* 0x00000006140c9981 */ /* 0x0000e2000c1ebd00 */
[----:B------:R-:W-:-:S04]  /*1750*/  IADD3 R23, PT, PT, R23, 0x4, RZ ;  /* 0x0000000417177810 */ /* 0x000fc80007ffe0ff */
[----:B------:R-:W-:-:S04]  /*1760*/  ISETP.GE.AND P0, PT, R23, R2, PT ;  /* 0x000000021700720c */ /* 0x000fc80003f06270 */
[----:B------:R-:W-:-:S05]  /*1770*/  SEL R23, R23, RZ, !P0 ;  /* 0x000000ff17177207 */ /* 0x000fca0004000000 */
[----:B0-----:R-:W-:Y:S01]  /*1780*/  IMAD.WIDE R20, R23, 0x4, R16 ;  /* 0x0000000417147825 */ /* 0x001fe200078e0210 */
[----:B------:R-:W2:Y:S04]  /*1790*/  @!P1 LDG.E.128.STRONG.SM R4, desc[UR6][R28.64] ;  /* 0x000000061c049981 */ /* 0x000ea8000c1ebd00 */
        /* <DEDUP_REMOVED lines=9> */
[----:B----4-:R-:W-:Y:S01]  /*1830*/  FADD R23, R25, R8 ;  /* 0x0000000819177221 */ /* 0x010fe20000000000 */
[----:B------:R-:W-:Y:S02]  /*1840*/  FADD R8, R22, R9 ;  /* 0x0000000916087221 */ /* 0x000fe40000000000 */
[C---:B------:R-:W-:Y:S01]  /*1850*/  IADD3 R9, PT, PT, R31.reuse, 0x4, RZ ;  /* 0x000000041f097810 */ /* 0x040fe20007ffe0ff */
[----:B------:R-:W-:-:S03]  /*1860*/  IMAD.WIDE R30, R31, 0x4, R16 ;  /* 0x000000041f1e7825 */ /* 0x000fc600078e0210 */
[----:B------:R-:W-:Y:S01]  /*1870*/  ISETP.GE.AND P0, PT, R9, R2, PT ;  /* 0x000000020900720c */ /* 0x000fe20003f06270 */
[----:B--2---:R-:W-:Y:S01]  /*1880*/  FADD R24, R23, R4 ;  /* 0x0000000417187221 */ /* 0x004fe20000000000 */
[----:B------:R-:W-:Y:S01]  /*1890*/  FADD R26, R26, R11 ;  /* 0x0000000b1a1a7221 */ /* 0x000fe20000000000 */
[----:B------:R0:W3:Y:S01]  /*18a0*/  @!P1 LDG.E.128.STRONG.SM R12, desc[UR6][R20.64] ;  /* 0x00000006140c9981 */ /* 0x0000e2000c1ebd00 */
[----:B------:R-:W-:Y:S01]  /*18b0*/  SEL R22, R9, RZ, !P0 ;  /* 0x000000ff09167207 */ /* 0x000fe20004000000 */
[----:B------:R-:W-:Y:S01]  /*18c0*/  FADD R25, R27, R10 ;  /* 0x0000000a1b197221 */ /* 0x000fe20000000000 */
[----:B------:R-:W-:Y:S02]  /*18d0*/  FADD R23, R8, R5 ;  /* 0x0000000508177221 */ /* 0x000fe40000000000 */
[----:B------:R-:W2:Y:S01]  /*18e0*/  @P1 LDG.E.128.STRONG.GPU R8, desc[UR6][R30.64] ;  /* 0x000000061e081981 */ /* 0x000ea2000c1efd00 */
[----:B------:R-:W-:-:S04]  /*18f0*/  IMAD.WIDE R28, R22, 0x4, R16 ;  /* 0x00000004161c7825 */ /* 0x000fc800078e0210 */
        /* <DEDUP_REMOVED lines=224> */
[----:B------:R-:W-:-:S04]  /*2700*/  IADD3 R23, PT, PT, R23, 0x4, RZ ;  /* 0x0000000417177810 */ /* 0x000fc80007ffe0ff */
[----:B------:R-:W-:-:S04]  /*2710*/  ISETP.GE.AND P0, PT, R23, R2, PT ;  /* 0x000000021700720c */ /* 0x000fc80003f06270 */
[----:B0-----:R-:W-:Y:S01]  /*2720*/  SEL R31, R23, RZ, !P0 ;  /* 0x000000ff171f7207 */ /* 0x001fe20004000000 */
[----:B--2---:R-:W-:-:S03]  /*2730*/  FADD R22, R22, R9 ;  /* 0x0000000916167221 */ /* 0x004fc60000000000 */
[C---:B------:R-:W-:Y:S01]  /*2740*/  IADD3 R9, PT, PT, R31.reuse, 0x4, RZ ;  /* 0x000000041f097810 */ /* 0x040fe20007ffe0ff */
[----:B------:R-:W-:-:S03]  /*2750*/  IMAD.WIDE R30, R31, 0x4, R16 ;  /* 0x000000041f1e7825 */ /* 0x000fc600078e0210 */
[----:B------:R-:W-:Y:S01]  /*2760*/  ISETP.GE.AND P0, PT, R9, R2, PT ;  /* 0x000000020900720c */ /* 0x000fe20003f06270 */
[----:B------:R-:W-:Y:S01]  /*2770*/  FADD R25, R25, R8 ;  /* 0x0000000819197221 */ /* 0x000fe20000000000 */
[----:B------:R-:W-:Y:S02]  /*2780*/  FADD R27, R27, R10 ;  /* 0x0000000a1b1b7221 */ /* 0x000fe40000000000 */
[----:B------:R-:W-:Y:S01]  /*2790*/  SEL R24, R9, RZ, !P0 ;  /* 0x000000ff09187207 */ /* 0x000fe20004000000 */
[----:B-1----:R-:W-:Y:S01]  /*27a0*/  FADD R28, R26, R11 ;  /* 0x0000000b1a1c7221 */ /* 0x002fe20000000000 */
[----:B----4-:R-:W-:Y:S01]  /*27b0*/  FADD R26, R22, R5 ;  /* 0x00000005161a7221 */ /* 0x010fe20000000000 */
[----:B------:R-:W2:Y:S02]  /*27c0*/  @P1 LDG.E.128.STRONG.GPU R8, desc[UR6][R30.64] ;  /* 0x000000061e081981 */ /* 0x000ea4000c1efd00 */
[----:B------:R-:W-:-:S04]  /*27d0*/  IMAD.WIDE R22, R24, 0x4, R16 ;  /* 0x0000000418167825 */ /* 0x000fc800078e0210 */
[----:B------:R-:W-:Y:S01]  /*27e0*/  FADD R25, R25, R4 ;  /* 0x0000000419197221 */ /* 0x000fe20000000000 */
[----:B------:R-:W-:Y:S01]  /*27f0*/  FADD R27, R27, R6 ;  /* 0x000000061b1b7221 */ /* 0x000fe20000000000 */
[----:B------:R-:W-:Y:S01]  /*2800*/  FADD R28, R28, R7 ;  /* 0x000000071c1c7221 */ /* 0x000fe20000000000 */
[----:B------:R0:W3:Y:S04]  /*2810*/  @!P1 LDG.E.128.STRONG.SM R12, desc[UR6][R20.64] ;  /* 0x00000006140c9981 */ /* 0x0000e8000c1ebd00 */
[----:B------:R-:W4:Y:S01]  /*2820*/  @P1 LDG.E.128.STRONG.GPU R4, desc[UR6][R22.64] ;  /* 0x0000000616041981 */ /* 0x000f22000c1efd00 */
[----:B------:R-:W-:-:S04]  /*2830*/  IADD3 R29, PT, PT, R24, 0x4, RZ ;  /* 0x00000004181d7810 */ /* 0x000fc80007ffe0ff */
[----:B------:R-:W-:-:S04]  /*2840*/  ISETP.GE.AND P0, PT, R29, R2, PT ;  /* 0x000000021d00720c */ /* 0x000fc80003f06270 */
[----:B0-----:R-:W-:Y:S01]  /*2850*/  SEL R20, R29, RZ, !P0 ;  /* 0x000000ff1d147207 */ /* 0x001fe20004000000 */
[----:B------:R-:W2:Y:S04]  /*2860*/  @!P1 LDG.E.128.STRONG.SM R8, desc[UR6][R30.64] ;  /* 0x000000061e089981 */ /* 0x000ea8000c1ebd00 */
[----:B------:R0:W4:Y:S01]  /*2870*/  @!P1 LDG.E.128.STRONG.SM R4, desc[UR6][R22.64] ;  /* 0x0000000616049981 */ /* 0x000122000c1ebd00 */
[----:B---3--:R-:W-:Y:S01]  /*2880*/  FADD R25, R25, R12 ;  /* 0x0000000c19197221 */ /* 0x008fe20000000000 */
[----:B------:R-:W-:Y:S01]  /*2890*/  FADD R26, R26, R13 ;  /* 0x0000000d1a1a7221 */ /* 0x000fe20000000000 */
[----:B------:R-:W-:Y:S01]  /*28a0*/  FADD R27, R27, R14 ;  /* 0x0000000e1b1b7221 */ /* 0x000fe20000000000 */
[----:B------:R-:W-:Y:S01]  /*28b0*/  FADD R28, R28, R15 ;  /* 0x0000000f1c1c7221 */ /* 0x000fe20000000000 */
[----:B0-----:R-:W-:-:S05]  /*28c0*/  IMAD.WIDE R22, R20, 0x4, R16 ;  /* 0x0000000414167825 */ /* 0x001fca00078e0210 */
[----:B------:R-:W3:Y:S01]  /*28d0*/  @P1 LDG.E.128.STRONG.GPU R12, desc[UR6][R22.64] ;  /* 0x00000006160c1981 */ /* 0x000ee2000c1efd00 */
[----:B------:R-:W-:-:S04]  /*28e0*/  IADD3 R21, PT, PT, R20, 0x4, RZ ;  /* 0x0000000414157810 */ /* 0x000fc80007ffe0ff */
[----:B------:R-:W-:-:S04]  /*28f0*/  ISETP.GE.AND P0, PT, R21, R2, PT ;  /* 0x000000021500720c */ /* 0x000fc80003f06270 */
[----:B------:R-:W-:Y:S01]  /*2900*/  SEL R21, R21, RZ, !P0 ;  /* 0x000000ff15157207 */ /* 0x000fe20004000000 */
[----:B--2---:R-:W-:-:S03]  /*2910*/  FADD R26, R26, R9 ;  /* 0x000000091a1a7221 */ /* 0x004fc60000000000 */
[----:B------:R-:W-:Y:S01]  /*2920*/  IADD3 R9, PT, PT, R21, 0x4, RZ ;  /* 0x0000000415097810 */ /* 0x000fe20007ffe0ff */
[----:B------:R-:W-:-:S03]  /*2930*/  FADD R25, R25, R8 ;  /* 0x0000000819197221 */ /* 0x000fc60000000000 */
[----:B------:R-:W-:Y:S01]  /*2940*/  ISETP.GE.AND P0, PT, R9, R2, PT ;  /* 0x000000020900720c */ /* 0x000fe20003f06270 */
[----:B------:R-:W-:-:S04]  /*2950*/  IMAD.WIDE R20, R21, 0x4, R16 ;  /* 0x0000000415147825 */ /* 0x000fc800078e0210 */
[----:B----4-:R-:W-:Y:S01]  /*2960*/  FADD R24, R25, R4 ;  /* 0x0000000419187221 */ /* 0x010fe20000000000 */
[----:B------:R-:W-:Y:S01]  /*2970*/  SEL R25, R9, RZ, !P0 ;  /* 0x000000ff09197207 */ /* 0x000fe20004000000 */
[----:B------:R-:W-:Y:S01]  /*2980*/  FADD R27, R27, R10 ;  /* 0x0000000a1b1b7221 */ /* 0x000fe20000000000 */
[----:B------:R-:W-:Y:S02]  /*2990*/  FADD R28, R28, R11 ;  /* 0x0000000b1c1c7221 */ /* 0x000fe40000000000 */
[----:B------:R-:W2:Y:S01]  /*29a0*/  @P1 LDG.E.128.STRONG.GPU R8, desc[UR6][R20.64] ;  /* 0x0000000614081981 */ /* 0x000ea2000c1efd00 */
[----:B------:R-:W-:Y:S01]  /*29b0*/  FADD R26, R26, R5 ;  /* 0x000000051a1a7221 */ /* 0x000fe20000000000 */
[----:B------:R-:W-:Y:S01]  /*29c0*/  FADD R27, R27, R6 ;  /* 0x000000061b1b7221 */ /* 0x000fe20000000000 */
[----:B------:R-:W-:Y:S01]  /*29d0*/  FADD R28, R28, R7 ;  /* 0x000000071c1c7221 */ /* 0x000fe20000000000 */
[----:B------:R0:W3:Y:S02]  /*29e0*/  @!P1 LDG.E.128.STRONG.SM R12, desc[UR6][R22.64] ;  /* 0x00000006160c9981 */ /* 0x0000e4000c1ebd00 */
[----:B0-----:R-:W-:-:S05]  /*29f0*/  IMAD.WIDE R22, R25, 0x4, R16 ;  /* 0x0000000419167825 */ /* 0x001fca00078e0210 */
[----:B------:R-:W4:Y:S04]  /*2a00*/  @P1 LDG.E.128.STRONG.GPU R4, desc[UR6][R22.64] ;  /* 0x0000000616041981 */ /* 0x000f28000c1efd00 */
[----:B------:R-:W2:Y:S04]  /*2a10*/  @!P1 LDG.E.128.STRONG.SM R8, desc[UR6][R20.64] ;  /* 0x0000000614089981 */ /* 0x000ea8000c1ebd00 */
[----:B------:R-:W4:Y:S01]  /*2a20*/  @!P1 LDG.E.128.STRONG.SM R4, desc[UR6][R22.64] ;  /* 0x0000000616049981 */ /* 0x000f22000c1ebd00 */
[----:B------:R-:W-:Y:S01]  /*2a30*/  UIADD3 UR4, UPT, UPT, UR4, 0x1, URZ ;  /* 0x0000000104047890 */ /* 0x000fe2000fffe0ff */
[----:B---3--:R-:W-:-:S03]  /*2a40*/  FADD R26, R26, R13 ;  /* 0x0000000d1a1a7221 */ /* 0x008fc60000000000 */
[----:B------:R-:W-:Y:S01]  /*2a50*/  UISETP.NE.AND UP0, UPT, UR4, URZ, UPT ;  /* 0x000000ff0400728c */ /* 0x000fe2000bf05270 */
[----:B------:R-:W-:Y:S01]  /*2a60*/  FADD R29, R24, R12 ;  /* 0x0000000c181d7221 */ /* 0x000fe20000000000 */
[----:B------:R-:W-:Y:S01]  /*2a70*/  FADD R27, R27, R14 ;  /* 0x0000000e1b1b7221 */ /* 0x000fe20000000000 */
[----:B------:R-:W-:Y:S01]  /*2a80*/  FADD R28, R28, R15 ;  /* 0x0000000f1c1c7221 */ /* 0x000fe20000000000 */
[----:B------:R-:W-:-:S04]  /*2a90*/  IADD3 R13, PT, PT, R25, 0x4, RZ ;  /* 0x00000004190d7810 */ /* 0x000fc80007ffe0ff */
[----:B------:R-:W-:-:S04]  /*2aa0*/  ISETP.GE.AND P0, PT, R13, R2, PT ;  /* 0x000000020d00720c */ /* 0x000fc80003f06270 */
[----:B------:R-:W-:Y:S01]  /*2ab0*/  SEL R13, R13, RZ, !P0 ;  /* 0x000000ff0d0d7207 */ /* 0x000fe20004000000 */
        /* <DEDUP_REMOVED lines=8> */
[----:B------:R-:W-:Y:S06]  /*2b40*/  BRA.U UP0, `(.L_x_57) ;  /* 0xffffffd500f07547 */ /* 0x000fec000b83ffff */
.L_x_56:
[----:B------:R-:W-:Y:S01]  /*2b50*/  BAR.SYNC.DEFER_BLOCKING 0x0 ;  /* 0x0000000000007b1d */ /* 0x000fe20000010000 */
[----:B------:R-:W-:Y:S02]  /*2b60*/  CS2R R6, SR_CLOCKLO ;  /* 0x0000000000067805 */ /* 0x000fe40000015000 */
[----:B------:R-:W-:-:S13]  /*2b70*/  ISETP.NE.AND P0, PT, R0, RZ, PT ;  /* 0x000000ff0000720c */ /* 0x000fda0003f05270 */
[----:B------:R-:W-:Y:S05]  /*2b80*/  @P0 EXIT ;  /* 0x000000000000094d */ /* 0x000fea0003800000 */
[----:B------:R-:W0:Y:S01]  /*2b90*/  LDC.64 R2, c[0x0][0x380] ;  /* 0x0000e000ff027b82 */ /* 0x000e220000000a00 */
[----:B------:R-:W-:Y:S01]  /*2ba0*/  FADD R22, R22, R25 ;  /* 0x0000001916167221 */ /* 0x000fe20000000000 */
[----:B------:R-:W-:-:S03]  /*2bb0*/  IADD3 R6, P0, PT, -R18, R6, RZ ;  /* 0x0000000612067210 */ /* 0x000fc60007f1e1ff */
[----:B------:R-:W-:Y:S01]  /*2bc0*/  FADD R9, R22, R9 ;  /* 0x0000000916097221 */ /* 0x000fe20000000000 */
[----:B------:R-:W-:Y:S02]  /*2bd0*/  IADD3.X R7, PT, PT, ~R19, R7, RZ, P0, !PT ;  /* 0x0000000713077210 */ /* 0x000fe400007fe5ff */
[----:B------:R-:W1:Y:S01]  /*2be0*/  LDC.64 R4, c[0x0][0x388] ;  /* 0x0000e200ff047b82 */ /* 0x000e620000000a00 */
[----:B------:R-:W-:Y:S02]  /*2bf0*/  FADD R9, R9, R26 ;  /* 0x0000001a09097221 */ /* 0x000fe40000000000 */
[----:B0-----:R-:W-:Y:S04]  /*2c00*/  STG.E.64 desc[UR6][R2.64], R6 ;  /* 0x0000000602007986 */ /* 0x001fe8000c101b06 */
[----:B-1----:R-:W-:Y:S01]  /*2c10*/  STG.E desc[UR6][R4.64], R9 ;  /* 0x0000000904007986 */ /* 0x002fe2000c101906 */
[----:B------:R-:W-:Y:S05]  /*2c20*/  EXIT ;  /* 0x000000000000794d */ /* 0x000fea0003800000 */
.L_x_58:
        /* <DEDUP_REMOVED lines=13> */
.L_x_84:


//--------------------- .text._Z16micro_ldg_kernelILi32EEvPmPfPKfiii --------------------------
	.section	.text._Z16micro_ldg_kernelILi32EEvPmPfPKfiii,"ax",@progbits
	.align	128
        .global         _Z16micro_ldg_kernelILi32EEvPmPfPKfiii
        .type           _Z16micro_ldg_kernelILi32EEvPmPfPKfiii,@function
        .size           _Z16micro_ldg_kernelILi32EEvPmPfPKfiii,(.L_x_85 - _Z16micro_ldg_kernelILi32EEvPmPfPKfiii)
        .other          _Z16micro_ldg_kernelILi32EEvPmPfPKfiii,@"STO_CUDA_ENTRY STV_DEFAULT"
_Z16micro_ldg_kernelILi32EEvPmPfPKfiii:
.text._Z16micro_ldg_kernelILi32EEvPmPfPKfiii:
[----:B------:R-:W-:Y:S01]  /*0000*/  LDC R1, c[0x0][0x37c] ;  /* 0x0000df00ff017b82 */ /* 0x000fe20000000800 */
[----:B------:R-:W0:Y:S01]  /*0010*/  S2R R0, SR_TID.X ;  /* 0x0000000000007919 */ /* 0x000e220000002100 */
[----:B------:R-:W1:Y:S06]  /*0020*/  LDCU.64 UR6, c[0x0][0x358] ;  /* 0x00006b00ff0677ac */ /* 0x000e6c0008000a00 */
[----:B------:R-:W-:Y:S01]  /*0030*/  BAR.SYNC.DEFER_BLOCKING 0x0 ;  /* 0x0000000000007b1d */ /* 0x000fe20000010000 */
[----:B------:R-:W-:-:S05]  /*0040*/  CS2R R18, SR_CLOCKLO ;  /* 0x0000000000127805 */ /* 0x000fca0000015000 */
[----:B------:R-:W2:Y:S01]  /*0050*/  LDCU UR4, c[0x0][0x398] ;  /* 0x00007300ff0477ac */ /* 0x000ea20008000800 */
[----:B------:R-:W-:Y:S02]  /*0060*/  CS2R R20, SRZ ;  /* 0x0000000000147805 */ /* 0x000fe4000001ff00 */
[----:B------:R-:W-:Y:S01]  /*0070*/  CS2R R22, SRZ ;  /* 0x0000000000167805 */ /* 0x000fe2000001ff00 */
[----:B--2---:R-:W-:-:S09]  /*0080*/  UISETP.GE.AND UP0, UPT, UR4, 0x1, UPT ;  /* 0x000000010400788c */ /* 0x004fd2000bf06270 */
[----:B01----:R-:W-:Y:S05]  /*0090*/  BRA.U !UP0, `(.L_x_59) ;  /* 0x00000015089c7547 */ /* 0x003fea000b800000 */
[----:B------:R-:W0:Y:S01]  /*00a0*/  LDC R2, c[0x0][0x39c] ;  /* 0x0000e700ff027b82 */ /* 0x000e220000000800 */
[----:B------:R-:W-:Y:S01]  /*00b0*/  SHF.L.U32 R3, R0, 0x2, RZ ;  /* 0x0000000200037819 */ /* 0x000fe200000006ff */
[----:B------:R-:W1:Y:S01]  /*00c0*/  LDCU UR5, c[0x0][0x3a0] ;  /* 0x00007400ff0577ac */ /* 0x000e620008000800 */
[----:B------:R-:W-:Y:S02]  /*00d0*/  CS2R R22, SRZ ;  /* 0x0000000000167805 */ /* 0x000fe4000001ff00 */
[----:B------:R-:W-:Y:S02]  /*00e0*/  CS2R R20, SRZ ;  /* 0x0000000000147805 */ /* 0x000fe4000001ff00 */
[----:B------:R-:W-:Y:S01]  /*00f0*/  LOP3.LUT R3, R3, 0x7c, RZ, 0xc0, !PT ;  /* 0x0000007c03037812 */ /* 0x000fe200078ec0ff */
[----:B------:R-:W-:Y:S01]  /*0100*/  UIADD3 UR4, UPT, UPT, -UR4, URZ, URZ ;  /* 0x000000ff04047290 */ /* 0x000fe2000fffe1ff */
[----:B------:R-:W2:Y:S02]  /*0110*/  LDC.64 R16, c[0x0][0x390] ;  /* 0x0000e400ff107b82 */ /* 0x000ea40000000a00 */
[----:B------:R-:W-:-:S02]  /*0120*/  IABS R10, R3 ;  /* 0x00000003000a7213 */ /* 0x000fc40000000000 */
[----:B------:R-:W-:-:S04]  /*0130*/  ISETP.GE.AND P2, PT, R3, RZ, PT ;  /* 0x000000ff0300720c */ /* 0x000fc80003f46270 */
        /* <DEDUP_REMOVED lines=9> */
[----:B0-----:R-:W-:Y:S01]  /*01d0*/  HFMA2 R4, -RZ, RZ, 0, 0 ;  /* 0x00000000ff047431 */ /* 0x001fe200000001ff */
[----:B-1----:R-:W-:-:S05]  /*01e0*/  IADD3 R7, PT, PT, RZ, -R5, RZ ;  /* 0x80000005ff077210 */ /* 0x002fca0007ffe0ff */
[----:B------:R-:W-:-:S04]  /*01f0*/  IMAD R7, R7, R8, RZ ;  /* 0x0000000807077224 */ /* 0x000fc800078e02ff */
[----:B------:R-:W-:Y:S01]  /*0200*/  IMAD.HI.U32 R5, R5, R7, R4 ;  /* 0x0000000705057227 */ /* 0x000fe200078e0004 */
[----:B------:R-:W-:-:S05]  /*0210*/  IADD3 R4, PT, PT, RZ, -R9, RZ ;  /* 0x80000009ff047210 */ /* 0x000fca0007ffe0ff */
        /* <DEDUP_REMOVED lines=11> */
.L_x_60:
[----:B------:R-:W-:-:S05]  /*02d0*/  IMAD.WIDE R24, R9, 0x4, R16 ;  /* 0x0000000409187825 */ /* 0x000fca00078e0210 */
[----:B------:R-:W2:Y:S01]  /*02e0*/  @P1 LDG.E.128.STRONG.GPU R4, desc[UR6][R24.64] ;  /* 0x0000000618041981 */ /* 0x000ea2000c1efd00 */
[----:B------:R-:W-:-:S04]  /*02f0*/  IADD3 R9, PT, PT, R9, 0x4, RZ ;  /* 0x0000000409097810 */ /* 0x000fc80007ffe0ff */
[----:B------:R-:W-:-:S04]  /*0300*/  ISETP.GE.AND P0, PT, R9, R2, PT ;  /* 0x000000020900720c */ /* 0x000fc80003f06270 */
[----:B------:R-:W-:-:S05]  /*0310*/  SEL R13, R9, RZ, !P0 ;  /* 0x000000ff090d7207 */ /* 0x000fca0004000000 */
[----:B------:R-:W-:Y:S01]  /*0320*/  IMAD.WIDE R26, R13, 0x4, R16 ;  /* 0x000000040d1a7825 */ /* 0x000fe200078e0210 */
[----:B------:R-:W2:Y:S01]  /*0330*/  @!P1 LDG.E.128.STRONG.SM R4, desc[UR6][R24.64] ;  /* 0x0000000618049981 */ /* 0x000ea2000c1ebd00 */
[----:B------:R-:W-:-:S13]  /*0340*/  ISETP.NE.AND P1, PT, R3, RZ, PT ;  /* 0x000000ff0300720c */ /* 0x000fda0003f25270 */
[----:B------:R-:W3:Y:S01]  /*0350*/  @P1 LDG.E.128.STRONG.GPU R8, desc[UR6][R26.64] ;  /* 0x000000061a081981 */ /* 0x000ee2000c1efd00 */
[----:B------:R-:W-:-:S04]  /*0360*/  IADD3 R13, PT, PT, R13, 0x4, RZ ;  /* 0x000000040d0d7810 */ /* 0x000fc80007ffe0ff */
[----:B------:R-:W-:-:S04]  /*0370*/  ISETP.GE.AND P0, PT, R13, R2, PT ;  /* 0x000000020d00720c */ /* 0x000fc80003f06270 */
[----:B------:R-:W-:-:S05]  /*0380*/  SEL R29, R13, RZ, !P0 ;  /* 0x000000ff0d1d7207 */ /* 0x000fca0004000000 */
[C---:B------:R-:W-:Y:S01]  /*0390*/  IMAD.WIDE R30, R29.reuse, 0x4, R16 ;  /* 0x000000041d1e7825 */ /* 0x040fe200078e0210 */
[----:B------:R-:W-:-:S04]  /*03a0*/  IADD3 R29, PT, PT, R29, 0x4, RZ ;  /* 0x000000041d1d7810 */ /* 0x000fc80007ffe0ff */
[C---:B------:R-:W-:Y:S01]  /*03b0*/  ISETP.GE.AND P0, PT, R29.reuse, R2, PT ;  /* 0x000000021d00720c */ /* 0x040fe20003f06270 */
[----:B------:R-:W4:Y:S04]  /*03c0*/  @P1 LDG.E.128.STRONG.GPU R12, desc[UR6][R30.64] ;  /* 0x000000061e0c1981 */ /* 0x000f28000c1efd00 */
[----:B------:R0:W3:Y:S01]  /*03d0*/  @!P1 LDG.E.128.STRONG.SM R8, desc[UR6][R26.64] ;  /* 0x000000061a089981 */ /* 0x0000e2000c1ebd00 */
[----:B------:R-:W-:Y:S01]  /*03e0*/  SEL R29, R29, RZ, !P0 ;  /* 0x000000ff1d1d7207 */ /* 0x000fe20004000000 */
[----:B--2---:R-:W-:-:S03]  /*03f0*/  FADD R24, R5, R20 ;  /* 0x0000001405187221 */ /* 0x004fc60000000000 */
[C---:B------:R-:W-:Y:S01]  /*0400*/  IADD3 R5, PT, PT, R29.reuse, 0x4, RZ ;  /* 0x000000041d057810 */ /* 0x040fe20007ffe0ff */
[----:B------:R-:W-:-:S03]  /*0410*/  IMAD.WIDE R28, R29, 0x4, R16 ;  /* 0x000000041d1c7825 */ /* 0x000fc600078e0210 */
[----:B------:R-:W-:Y:S01]  /*0420*/  ISETP.GE.AND P0, PT, R5, R2, PT ;  /* 0x000000020500720c */ /* 0x000fe20003f06270 */
[----:B------:R-:W-:-:S03]  /*0430*/  FADD R21, R4, R21 ;  /* 0x0000001504157221 */ /* 0x000fc60000000000 */
[----:B------:R-:W-:Y:S01]  /*0440*/  SEL R20, R5, RZ, !P0 ;  /* 0x000000ff05147207 */ /* 0x000fe20004000000 */
[----:B------:R-:W-:Y:S01]  /*0450*/  FADD R25, R6, R23 ;  /* 0x0000001706197221 */ /* 0x000fe20000000000 */
[----:B0-----:R-:W-:Y:S02]  /*0460*/  FADD R26, R7, R22 ;  /* 0x00000016071a7221 */ /* 0x001fe40000000000 */
[----:B------:R-:W2:Y:S01]  /*0470*/  @P1 LDG.E.128.STRONG.GPU R4, desc[UR6][R28.64] ;  /* 0x000000061c041981 */ /* 0x000ea2000c1efd00 */
[----:B------:R-:W-:-:S03]  /*0480*/  IMAD.WIDE R22, R20, 0x4, R16 ;  /* 0x0000000414167825 */ /* 0x000fc600078e0210 */
[----:B------:R-:W4:Y:S01]  /*0490*/  @!P1 LDG.E.128.STRONG.SM R12, desc[UR6][R30.64] ;  /* 0x000000061e0c9981 */ /* 0x000f22000c1ebd00 */
[----:B---3--:R-:W-:Y:S01]  /*04a0*/  FADD R21, R21, R8 ;  /* 0x0000000815157221 */ /* 0x008fe20000000000 */
[----:B------:R-:W-:Y:S01]  /*04b0*/  FADD R24, R24, R9 ;  /* 0x0000000918187221 */ /* 0x000fe20000000000 */
[----:B------:R-:W-:Y:S01]  /*04c0*/  FADD R25, R25, R10 ;  /* 0x0000000a19197221 */ /* 0x000fe20000000000 */
[----:B------:R-:W-:Y:S02]  /*04d0*/  FADD R26, R26, R11 ;  /* 0x0000000b1a1a7221 */ /* 0x000fe40000000000 */
[----:B------:R-:W3:Y:S04]  /*04e0*/  @P1 LDG.E.128.STRONG.GPU R8, desc[UR6][R22.64] ;  /* 0x0000000616081981 */ /* 0x000ee8000c1efd00 */
[----:B------:R-:W2:Y:S01]  /*04f0*/  @!P1 LDG.E.128.STRONG.SM R4, desc[UR6][R28.64] ;  /* 0x000000061c049981 */ /* 0x000ea2000c1ebd00 */
[----:B------:R-:W-:-:S04]  /*0500*/  IADD3 R27, PT, PT, R20, 0x4, RZ ;  /* 0x00000004141b7810 */ /* 0x000fc80007ffe0ff */
[C---:B------:R-:W-:Y:S01]  /*0510*/  ISETP.GE.AND P0, PT, R27.reuse, R2, PT ;  /* 0x000000021b00720c */ /* 0x040fe20003f06270 */
[----:B------:R0:W3:Y:S03]  /*0520*/  @!P1 LDG.E.128.STRONG.SM R8, desc[UR6][R22.64] ;  /* 0x0000000616089981 */ /* 0x0000e6000c1ebd00 */
[----:B0-----:R-:W-:-:S04]  /*0530*/  SEL R22, R27, RZ, !P0 ;  /* 0x000000ff1b167207 */ /* 0x001fc80004000000 */
[----:B------:R-:W-:Y:S01]  /*0540*/  IADD3 R31, PT, PT, R22, 0x4, RZ ;  /* 0x00000004161f7810 */ /* 0x000fe20007ffe0ff */
[----:B----4-:R-:W-:-:S03]  /*0550*/  FADD R24, R24, R13 ;  /* 0x0000000d18187221 */ /* 0x010fc60000000000 */
[----:B------:R-:W-:Y:S01]  /*0560*/  ISETP.GE.AND P0, PT, R31, R2, PT ;  /* 0x000000021f00720c */ /* 0x000fe20003f06270 */
[----:B------:R-:W-:Y:S01]  /*0570*/  FADD R27, R21, R12 ;  /* 0x0000000c151b7221 */ /* 0x000fe20000000000 */
[----:B------:R-:W-:Y:S01]  /*0580*/  FADD R25, R25, R14 ;  /* 0x0000000e19197221 */ /* 0x000fe20000000000 */
[----:B------:R-:W-:Y:S01]  /*0590*/  IMAD.WIDE R20, R22, 0x4, R16 ;  /* 0x0000000416147825 */ /* 0x000fe200078e0210 */
[----:B------:R-:W-:-:S03]  /*05a0*/  SEL R31, R31, RZ, !P0 ;  /* 0x000000ff1f1f7207 */ /* 0x000fc60004000000 */
[----:B--2---:R-:W-:Y:S01]  /*05b0*/  FADD R22, R24, R5 ;  /* 0x0000000518167221 */ /* 0x004fe20000000000 */
[----:B------:R-:W-:Y:S01]  /*05c0*/  FADD R5, R25, R6 ;  /* 0x0000000619057221 */ /* 0x000fe20000000000 */
[----:B------:R-:W-:Y:S01]  /*05d0*/  FADD R26, R26, R15 ;  /* 0x0000000f1a1a7221 */ /* 0x000fe20000000000 */
[C---:B------:R-:W-:Y:S01]  /*05e0*/  IADD3 R23, PT, PT, R31.reuse, 0x4, RZ ;  /* 0x000000041f177810 */ /* 0x040fe20007ffe0ff */
[----:B------:R-:W-:Y:S01]  /*05f0*/  IMAD.WIDE R30, R31, 0x4, R16 ;  /* 0x000000041f1e7825 */ /* 0x000fe200078e0210 */
[----:B------:R-:W2:Y:S03]  /*0600*/  @P1 LDG.E.128.STRONG.GPU R12, desc[UR6][R20.64] ;  /* 0x00000006140c1981 */ /* 0x000ea6000c1efd00 */
[----:B------:R-:W-:Y:S01]  /*0610*/  FADD R27, R27, R4 ;  /* 0x000000041b1b7221 */ /* 0x000fe20000000000 */
[----:B------:R-:W-:Y:S01]  /*0620*/  ISETP.GE.AND P0, PT, R23, R2, PT ;  /* 0x000000021700720c */ /* 0x000fe20003f06270 */
[----:B------:R-:W-:-:S03]  /*0630*/  FADD R26, R26, R7 ;  /* 0x000000071a1a7221 */ /* 0x000fc60000000000 */
[----:B------:R-:W-:-:S05]  /*0640*/  SEL R23, R23, RZ, !P0 ;  /* 0x000000ff17177207 */ /* 0x000fca0004000000 */
[----:B------:R-:W-:-:S04]  /*0650*/  IMAD.WIDE R28, R23, 0x4, R16 ;  /* 0x00000004171c7825 */ /* 0x000fc800078e0210 */
[----:B---3--:R-:W-:Y:S02]  /*0660*/  FADD R24, R5, R10 ;  /* 0x0000000a05187221 */ /* 0x008fe40000000000 */
[----:B------:R-:W3:Y:S01]  /*0670*/  @P1 LDG.E.128.STRONG.GPU R4, desc[UR6][R30.64] ;  /* 0x000000061e041981 */ /* 0x000ee2000c1efd00 */
[----:B------:R-:W-:Y:S01]  /*0680*/  FADD R25, R27, R8 ;  /* 0x000000081b197221 */ /* 0x000fe20000000000 */
[----:B------:R-:W-:Y:S01]  /*0690*/  FADD R22, R22, R9 ;  /* 0x0000000916167221 */ /* 0x000fe20000000000 */
[----:B------:R-:W-:Y:S02]  /*06a0*/  FADD R26, R26, R11 ;  /* 0x0000000b1a1a7221 */ /* 0x000fe40000000000 */
[----:B------:R-:W4:Y:S04]  /*06b0*/  @P1 LDG.E.128.STRONG.GPU R8, desc[UR6][R28.64] ;  /* 0x000000061c081981 */ /* 0x000f28000c1efd00 */
[----:B------:R-:W2:Y:S04]  /*06c0*/  @!P1 LDG.E.128.STRONG.SM R12, desc[UR6][R20.64] ;  /* 0x00000006140c9981 */ /* 0x000ea8000c1ebd00 */
[----:B------:R0:W3:Y:S04]  /*06d0*/  @!P1 LDG.E.128.STRONG.SM R4, desc[UR6][R30.64] ;  /* 0x000000061e049981 */ /* 0x0000e8000c1ebd00 */
[----:B------:R-:W4:Y:S01]  /*06e0*/  @!P1 LDG.E.128.STRONG.SM R8, desc[UR6][R28.64] ;  /* 0x000000061c089981 */ /* 0x000f22000c1ebd00 */
[----:B------:R-:W-:-:S04]  /*06f0*/  IADD3 R23, PT, PT, R23, 0x4, RZ ;  /* 0x0000000417177810 */ /* 0x000fc80007ffe0ff */
[----:B------:R-:W-:-:S04]  /*0700*/  ISETP.GE.AND P0, PT, R23, R2, PT ;  /* 0x000000021700720c */ /* 0x000fc80003f06270 */
[----:B------:R-:W-:-:S04]  /*0710*/  SEL R23, R23, RZ, !P0 ;  /* 0x000000ff17177207 */ /* 0x000fc80004000000 */
[----:B0-----:R-:W-:-:S04]  /*0720*/  IADD3 R31, PT, PT, R23, 0x4, RZ ;  /* 0x00000004171f7810 */ /* 0x001fc80007ffe0ff */
[----:B------:R-:W-:Y:S01]  /*0730*/  ISETP.GE.AND P0, PT, R31, R2, PT ;  /* 0x000000021f00720c */ /* 0x000fe20003f06270 */
[----:B------:R-:W-:-:S04]  /*0740*/  IMAD.WIDE R20, R23, 0x4, R16 ;  /* 0x0000000417147825 */ /* 0x000fc800078e0210 */
[----:B--2---:R-:W-:Y:S01]  /*0750*/  FADD R25, R25, R12 ;  /* 0x0000000c19197221 */ /* 0x004fe20000000000 */
[----:B------:R-:W-:Y:S01]  /*0760*/  FADD R22, R22, R13 ;  /* 0x0000000d16167221 */ /* 0x000fe20000000000 */
[----:B------:R-:W-:Y:S01]  /*0770*/  SEL R31, R31, RZ, !P0 ;  /* 0x000000ff1f1f7207 */ /* 0x000fe20004000000 */
[----:B------:R-:W-:Y:S01]  /*0780*/  FADD R27, R24, R14 ;  /* 0x0000000e181b7221 */ /* 0x000fe20000000000 */
[----:B------:R-:W-:Y:S02]  /*0790*/  FADD R26, R26, R15 ;  /* 0x0000000f1a1a7221 */ /* 0x000fe40000000000 */
[----:B------:R-:W2:Y:S01]  /*07a0*/  @P1 LDG.E.128.STRONG.GPU R12, desc[UR6][R20.64] ;  /* 0x00000006140c1981 */ /* 0x000ea2000c1efd00 */
[----:B---3--:R-:W-:Y:S01]  /*07b0*/  FADD R23, R25, R4 ;  /* 0x0000000419177221 */ /* 0x008fe20000000000 */
[----:B------:R-:W-:Y:S01]  /*07c0*/  FADD R4, R22, R5 ;  /* 0x0000000516047221 */ /* 0x000fe20000000000 */
[C---:B------:R-:W-:Y:S01]  /*07d0*/  IADD3 R5, PT, PT, R31.reuse, 0x4, RZ ;  /* 0x000000041f057810 */ /* 0x040fe20007ffe0ff */
[----:B------:R-:W-:-:S03]  /*07e0*/  IMAD.WIDE R30, R31, 0x4, R16 ;  /* 0x000000041f1e7825 */ /* 0x000fc600078e0210 */
[----:B------:R-:W-:Y:S01]  /*07f0*/  ISETP.GE.AND P0, PT, R5, R2, PT ;  /* 0x000000020500720c */ /* 0x000fe20003f06270 */
[----:B----4-:R-:W-:-:S03]  /*0800*/  FADD R24, R23, R8 ;  /* 0x0000000817187221 */ /* 0x010fc60000000000 */
[----:B------:R-:W-:Y:S01]  /*0810*/  SEL R22, R5, RZ, !P0 ;  /* 0x000000ff05167207 */ /* 0x000fe20004000000 */
[----:B------:R-:W-:Y:S01]  /*0820*/  FADD R25, R27, R6 ;  /* 0x000000061b197221 */ /* 0x000fe20000000000 */
[----:B------:R-:W-:Y:S01]  /*0830*/  FADD R26, R26, R7 ;  /* 0x000000071a1a7221 */ /* 0x000fe20000000000 */
[----:B------:R-:W-:Y:S02]  /*0840*/  FADD R23, R4, R9 ;  /* 0x0000000904177221 */ /* 0x000fe40000000000 */
[----:B------:R-:W3:Y:S01]  /*0850*/  @P1 LDG.E.128.STRONG.GPU R4, desc[UR6][R30.64] ;  /* 0x000000061e041981 */ /* 0x000ee2000c1efd00 */
[----:B------:R-:W-:-:S04]  /*0860*/  IMAD.WIDE R28, R22, 0x4, R16 ;  /* 0x00000004161c7825 */ /* 0x000fc800078e0210 */
[----:B------:R-:W-:Y:S01]  /*0870*/  FADD R25, R25, R10 ;  /* 0x0000000a19197221 */ /* 0x000fe20000000000 */
[----:B------:R-:W-:Y:S02]  /*0880*/  FADD R26, R26, R11 ;  /* 0x0000000b1a1a7221 */ /* 0x000fe40000000000 */
[----:B------:R-:W4:Y:S04]  /*0890*/  @P1 LDG.E.128.STRONG.GPU R8, desc[UR6][R28.64] ;  /* 0x000000061c081981 */ /* 0x000f28000c1efd00 */
[----:B------:R-:W2:Y:S01]  /*08a0*/  @!P1 LDG.E.128.STRONG.SM R12, desc[UR6][R20.64] ;  /* 0x00000006140c9981 */ /* 0x000ea2000c1ebd00 */
[----:B------:R-:W-:-:S03]  /*08b0*/  IADD3 R27, PT, PT, R22, 0x4, RZ ;  /* 0x00000004161b7810 */ /* 0x000fc60007ffe0ff */
[----:B------:R0:W3:Y:S04]  /*08c0*/  @!P1 LDG.E.128.STRONG.SM R4, desc[UR6][R30.64] ;  /* 0x000000061e049981 */ /* 0x0000e8000c1ebd00 */
[----:B------:R1:W4:Y:S01]  /*08d0*/  @!P1 LDG.E.128.STRONG.SM R8, desc[UR6][R28.64] ;  /* 0x000000061c089981 */ /* 0x000322000c1ebd00 */
[----:B------:R-:W-:-:S04]  /*08e0*/  ISETP.GE.AND P0, PT, R27, R2, PT ;  /* 0x000000021b00720c */ /* 0x000fc80003f06270 */
[----:B------:R-:W-:-:S04]  /*08f0*/  SEL R22, R27, RZ, !P0 ;  /* 0x000000ff1b167207 */ /* 0x000fc80004000000 */
[----:B0-----:R-:W-:Y:S01]  /*0900*/  IADD3 R31, PT, PT, R22, 0x4, RZ ;  /* 0x00000004161f7810 */ /* 0x001fe20007ffe0ff */
[----:B--2---:R-:W-:-:S03]  /*0910*/  FADD R27, R24, R12 ;  /* 0x0000000c181b7221 */ /* 0x004fc60000000000 */
[----:B------:R-:W-:Y:S01]  /*0920*/  ISETP.GE.AND P0, PT, R31, R2, PT ;  /* 0x000000021f00720c */ /* 0x000fe20003f06270 */
[----:B------:R-:W-:Y:S01]  /*0930*/  FADD R24, R23, R13 ;  /* 0x0000000d17187221 */ /* 0x000fe20000000000 */
[----:B------:R-:W-:Y:S01]  /*0940*/  FADD R25, R25, R14 ;  /* 0x0000000e19197221 */ /* 0x000fe20000000000 */
[----:B------:R-:W-:Y:S01]  /*0950*/  IMAD.WIDE R20, R22, 0x4, R16 ;  /* 0x0000000416147825 */ /* 0x000fe200078e0210 */
[----:B------:R-:W-:-:S03]  /*0960*/  SEL R31, R31, RZ, !P0 ;  /* 0x000000ff1f1f7207 */ /* 0x000fc60004000000 */
[----:B------:R-:W-:Y:S01]  /*0970*/  FADD R26, R26, R15 ;  /* 0x0000000f1a1a7221 */ /* 0x000fe20000000000 */
[C---:B------:R-:W-:Y:S01]  /*0980*/  IADD3 R23, PT, PT, R31.reuse, 0x4, RZ ;  /* 0x000000041f177810 */ /* 0x040fe20007ffe0ff */
[----:B------:R-:W-:Y:S01]  /*0990*/  IMAD.WIDE R30, R31, 0x4, R16 ;  /* 0x000000041f1e7825 */ /* 0x000fe200078e0210 */
[----:B------:R-:W2:Y:S02]  /*09a0*/  @P1 LDG.E.128.STRONG.GPU R12, desc[UR6][R20.64] ;  /* 0x00000006140c1981 */ /* 0x000ea4000c1efd00 */
[----:B------:R-:W-:-:S04]  /*09b0*/  ISETP.GE.AND P0, PT, R23, R2, PT ;  /* 0x000000021700720c */ /* 0x000fc80003f06270 */
[----:B------:R-:W-:-:S05]  /*09c0*/  SEL R23, R23, RZ, !P0 ;  /* 0x000000ff17177207 */ /* 0x000fca0004000000 */
[----:B-1----:R-:W-:-:S04]  /*09d0*/  IMAD.WIDE R28, R23, 0x4, R16 ;  /* 0x00000004171c7825 */ /* 0x002fc800078e0210 */
[----:B---3--:R-:W-:Y:S01]  /*09e0*/  FADD R22, R24, R5 ;  /* 0x0000000518167221 */ /* 0x008fe20000000000 */
[----:B------:R-:W-:Y:S01]  /*09f0*/  FADD R5, R25, R6 ;  /* 0x0000000619057221 */ /* 0x000fe20000000000 */
[----:B------:R-:W-:Y:S01]  /*0a00*/  FADD R27, R27, R4 ;  /* 0x000000041b1b7221 */ /* 0x000fe20000000000 */
[----:B------:R-:W-:Y:S02]  /*0a10*/  FADD R26, R26, R7 ;  /* 0x000000071a1a7221 */ /* 0x000fe40000000000 */
[----:B----4-:R-:W-:Y:S02]  /*0a20*/  FADD R24, R5, R10 ;  /* 0x0000000a05187221 */ /* 0x010fe40000000000 */
[----:B------:R-:W3:Y:S01]  /*0a30*/  @P1 LDG.E.128.STRONG.GPU R4, desc[UR6][R30.64] ;  /* 0x000000061e041981 */ /* 0x000ee2000c1efd00 */
[----:B------:R-:W-:Y:S01]  /*0a40*/  FADD R25, R27, R8 ;  /* 0x000000081b197221 */ /* 0x000fe20000000000 */
[----:B------:R-:W-:Y:S01]  /*0a50*/  FADD R22, R22, R9 ;  /* 0x0000000916167221 */ /* 0x000fe20000000000 */
[----:B------:R-:W-:-:S02]  /*0a60*/  FADD R26, R26, R11 ;  /* 0x0000000b1a1a7221 */ /* 0x000fc40000000000 */
[----:B------:R-:W4:Y:S04]  /*0a70*/  @P1 LDG.E.128.STRONG.GPU R8, desc[UR6][R28.64] ;  /* 0x000000061c081981 */ /* 0x000f28000c1efd00 */
[----:B------:R-:W2:Y:S01]  /*0a80*/  @!P1 LDG.E.128.STRONG.SM R12, desc[UR6][R20.64] ;  /* 0x00000006140c9981 */ /* 0x000ea2000c1ebd00 */
[----:B------:R-:W-:-:S03]  /*0a90*/  IADD3 R23, PT, PT, R23, 0x4, RZ ;  /* 0x0000000417177810 */ /* 0x000fc60007ffe0ff */
[----:B------:R0:W3:Y:S04]  /*0aa0*/  @!P1 LDG.E.128.STRONG.SM R4, desc[UR6][R30.64] ;  /* 0x000000061e049981 */ /* 0x0000e8000c1ebd00 */
[----:B------:R-:W4:Y:S01]  /*0ab0*/  @!P1 LDG.E.128.STRONG.SM R8, desc[UR6][R28.64] ;  /* 0x000000061c089981 */ /* 0x000f22000c1ebd00 */
[----:B------:R-:W-:-:S04]  /*0ac0*/  ISETP.GE.AND P0, PT, R23, R2, PT ;  /* 0x000000021700720c */ /* 0x000fc80003f06270 */
[----:B------:R-:W-:-:S04]  /*0ad0*/  SEL R23, R23, RZ, !P0 ;  /* 0x000000ff17177207 */ /* 0x000fc80004000000 */
[----:B0-----:R-:W-:-:S04]  /*0ae0*/  IADD3 R31, PT, PT, R23, 0x4, RZ ;  /* 0x00000004171f7810 */ /* 0x001fc80007ffe0ff */
[----:B------:R-:W-:Y:S01]  /*0af0*/  ISETP.GE.AND P0, PT, R31, R2, PT ;  /* 0x000000021f00720c */ /* 0x000fe20003f06270 */
[----:B--2---:R-:W-:Y:S01]  /*0b00*/  FADD R25, R25, R12 ;  /* 0x0000000c19197221 */ /* 0x004fe20000000000 */
[----:B------:R-:W-:Y:S02]  /*0b10*/  FADD R22, R22, R13 ;  /* 0x0000000d16167221 */ /* 0x000fe40000000000 */
[----:B------:R-:W-:Y:S01]  /*0b20*/  SEL R31, R31, RZ, !P0 ;  /* 0x000000ff1f1f7207 */ /* 0x000fe20004000000 */
[----:B------:R-:W-:-:S04]  /*0b30*/  IMAD.WIDE R20, R23, 0x4, R16 ;  /* 0x0000000417147825 */ /* 0x000fc800078e0210 */
[----:B------:R-:W-:Y:S01]  /*0b40*/  FADD R27, R24, R14 ;  /* 0x0000000e181b7221 */ /* 0x000fe20000000000 */
[----:B------:R-:W-:Y:S02]  /*0b50*/  FADD R26, R26, R15 ;  /* 0x0000000f1a1a7221 */ /* 0x000fe40000000000 */
[----:B------:R-:W2:Y:S01]  /*0b60*/  @P1 LDG.E.128.STRONG.GPU R12, desc[UR6][R20.64] ;  /* 0x00000006140c1981 */ /* 0x000ea2000c1efd00 */
[----:B---3--:R-:W-:Y:S01]  /*0b70*/  FADD R23, R25, R4 ;  /* 0x0000000419177221 */ /* 0x008fe20000000000 */
[----:B------:R-:W-:Y:S01]  /*0b80*/  FADD R4, R22, R5 ;  /* 0x0000000516047221 */ /* 0x000fe20000000000 */
        /* <DEDUP_REMOVED lines=9> */
[----:B------:R-:W3:Y:S03]  /*0c20*/  @P1 LDG.E.128.STRONG.GPU R4, desc[UR6][R30.64] ;  /* 0x000000061e041981 */ /* 0x000ee6000c1efd00 */
[----:B------:R-:W-:Y:S01]  /*0c30*/  FADD R25, R25, R10 ;  /* 0x0000000a19197221 */ /* 0x000fe20000000000 */
[----:B------:R-:W-:-:S02]  /*0c40*/  FADD R26, R26, R11 ;  /* 0x0000000b1a1a7221 */ /* 0x000fc40000000000 */
[----:B------:R-:W4:Y:S04]  /*0c50*/  @P1 LDG.E.128.STRONG.GPU R8, desc[UR6][R28.64] ;  /* 0x000000061c081981 */ /* 0x000f28000c1efd00 */
[----:B------:R-:W2:Y:S01]  /*0c60*/  @!P1 LDG.E.128.STRONG.SM R12, desc[UR6][R20.64] ;  /* 0x00000006140c9981 */ /* 0x000ea2000c1ebd00 */
[----:B------:R-:W-:-:S04]  /*0c70*/  IADD3 R27, PT, PT, R22, 0x4, RZ ;  /* 0x00000004161b7810 */ /* 0x000fc80007ffe0ff */
[C---:B------:R-:W-:Y:S01]  /*0c80*/  ISETP.GE.AND P0, PT, R27.reuse, R2, PT ;  /* 0x000000021b00720c */ /* 0x040fe20003f06270 */
[----:B------:R0:W3:Y:S04]  /*0c90*/  @!P1 LDG.E.128.STRONG.SM R4, desc[UR6][R30.64] ;  /* 0x000000061e049981 */ /* 0x0000e8000c1ebd00 */
[----:B------:R1:W4:Y:S01]  /*0ca0*/  @!P1 LDG.E.128.STRONG.SM R8, desc[UR6][R28.64] ;  /* 0x000000061c089981 */ /* 0x000322000c1ebd00 */
[----:B------:R-:W-:-:S04]  /*0cb0*/  SEL R22, R27, RZ, !P0 ;  /* 0x000000ff1b167207 */ /* 0x000fc80004000000 */
[----:B0-----:R-:W-:-:S04]  /*0cc0*/  IADD3 R31, PT, PT, R22, 0x4, RZ ;  /* 0x00000004161f7810 */ /* 0x001fc80007ffe0ff */
[----:B------:R-:W-:Y:S01]  /*0cd0*/  ISETP.GE.AND P0, PT, R31, R2, PT ;  /* 0x000000021f00720c */ /* 0x000fe20003f06270 */
[----:B--2---:R-:W-:Y:S01]  /*0ce0*/  FADD R27, R24, R12 ;  /* 0x0000000c181b7221 */ /* 0x004fe20000000000 */
[----:B------:R-:W-:Y:S01]  /*0cf0*/  FADD R24, R23, R13 ;  /* 0x0000000d17187221 */ /* 0x000fe20000000000 */
[----:B------:R-:W-:Y:S01]  /*0d00*/  IMAD.WIDE R20, R22, 0x4, R16 ;  /* 0x0000000416147825 */ /* 0x000fe200078e0210 */
[----:B------:R-:W-:-:S03]  /*0d10*/  SEL R31, R31, RZ, !P0 ;  /* 0x000000ff1f1f7207 */ /* 0x000fc60004000000 */
[----:B------:R-:W-:Y:S01]  /*0d20*/  FADD R25, R25, R14 ;  /* 0x0000000e19197221 */ /* 0x000fe20000000000 */
        /* <DEDUP_REMOVED lines=10> */
[----:B------:R-:W-:Y:S01]  /*0dd0*/  FADD R26, R26, R7 ;  /* 0x000000071a1a7221 */ /* 0x000fe20000000000 */
[----:B----4-:R-:W-:Y:S01]  /*0de0*/  FADD R22, R22, R9 ;  /* 0x0000000916167221 */ /* 0x010fe20000000000 */
[----:B------:R-:W-:Y:S01]  /*0df0*/  FADD R25, R27, R8 ;  /* 0x000000081b197221 */ /* 0x000fe20000000000 */
[----:B------:R-:W-:Y:S01]  /*0e00*/  FADD R24, R5, R10 ;  /* 0x0000000a05187221 */ /* 0x000fe20000000000 */
[----:B------:R-:W-:Y:S01]  /*0e10*/  FADD R26, R26, R11 ;  /* 0x0000000b1a1a7221 */ /* 0x000fe20000000000 */
[----:B------:R-:W3:Y:S04]  /*0e20*/  @P1 LDG.E.128.STRONG.GPU R4, desc[UR6][R28.64] ;  /* 0x000000061c041981 */ /* 0x000ee8000c1efd00 */
[----:B------:R-:W4:Y:S04]  /*0e30*/  @P1 LDG.E.128.STRONG.GPU R8, desc[UR6][R30.64] ;  /* 0x000000061e081981 */ /* 0x000f28000c1efd00 */
[----:B------:R-:W2:Y:S01]  /*0e40*/  @!P1 LDG.E.128.STRONG.SM R12, desc[UR6][R20.64] ;  /* 0x00000006140c9981 */ /* 0x000ea2000c1ebd00 */
[----:B------:R-:W-:-:S04]  /*0e50*/  IADD3 R23, PT, PT, R23, 0x4, RZ ;  /* 0x0000000417177810 */ /* 0x000fc80007ffe0ff */
[C---:B------:R-:W-:Y:S01]  /*0e60*/  ISETP.GE.AND P0, PT, R23.reuse, R2, PT ;  /* 0x000000021700720c */ /* 0x040fe20003f06270 */
[----:B------:R-:W3:Y:S04]  /*0e70*/  @!P1 LDG.E.128.STRONG.SM R4, desc[UR6][R28.64] ;  /* 0x000000061c049981 */ /* 0x000ee8000c1ebd00 */
[----:B------:R0:W4:Y:S01]  /*0e80*/  @!P1 LDG.E.128.STRONG.SM R8, desc[UR6][R30.64] ;  /* 0x000000061e089981 */ /* 0x000122000c1ebd00 */
[----:B------:R-:W-:-:S04]  /*0e90*/  SEL R23, R23, RZ, !P0 ;  /* 0x000000ff17177207 */ /* 0x000fc80004000000 */
[----:B0-----:R-:W-:Y:S01]  /*0ea0*/  IADD3 R31, PT, PT, R23, 0x4, RZ ;  /* 0x00000004171f7810 */ /* 0x001fe20007ffe0ff */
[----:B--2---:R-:W-:-:S03]  /*0eb0*/  FADD R25, R25, R12 ;  /* 0x0000000c19197221 */ /* 0x004fc60000000000 */
[----:B------:R-:W-:Y:S01]  /*0ec0*/  ISETP.GE.AND P0, PT, R31, R2, PT ;  /* 0x000000021f00720c */ /* 0x000fe20003f06270 */
[----:B------:R-:W-:Y:S01]  /*0ed0*/  FADD R22, R22, R13 ;  /* 0x0000000d16167221 */ /* 0x000fe20000000000 */
[----:B------:R-:W-:Y:S02]  /*0ee0*/  IMAD.WIDE R20, R23, 0x4, R16 ;  /* 0x0000000417147825 */ /* 0x000fe400078e0210 */
[----:B------:R-:W-:Y:S02]  /*0ef0*/  SEL R31, R31, RZ, !P0 ;  /* 0x000000ff1f1f7207 */ /* 0x000fe40004000000 */
[----:B------:R-:W-:Y:S01]  /*0f00*/  FADD R27, R24, R14 ;  /* 0x0000000e181b7221 */ /* 0x000fe20000000000 */
[----:B------:R-:W-:Y:S02]  /*0f10*/  FADD R26, R26, R15 ;  /* 0x0000000f1a1a7221 */ /* 0x000fe40000000000 */
[----:B------:R-:W2:Y:S01]  /*0f20*/  @P1 LDG.E.128.STRONG.GPU R12, desc[UR6][R20.64] ;  /* 0x00000006140c1981 */ /* 0x000ea2000c1efd00 */
[----:B----4-:R-:W-:Y:S01]  /*0f30*/  FADD R23, R25, R8 ;  /* 0x0000000819177221 */ /* 0x010fe20000000000 */
[----:B------:R-:W-:Y:S01]  /*0f40*/  FADD R8, R22, R9 ;  /* 0x0000000916087221 */ /* 0x000fe20000000000 */
[C---:B------:R-:W-:Y:S01]  /*0f50*/  IADD3 R9, PT, PT, R31.reuse, 0x4, RZ ;  /* 0x000000041f097810 */ /* 0x040fe20007ffe0ff */
[----:B------:R-:W-:-:S03]  /*0f60*/  IMAD.WIDE R30, R31, 0x4, R16 ;  /* 0x000000041f1e7825 */ /* 0x000fc600078e0210 */
[----:B------:R-:W-:Y:S01]  /*0f70*/  ISETP.GE.AND P0, PT, R9, R2, PT ;  /* 0x000000020900720c */ /* 0x000fe20003f06270 */
[----:B---3--:R-:W-:-:S03]  /*0f80*/  FADD R24, R23, R4 ;  /* 0x0000000417187221 */ /* 0x008fc60000000000 */
        /* <DEDUP_REMOVED lines=10> */
[----:B------:R-:W-:-:S04]  /*1030*/  IADD3 R27, PT, PT, R22, 0x4, RZ ;  /* 0x00000004161b7810 */ /* 0x000fc80007ffe0ff */
[C---:B------:R-:W-:Y:S01]  /*1040*/  ISETP.GE.AND P0, PT, R27.reuse, R2, PT ;  /* 0x000000021b00720c */ /* 0x040fe20003f06270 */
[----:B------:R0:W3:Y:S04]  /*1050*/  @!P1 LDG.E.128.STRONG.SM R8, desc[UR6][R30.64] ;  /* 0x000000061e089981 */ /* 0x0000e8000c1ebd00 */
[----:B------:R1:W4:Y:S01]  /*1060*/  @!P1 LDG.E.128.STRONG.SM R4, desc[UR6][R28.64] ;  /* 0x000000061c049981 */ /* 0x000322000c1ebd00 */
        /* <DEDUP_REMOVED lines=25> */
[----:B------:R0:W2:Y:S01]  /*1200*/  @!P1 LDG.E.128.STRONG.SM R12, desc[UR6][R20.64] ;  /* 0x00000006140c9981 */ /* 0x0000a2000c1ebd00 */
[----:B------:R-:W-:-:S03]  /*1210*/  IADD3 R23, PT, PT, R23, 0x4, RZ ;  /* 0x0000000417177810 */ /* 0x000fc60007ffe0ff */
[----:B------:R1:W3:Y:S04]  /*1220*/  @!P1 LDG.E.128.STRONG.SM R8, desc[UR6][R30.64] ;  /* 0x000000061e089981 */ /* 0x0002e8000c1ebd00 */
[----:B------:R5:W4:Y:S01]  /*1230*/  @!P1 LDG.E.128.STRONG.SM R4, desc[UR6][R28.64] ;  /* 0x000000061c049981 */ /* 0x000b22000c1ebd00 */
[----:B------:R-:W-:-:S04]  /*1240*/  ISETP.GE.AND P0, PT, R23, R2, PT ;  /* 0x000000021700720c */ /* 0x000fc80003f06270 */
[----:B------:R-:W-:-:S05]  /*1250*/  SEL R23, R23, RZ, !P0 ;  /* 0x000000ff17177207 */ /* 0x000fca0004000000 */
[C---:B0-----:R-:W-:Y:S01]  /*1260*/  IMAD.WIDE R20, R23.reuse, 0x4, R16 ;  /* 0x0000000417147825 */ /* 0x041fe200078e0210 */
[----:B------:R-:W-:-:S03]  /*1270*/  IADD3 R23, PT, PT, R23, 0x4, RZ ;  /* 0x0000000417177810 */ /* 0x000fc60007ffe0ff */
[----:B--2---:R-:W-:Y:S01]  /*1280*/  FADD R22, R22, R13 ;  /* 0x0000000d16167221 */ /* 0x004fe20000000000 */
[----:B------:R-:W-:-:S04]  /*1290*/  ISETP.GE.AND P0, PT, R23, R2, PT ;  /* 0x000000021700720c */ /* 0x000fc80003f06270 */
[----:B-1----:R-:W-:Y:S01]  /*12a0*/  SEL R31, R23, RZ, !P0 ;  /* 0x000000ff171f7207 */ /* 0x002fe20004000000 */
[----:B------:R-:W-:Y:S01]  /*12b0*/  FADD R25, R25, R12 ;  /* 0x0000000c19197221 */ /* 0x000fe20000000000 */
[----:B------:R-:W-:Y:S01]  /*12c0*/  FADD R27, R24, R14 ;  /* 0x0000000e181b7221 */ /* 0x000fe20000000000 */
[----:B------:R-:W-:Y:S02]  /*12d0*/  FADD R26, R26, R15 ;  /* 0x0000000f1a1a7221 */ /* 0x000fe40000000000 */
[----:B------:R-:W2:Y:S01]  /*12e0*/  @P1 LDG.E.128.STRONG.GPU R12, desc[UR6][R20.64] ;  /* 0x00000006140c1981 */ /* 0x000ea2000c1efd00 */
[----:B---3--:R-:W-:Y:S01]  /*12f0*/  FADD R22, R22, R9 ;  /* 0x0000000916167221 */ /* 0x008fe20000000000 */
[C---:B------:R-:W-:Y:S01]  /*1300*/  IADD3 R9, PT, PT, R31.reuse, 0x4, RZ ;  /* 0x000000041f097810 */ /* 0x040fe20007ffe0ff */
[----:B------:R-:W-:-:S03]  /*1310*/  IMAD.WIDE R30, R31, 0x4, R16 ;  /* 0x000000041f1e7825 */ /* 0x000fc600078e0210 */
[----:B------:R-:W-:Y:S01]  /*1320*/  ISETP.GE.AND P0, PT, R9, R2, PT ;  /* 0x000000020900720c */ /* 0x000fe20003f06270 */
[----:B------:R-:W-:Y:S01]  /*1330*/  FADD R25, R25, R8 ;  /* 0x0000000819197221 */ /* 0x000fe20000000000 */
[----:B------:R-:W-:Y:S01]  /*1340*/  FADD R27, R27, R10 ;  /* 0x0000000a1b1b7221 */ /* 0x000fe20000000000 */
[----:B-----5:R-:W-:Y:S01]  /*1350*/  FADD R28, R26, R11 ;  /* 0x0000000b1a1c7221 */ /* 0x020fe20000000000 */
[----:B------:R-:W-:Y:S02]  /*1360*/  SEL R24, R9, RZ, !P0 ;  /* 0x000000ff09187207 */ /* 0x000fe40004000000 */
[----:B------:R-:W3:Y:S01]  /*1370*/  @P1 LDG.E.128.STRONG.GPU R8, desc[UR6][R30.64] ;  /* 0x000000061e081981 */ /* 0x000ee2000c1efd00 */
[----:B----4-:R-:W-:Y:S02]  /*1380*/  FADD R26, R22, R5 ;  /* 0x00000005161a7221 */ /* 0x010fe40000000000 */
[----:B------:R-:W-:-:S04]  /*1390*/  IMAD.WIDE R22, R24, 0x4, R16 ;  /* 0x0000000418167825 */ /* 0x000fc800078e0210 */
[----:B------:R-:W-:Y:S01]  /*13a0*/  FADD R25, R25, R4 ;  /* 0x0000000419197221 */ /* 0x000fe20000000000 */
[----:B------:R-:W-:Y:S01]  /*13b0*/  FADD R27, R27, R6 ;  /* 0x000000061b1b7221 */ /* 0x000fe20000000000 */
[----:B------:R-:W-:Y:S02]  /*13c0*/  FADD R28, R28, R7 ;  /* 0x000000071c1c7221 */ /* 0x000fe40000000000 */
[----:B------:R-:W4:Y:S04]  /*13d0*/  @P1 LDG.E.128.STRONG.GPU R4, desc[UR6][R22.64] ;  /* 0x0000000616041981 */ /* 0x000f28000c1efd00 */
[----:B------:R0:W2:Y:S01]  /*13e0*/  @!P1 LDG.E.128.STRONG.SM R12, desc[UR6][R20.64] ;  /* 0x00000006140c9981 */ /* 0x0000a2000c1ebd00 */
[----:B------:R-:W-:-:S03]  /*13f0*/  IADD3 R29, PT, PT, R24, 0x4, RZ ;  /* 0x00000004181d7810 */ /* 0x000fc60007ffe0ff */
[----:B------:R-:W3:Y:S04]  /*1400*/  @!P1 LDG.E.128.STRONG.SM R8, desc[UR6][R30.64] ;  /* 0x000000061e089981 */ /* 0x000ee8000c1ebd00 */
[----:B------:R1:W4:Y:S01]  /*1410*/  @!P1 LDG.E.128.STRONG.SM R4, desc[UR6][R22.64] ;  /* 0x0000000616049981 */ /* 0x000322000c1ebd00 */
[----:B------:R-:W-:-:S04]  /*1420*/  ISETP.GE.AND P0, PT, R29, R2, PT ;  /* 0x000000021d00720c */ /* 0x000fc80003f06270 */
[----:B0-----:R-:W-:-:S04]  /*1430*/  SEL R20, R29, RZ, !P0 ;  /* 0x000000ff1d147207 */ /* 0x001fc80004000000 */
[----:B------:R-:W-:Y:S01]  /*1440*/  IADD3 R21, PT, PT, R20, 0x4, RZ ;  /* 0x0000000414157810 */ /* 0x000fe20007ffe0ff */
[----:B--2---:R-:W-:-:S03]  /*1450*/  FADD R26, R26, R13 ;  /* 0x0000000d1a1a7221 */ /* 0x004fc60000000000 */
[----:B------:R-:W-:Y:S01]  /*1460*/  ISETP.GE.AND P0, PT, R21, R2, PT ;  /* 0x000000021500720c */ /* 0x000fe20003f06270 */
[----:B------:R-:W-:-:S03]  /*1470*/  FADD R25, R25, R12 ;  /* 0x0000000c19197221 */ /* 0x000fc60000000000 */
[----:B------:R-:W-:Y:S01]  /*1480*/  SEL R21, R21, RZ, !P0 ;  /* 0x000000ff15157207 */ /* 0x000fe20004000000 */
[----:B-1----:R-:W-:-:S04]  /*1490*/  IMAD.WIDE R22, R20, 0x4, R16 ;  /* 0x0000000414167825 */ /* 0x002fc800078e0210 */
[----:B------:R-:W-:Y:S01]  /*14a0*/  FADD R27, R27, R14 ;  /* 0x0000000e1b1b7221 */ /* 0x000fe20000000000 */
[----:B------:R-:W-:Y:S02]  /*14b0*/  FADD R28, R28, R15 ;  /* 0x0000000f1c1c7221 */ /* 0x000fe40000000000 */
[----:B------:R-:W2:Y:S01]  /*14c0*/  @P1 LDG.E.128.STRONG.GPU R12, desc[UR6][R22.64] ;  /* 0x00000006160c1981 */ /* 0x000ea2000c1efd00 */
[----:B---3--:R-:W-:Y:S01]  /*14d0*/  FADD R26, R26, R9 ;  /* 0x000000091a1a7221 */ /* 0x008fe20000000000 */
[----:B------:R-:W-:Y:S01]  /*14e0*/  IADD3 R9, PT, PT, R21, 0x4, RZ ;  /* 0x0000000415097810 */ /* 0x000fe20007ffe0ff */
[----:B------:R-:W-:Y:S01]  /*14f0*/  FADD R25, R25, R8 ;  /* 0x0000000819197221 */ /* 0x000fe20000000000 */
[----:B------:R-:W-:Y:S02]  /*1500*/  IMAD.WIDE R20, R21, 0x4, R16 ;  /* 0x0000000415147825 */ /* 0x000fe400078e0210 */
[----:B------:R-:W-:Y:S02]  /*1510*/  ISETP.GE.AND P0, PT, R9, R2, PT ;  /* 0x000000020900720c */ /* 0x000fe40003f06270 */
[----:B------:R-:W-:Y:S01]  /*1520*/  FADD R27, R27, R10 ;  /* 0x0000000a1b1b7221 */ /* 0x000fe20000000000 */
[----:B------:R-:W-:Y:S01]  /*1530*/  FADD R30, R28, R11 ;  /* 0x0000000b1c1e7221 */ /* 0x000fe20000000000 */
[----:B----4-:R-:W-:Y:S01]  /*1540*/  FADD R24, R25, R4 ;  /* 0x0000000419187221 */ /* 0x010fe20000000000 */
[----:B------:R-:W-:-:S02]  /*1550*/  SEL R25, R9, RZ, !P0 ;  /* 0x000000ff09197207 */ /* 0x000fc40004000000 */
[----:B------:R-:W3:Y:S03]  /*1560*/  @P1 LDG.E.128.STRONG.GPU R8, desc[UR6][R20.64] ;  /* 0x0000000614081981 */ /* 0x000ee6000c1efd00 */
[----:B------:R-:W-:-:S04]  /*1570*/  IMAD.WIDE R28, R25, 0x4, R16 ;  /* 0x00000004191c7825 */ /* 0x000fc800078e0210 */
[----:B------:R-:W-:Y:S01]  /*1580*/  FADD R26, R26, R5 ;  /* 0x000000051a1a7221 */ /* 0x000fe20000000000 */
[----:B------:R-:W-:Y:S01]  /*1590*/  FADD R27, R27, R6 ;  /* 0x000000061b1b7221 */ /* 0x000fe20000000000 */
[----:B------:R-:W-:Y:S02]  /*15a0*/  FADD R30, R30, R7 ;  /* 0x000000071e1e7221 */ /* 0x000fe40000000000 */
[----:B------:R-:W4:Y:S04]  /*15b0*/  @P1 LDG.E.128.STRONG.GPU R4, desc[UR6][R28.64] ;  /* 0x000000061c041981 */ /* 0x000f28000c1efd00 */
[----:B------:R-:W2:Y:S04]  /*15c0*/  @!P1 LDG.E.128.STRONG.SM R12, desc[UR6][R22.64] ;  /* 0x00000006160c9981 */ /* 0x000ea8000c1ebd00 */
[----:B------:R-:W3:Y:S04]  /*15d0*/  @!P1 LDG.E.128.STRONG.SM R8, desc[UR6][R20.64] ;  /* 0x0000000614089981 */ /* 0x000ee8000c1ebd00 */
[----:B------:R-:W4:Y:S01]  /*15e0*/  @!P1 LDG.E.128.STRONG.SM R4, desc[UR6][R28.64] ;  /* 0x000000061c049981 */ /* 0x000f22000c1ebd00 */
[----:B------:R-:W-:-:S04]  /*15f0*/  UIADD3 UR4, UPT, UPT, UR4, 0x1, URZ ;  /* 0x0000000104047890 */ /* 0x000fc8000fffe0ff */
[----:B------:R-:W-:Y:S01]  /*1600*/  UISETP.NE.AND UP0, UPT, UR4, URZ, UPT ;  /* 0x000000ff0400728c */ /* 0x000fe2000bf05270 */
[----:B--2---:R-:W-:Y:S01]  /*1610*/  FADD R26, R26, R13 ;  /* 0x0000000d1a1a7221 */ /* 0x004fe20000000000 */
[----:B------:R-:W-:Y:S01]  /*1620*/  FADD R31, R24, R12 ;  /* 0x0000000c181f7221 */ /* 0x000fe20000000000 */
[----:B------:R-:W-:Y:S01]  /*1630*/  FADD R27, R27, R14 ;  /* 0x0000000e1b1b7221 */ /* 0x000fe20000000000 */
[----:B------:R-:W-:Y:S01]  /*1640*/  FADD R30, R30, R15 ;  /* 0x0000000f1e1e7221 */ /* 0x000fe20000000000 */
[----:B---3--:R-:W-:Y:S01]  /*1650*/  FADD R26, R26, R9 ;  /* 0x000000091a1a7221 */ /* 0x008fe20000000000 */
[----:B------:R-:W-:Y:S01]  /*1660*/  IADD3 R9, PT, PT, R25, 0x4, RZ ;  /* 0x0000000419097810 */ /* 0x000fe20007ffe0ff */
[----:B------:R-:W-:Y:S01]  /*1670*/  FADD R31, R31, R8 ;  /* 0x000000081f1f7221 */ /* 0x000fe20000000000 */
[----:B------:R-:W-:Y:S01]  /*1680*/  FADD R27, R27, R10 ;  /* 0x0000000a1b1b7221 */ /* 0x000fe20000000000 */
[----:B------:R-:W-:Y:S01]  /*1690*/  FADD R30, R30, R11 ;  /* 0x0000000b1e1e7221 */ /* 0x000fe20000000000 */
[----:B------:R-:W-:Y:S01]  /*16a0*/  ISETP.GE.AND P0, PT, R9, R2, PT ;  /* 0x000000020900720c */ /* 0x000fe20003f06270 */
[----:B----4-:R-:W-:Y:S01]  /*16b0*/  FADD R21, R31, R4 ;  /* 0x000000041f157221 */ /* 0x010fe20000000000 */
[----:B------:R-:W-:Y:S01]  /*16c0*/  FADD R20, R26, R5 ;  /* 0x000000051a147221 */ /* 0x000fe20000000000 */
[----:B------:R-:W-:Y:S01]  /*16d0*/  FADD R23, R27, R6 ;  /* 0x000000061b177221 */ /* 0x000fe20000000000 */
[----:B------:R-:W-:Y:S01]  /*16e0*/  FADD R22, R30, R7 ;  /* 0x000000071e167221 */ /* 0x000fe20000000000 */
[----:B------:R-:W-:Y:S01]  /*16f0*/  SEL R9, R9, RZ, !P0 ;  /* 0x000000ff09097207 */ /* 0x000fe20004000000 */
[----:B------:R-:W-:Y:S07]  /*1700*/  BRA.U UP0, `(.L_x_60) ;  /* 0xffffffe900f07547 */ /* 0x000fee000b83ffff */
.L_x_59:
        /* <DEDUP_REMOVED lines=14> */
.L_x_61:
        /* <DEDUP_REMOVED lines=9> */
.L_x_85:


//--------------------- .text._Z16micro_ldg_kernelILi16EEvPmPfPKfiii --------------------------
	.section	.text._Z16micro_ldg_kernelILi16EEvPmPfPKfiii,"ax",@progbits
	.align	128
        .global         _Z16micro_ldg_kernelILi16EEvPmPfPKfiii
        .type           _Z16micro_ldg_kernelILi16EEvPmPfPKfiii,@function
        .size           _Z16micro_ldg_kernelILi16EEvPmPfPKfiii,(.L_x_86 - _Z16micro_ldg_kernelILi16EEvPmPfPKfiii)
        .other          _Z16micro_ldg_kernelILi16EEvPmPfPKfiii,@"STO_CUDA_ENTRY STV_DEFAULT"
_Z16micro_ldg_kernelILi16EEvPmPfPKfiii:
.text._Z16micro_ldg_kernelILi16EEvPmPfPKfiii:
        /* <DEDUP_REMOVED lines=49> */
.L_x_63:
        /* <DEDUP_REMOVED lines=40> */
[----:B------:R-:W-:-:S04]  /*0590*/  IADD3 R5, PT, PT, R31, 0x4, RZ ;  /* 0x000000041f057810 */ /* 0x000fc80007ffe0ff */
[----:B------:R-:W-:Y:S01]  /*05a0*/  ISETP.GE.AND P0, PT, R5, R2, PT ;  /* 0x000000020500720c */ /* 0x000fe20003f06270 */
[----:B------:R-:W-:-:S03]  /*05b0*/  IMAD.WIDE R30, R31, 0x4, R16 ;  /* 0x000000041f1e7825 */ /* 0x000fc600078e0210 */
[----:B------:R-:W-:Y:S01]  /*05c0*/  SEL R22, R5, RZ, !P0 ;  /* 0x000000ff05167207 */ /* 0x000fe20004000000 */
[----:B--2---:R-:W-:Y:S01]  /*05d0*/  FADD R24, R23, R8 ;  /* 0x0000000817187221 */ /* 0x004fe20000000000 */
        /* <DEDUP_REMOVED lines=53> */
[----:B----4-:R-:W-:-:S03]  /*0930*/  FADD R22, R22, R9 ;  /* 0x0000000916167221 */ /* 0x010fc60000000000 */
[C---:B------:R-:W-:Y:S01]  /*0940*/  IADD3 R9, PT, PT, R31.reuse, 0x4, RZ ;  /* 0x000000041f097810 */ /* 0x040fe20007ffe0ff */
[----:B------:R-:W-:-:S03]  /*0950*/  IMAD.WIDE R30, R31, 0x4, R16 ;  /* 0x000000041f1e7825 */ /* 0x000fc600078e0210 */
[----:B------:R-:W-:Y:S01]  /*0960*/  ISETP.GE.AND P0, PT, R9, R2, PT ;  /* 0x000000020900720c */ /* 0x000fe20003f06270 */
[----:B------:R-:W-:Y:S01]  /*0970*/  FADD R25, R25, R8 ;  /* 0x0000000819197221 */ /* 0x000fe20000000000 */
[----:B------:R-:W-:Y:S02]  /*0980*/  FADD R27, R27, R10 ;  /* 0x0000000a1b1b7221 */ /* 0x000fe40000000000 */
[----:B------:R-:W-:Y:S01]  /*0990*/  SEL R24, R9, RZ, !P0 ;  /* 0x000000ff09187207 */ /* 0x000fe20004000000 */
[----:B------:R-:W-:Y:S01]  /*09a0*/  FADD R28, R26, R11 ;  /* 0x0000000b1a1c7221 */ /* 0x000fe20000000000 */
[----:B--2---:R-:W-:Y:S01]  /*09b0*/  FADD R26, R22, R5 ;  /* 0x00000005161a7221 */ /* 0x004fe20000000000 */
        /* <DEDUP_REMOVED lines=57> */
.L_x_62:
        /* <DEDUP_REMOVED lines=14> */
.L_x_64:
        /* <DEDUP_REMOVED lines=13> */
.L_x_86:


//--------------------- .text._Z16micro_ldg_kernelILi8EEvPmPfPKfiii --------------------------
	.section	.text._Z16micro_ldg_kernelILi8EEvPmPfPKfiii,"ax",@progbits
	.align	128
        .global         _Z16micro_ldg_kernelILi8EEvPmPfPKfiii
        .type           _Z16micro_ldg_kernelILi8EEvPmPfPKfiii,@function
        .size           _Z16micro_ldg_kernelILi8EEvPmPfPKfiii,(.L_x_87 - _Z16micro_ldg_kernelILi8EEvPmPfPKfiii)
        .other          _Z16micro_ldg_kernelILi8EEvPmPfPKfiii,@"STO_CUDA_ENTRY STV_DEFAULT"
_Z16micro_ldg_kernelILi8EEvPmPfPKfiii:
.text._Z16micro_ldg_kernelILi8EEvPmPfPKfiii:
        /* <DEDUP_REMOVED lines=32> */
[----:B------:R-:W-:-:S04]  /*0200*/  IMAD.HI.U32 R5, R5, R7, R4 ;  /* 0x0000000705057227 */ /* 0x000fc800078e0004 */
[----:B------:R-:W-:Y:S02]  /*0210*/  IMAD.MOV R4, RZ, RZ, -R9 ;  /* 0x000000ffff047224 */ /* 0x000fe400078e0a09 */
        /* <DEDUP_REMOVED lines=9> */
[----:B------:R-:W-:-:S05]  /*02b0*/  @!P0 LOP3.LUT R5, RZ, R2, RZ, 0x33, !PT ;  /* 0x00000002ff058212 */ /* 0x000fca00078e33ff */
[----:B--23--:R-:W-:-:S07]  /*02c0*/  IMAD.MOV.U32 R9, RZ, RZ, R5 ;  /* 0x000000ffff097224 */ /* 0x00cfce00078e0005 */
.L_x_66:
[----:B------:R-:W-:-:S05]  /*02d0*/  IMAD.WIDE R26, R9, 0x4, R16 ;  /* 0x00000004091a7825 */ /* 0x000fca00078e0210 */
[----:B------:R-:W2:Y:S01]  /*02e0*/  @P1 LDG.E.128.STRONG.GPU R4, desc[UR6][R26.64] ;  /* 0x000000061a041981 */ /* 0x000ea2000c1efd00 */
[----:B------:R-:W-:-:S04]  /*02f0*/  IADD3 R9, PT, PT, R9, 0x4, RZ ;  /* 0x0000000409097810 */ /* 0x000fc80007ffe0ff */
[----:B------:R-:W-:-:S04]  /*0300*/  ISETP.GE.AND P0, PT, R9, R2, PT ;  /* 0x000000020900720c */ /* 0x000fc80003f06270 */
[----:B------:R-:W-:-:S05]  /*0310*/  SEL R13, R9, RZ, !P0 ;  /* 0x000000ff090d7207 */ /* 0x000fca0004000000 */
[----:B------:R-:W-:Y:S01]  /*0320*/  IMAD.WIDE R24, R13, 0x4, R16 ;  /* 0x000000040d187825 */ /* 0x000fe200078e0210 */
[----:B------:R0:W2:Y:S01]  /*0330*/  @!P1 LDG.E.128.STRONG.SM R4, desc[UR6][R26.64] ;  /* 0x000000061a049981 */ /* 0x0000a2000c1ebd00 */
[----:B------:R-:W-:-:S13]  /*0340*/  ISETP.NE.AND P1, PT, R3, RZ, PT ;  /* 0x000000ff0300720c */ /* 0x000fda0003f25270 */
[----:B------:R-:W3:Y:S01]  /*0350*/  @P1 LDG.E.128.STRONG.GPU R8, desc[UR6][R24.64] ;  /* 0x0000000618081981 */ /* 0x000ee2000c1efd00 */
[----:B------:R-:W-:-:S04]  /*0360*/  IADD3 R13, PT, PT, R13, 0x4, RZ ;  /* 0x000000040d0d7810 */ /* 0x000fc80007ffe0ff */
[----:B------:R-:W-:-:S04]  /*0370*/  ISETP.GE.AND P0, PT, R13, R2, PT ;  /* 0x000000020d00720c */ /* 0x000fc80003f06270 */
[----:B------:R-:W-:-:S04]  /*0380*/  SEL R29, R13, RZ, !P0 ;  /* 0x000000ff0d1d7207 */ /* 0x000fc80004000000 */
[C---:B0-----:R-:W-:Y:S01]  /*0390*/  IADD3 R27, PT, PT, R29.reuse, 0x4, RZ ;  /* 0x000000041d1b7810 */ /* 0x041fe20007ffe0ff */
[----:B------:R-:W-:-:S03]  /*03a0*/  IMAD.WIDE R30, R29, 0x4, R16 ;  /* 0x000000041d1e7825 */ /* 0x000fc600078e0210 */
[C---:B------:R-:W-:Y:S02]  /*03b0*/  ISETP.GE.AND P0, PT, R27.reuse, R2, PT ;  /* 0x000000021b00720c */ /* 0x040fe40003f06270 */
[----:B------:R-:W4:Y:S04]  /*03c0*/  @P1 LDG.E.128.STRONG.GPU R12, desc[UR6][R30.64] ;  /* 0x000000061e0c1981 */ /* 0x000f28000c1efd00 */
[----:B------:R0:W3:Y:S01]  /*03d0*/  @!P1 LDG.E.128.STRONG.SM R8, desc[UR6][R24.64] ;  /* 0x0000000618089981 */ /* 0x0000e2000c1ebd00 */
[----:B--2---:R-:W-:Y:S01]  /*03e0*/  FADD R29, R4, R21 ;  /* 0x00000015041d7221 */ /* 0x004fe20000000000 */
[----:B------:R-:W-:Y:S01]  /*03f0*/  SEL R21, R27, RZ, !P0 ;  /* 0x000000ff1b157207 */ /* 0x000fe20004000000 */
[----:B------:R-:W-:-:S03]  /*0400*/  FADD R26, R5, R20 ;  /* 0x00000014051a7221 */ /* 0x000fc60000000000 */
[C---:B------:R-:W-:Y:S01]  /*0410*/  IADD3 R5, PT, PT, R21.reuse, 0x4, RZ ;  /* 0x0000000415057810 */ /* 0x040fe20007ffe0ff */
[----:B------:R-:W-:-:S03]  /*0420*/  IMAD.WIDE R20, R21, 0x4, R16 ;  /* 0x0000000415147825 */ /* 0x000fc600078e0210 */
[----:B------:R-:W-:Y:S01]  /*0430*/  ISETP.GE.AND P0, PT, R5, R2, PT ;  /* 0x000000020500720c */ /* 0x000fe20003f06270 */
[----:B------:R-:W-:Y:S01]  /*0440*/  FADD R27, R6, R23 ;  /* 0x00000017061b7221 */ /* 0x000fe20000000000 */
[----:B------:R-:W-:Y:S02]  /*0450*/  FADD R28, R7, R22 ;  /* 0x00000016071c7221 */ /* 0x000fe40000000000 */
[----:B0-----:R-:W-:Y:S02]  /*0460*/  SEL R24, R5, RZ, !P0 ;  /* 0x000000ff05187207 */ /* 0x001fe40004000000 */
[----:B------:R-:W2:Y:S03]  /*0470*/  @P1 LDG.E.128.STRONG.GPU R4, desc[UR6][R20.64] ;  /* 0x0000000614041981 */ /* 0x000ea6000c1efd00 */
[----:B------:R-:W-:Y:S01]  /*0480*/  IMAD.WIDE R22, R24, 0x4, R16 ;  /* 0x0000000418167825 */ /* 0x000fe200078e0210 */
[----:B------:R-:W4:Y:S03]  /*0490*/  @!P1 LDG.E.128.STRONG.SM R12, desc[UR6][R30.64] ;  /* 0x000000061e0c9981 */ /* 0x000f26000c1ebd00 */
[----:B---3--:R-:W-:Y:S01]  /*04a0*/  FADD R25, R29, R8 ;  /* 0x000000081d197221 */ /* 0x008fe20000000000 */
[----:B------:R-:W-:Y:S01]  /*04b0*/  FADD R26, R26, R9 ;  /* 0x000000091a1a7221 */ /* 0x000fe20000000000 */
[----:B------:R-:W-:Y:S01]  /*04c0*/  FADD R27, R27, R10 ;  /* 0x0000000a1b1b7221 */ /* 0x000fe20000000000 */
[----:B------:R-:W-:-:S02]  /*04d0*/  FADD R28, R28, R11 ;  /* 0x0000000b1c1c7221 */ /* 0x000fc40000000000 */
[----:B------:R-:W3:Y:S04]  /*04e0*/  @P1 LDG.E.128.STRONG.GPU R8, desc[UR6][R22.64] ;  /* 0x0000000616081981 */ /* 0x000ee8000c1efd00 */
[----:B------:R0:W2:Y:S01]  /*04f0*/  @!P1 LDG.E.128.STRONG.SM R4, desc[UR6][R20.64] ;  /* 0x0000000614049981 */ /* 0x0000a2000c1ebd00 */
[----:B------:R-:W-:-:S05]  /*0500*/  VIADD R29, R24, 0x4 ;  /* 0x00000004181d7836 */ /* 0x000fca0000000000 */
[----:B------:R-:W-:-:S04]  /*0510*/  ISETP.GE.AND P0, PT, R29, R2, PT ;  /* 0x000000021d00720c */ /* 0x000fc80003f06270 */
[----:B0-----:R-:W-:Y:S01]  /*0520*/  SEL R20, R29, RZ, !P0 ;  /* 0x000000ff1d147207 */ /* 0x001fe20004000000 */
[----:B------:R0:W3:Y:S03]  /*0530*/  @!P1 LDG.E.128.STRONG.SM R8, desc[UR6][R22.64] ;  /* 0x0000000616089981 */ /* 0x0000e6000c1ebd00 */
[----:B------:R-:W-:Y:S01]  /*0540*/  IADD3 R21, PT, PT, R20, 0x4, RZ ;  /* 0x0000000414157810 */ /* 0x000fe20007ffe0ff */
[----:B----4-:R-:W-:-:S03]  /*0550*/  FADD R26, R26, R13 ;  /* 0x0000000d1a1a7221 */ /* 0x010fc60000000000 */
[----:B------:R-:W-:Y:S01]  /*0560*/  ISETP.GE.AND P0, PT, R21, R2, PT ;  /* 0x000000021500720c */ /* 0x000fe20003f06270 */
[----:B------:R-:W-:-:S03]  /*0570*/  FADD R25, R25, R12 ;  /* 0x0000000c19197221 */ /* 0x000fc60000000000 */
[----:B------:R-:W-:Y:S01]  /*0580*/  SEL R21, R21, RZ, !P0 ;  /* 0x000000ff15157207 */ /* 0x000fe20004000000 */
[----:B--2---:R-:W-:-:S03]  /*0590*/  FADD R26, R26, R5 ;  /* 0x000000051a1a7221 */ /* 0x004fc60000000000 */
[----:B------:R-:W-:Y:S01]  /*05a0*/  IADD3 R5, PT, PT, R21, 0x4, RZ ;  /* 0x0000000415057810 */ /* 0x000fe20007ffe0ff */
[----:B------:R-:W-:Y:S01]  /*05b0*/  FADD R25, R25, R4 ;  /* 0x0000000419197221 */ /* 0x000fe20000000000 */
[----:B0-----:R-:W-:Y:S02]  /*05c0*/  IMAD.WIDE R22, R20, 0x4, R16 ;  /* 0x0000000414167825 */ /* 0x001fe400078e0210 */
[----:B------:R-:W-:Y:S02]  /*05d0*/  ISETP.GE.AND P0, PT, R5, R2, PT ;  /* 0x000000020500720c */ /* 0x000fe40003f06270 */
[----:B------:R-:W-:Y:S01]  /*05e0*/  FADD R28, R28, R15 ;  /* 0x0000000f1c1c7221 */ /* 0x000fe20000000000 */
[----:B------:R-:W-:Y:S01]  /*05f0*/  FADD R27, R27, R14 ;  /* 0x0000000e1b1b7221 */ /* 0x000fe20000000000 */
[----:B------:R-:W-:Y:S01]  /*0600*/  IMAD.WIDE R20, R21, 0x4, R16 ;  /* 0x0000000415147825 */ /* 0x000fe200078e0210 */
[----:B------:R-:W2:Y:S03]  /*0610*/  @P1 LDG.E.128.STRONG.GPU R12, desc[UR6][R22.64] ;  /* 0x00000006160c1981 */ /* 0x000ea6000c1efd00 */
[----:B------:R-:W-:Y:S01]  /*0620*/  FADD R30, R28, R7 ;  /* 0x000000071c1e7221 */ /* 0x000fe20000000000 */
[----:B------:R-:W-:Y:S01]  /*0630*/  FADD R27, R27, R6 ;  /* 0x000000061b1b7221 */ /* 0x000fe20000000000 */
[----:B---3--:R-:W-:Y:S01]  /*0640*/  FADD R24, R25, R8 ;  /* 0x0000000819187221 */ /* 0x008fe20000000000 */
        /* <DEDUP_REMOVED lines=10> */
[----:B------:R-:W-:Y:S01]  /*06f0*/  UIADD3 UR4, UPT, UPT, UR4, 0x1, URZ ;  /* 0x0000000104047890 */ /* 0x000fe2000fffe0ff */
[----:B------:R-:W-:-:S03]  /*0700*/  IADD3 R25, PT, PT, R25, 0x4, RZ ;  /* 0x0000000419197810 */ /* 0x000fc60007ffe0ff */
[----:B------:R-:W-:Y:S01]  /*0710*/  UISETP.NE.AND UP0, UPT, UR4, URZ, UPT ;  /* 0x000000ff0400728c */ /* 0x000fe2000bf05270 */
[----:B--2---:R-:W-:Y:S01]  /*0720*/  FADD R26, R26, R13 ;  /* 0x0000000d1a1a7221 */ /* 0x004fe20000000000 */
[----:B------:R-:W-:Y:S01]  /*0730*/  FADD R31, R24, R12 ;  /* 0x0000000c181f7221 */ /* 0x000fe20000000000 */
[----:B------:R-:W-:Y:S01]  /*0740*/  FADD R27, R27, R14 ;  /* 0x0000000e1b1b7221 */ /* 0x000fe20000000000 */
[----:B------:R-:W-:Y:S01]  /*0750*/  FADD R30, R30, R15 ;  /* 0x0000000f1e1e7221 */ /* 0x000fe20000000000 */
[----:B------:R-:W-:Y:S01]  /*0760*/  ISETP.GE.AND P0, PT, R25, R2, PT ;  /* 0x000000021900720c */ /* 0x000fe20003f06270 */
        /* <DEDUP_REMOVED lines=8> */
[----:B------:R-:W-:Y:S01]  /*07f0*/  SEL R9, R25, RZ, !P0 ;  /* 0x000000ff19097207 */ /* 0x000fe20004000000 */
[----:B------:R-:W-:Y:S06]  /*0800*/  BRA.U UP0, `(.L_x_66) ;  /* 0xfffffff900b07547 */ /* 0x000fec000b83ffff */
.L_x_65:
        /* <DEDUP_REMOVED lines=14> */
.L_x_67:
        /* <DEDUP_REMOVED lines=9> */
.L_x_87:


//--------------------- .text._Z16micro_ldg_kernelILi2EEvPmPfPKfiii --------------------------
	.section	.text._Z16micro_ldg_kernelILi2EEvPmPfPKfiii,"ax",@progbits
	.align	128
        .global         _Z16micro_ldg_kernelILi2EEvPmPfPKfiii
        .type           _Z16micro_ldg_kernelILi2EEvPmPfPKfiii,@function
        .size           _Z16micro_ldg_kernelILi2EEvPmPfPKfiii,(.L_x_88 - _Z16micro_ldg_kernelILi2EEvPmPfPKfiii)
        .other          _Z16micro_ldg_kernelILi2EEvPmPfPKfiii,@"STO_CUDA_ENTRY STV_DEFAULT"
_Z16micro_ldg_kernelILi2EEvPmPfPKfiii:
.text._Z16micro_ldg_kernelILi2EEvPmPfPKfiii:
[----:B------:R-:W-:Y:S01]  /*0000*/  LDC R1, c[0x0][0x37c] ;  /* 0x0000df00ff017b82 */ /* 0x000fe20000000800 */
[----:B------:R-:W0:Y:S01]  /*0010*/  S2R R22, SR_TID.X ;  /* 0x0000000000167919 */ /* 0x000e220000002100 */
[----:B------:R-:W1:Y:S06]  /*0020*/  LDCU.64 UR6, c[0x0][0x358] ;  /* 0x00006b00ff0677ac */ /* 0x000e6c0008000a00 */
[----:B------:R-:W-:Y:S01]  /*0030*/  BAR.SYNC.DEFER_BLOCKING 0x0 ;  /* 0x0000000000007b1d */ /* 0x000fe20000010000 */
[----:B------:R-:W-:-:S05]  /*0040*/  CS2R R2, SR_CLOCKLO ;  /* 0x0000000000027805 */ /* 0x000fca0000015000 */
[----:B------:R-:W2:Y:S01]  /*0050*/  LDCU UR4, c[0x0][0x398] ;  /* 0x00007300ff0477ac */ /* 0x000ea20008000800 */
[----:B------:R-:W-:Y:S01]  /*0060*/  CS2R R16, SRZ ;  /* 0x0000000000107805 */ /* 0x000fe2000001ff00 */
[----:B------:R-:W-:Y:S02]  /*0070*/  IMAD.MOV.U32 R13, RZ, RZ, RZ ;  /* 0x000000ffff0d7224 */ /* 0x000fe400078e00ff */
[----:B------:R-:W-:Y:S01]  /*0080*/  IMAD.MOV.U32 R0, RZ, RZ, RZ ;  /* 0x000000ffff007224 */ /* 0x000fe200078e00ff */
[----:B--2---:R-:W-:-:S09]  /*0090*/  UISETP.GE.AND UP0, UPT, UR4, 0x1, UPT ;  /* 0x000000010400788c */ /* 0x004fd2000bf06270 */
[----:B01----:R-:W-:Y:S05]  /*00a0*/  BRA.U !UP0, `(.L_x_68) ;  /* 0x0000000108f07547 */ /* 0x003fea000b800000 */
[----:B------:R-:W0:Y:S01]  /*00b0*/  LDC R12, c[0x0][0x39c] ;  /* 0x0000e700ff0c7b82 */ /* 0x000e220000000800 */
[----:B------:R-:W-:Y:S01]  /*00c0*/  SHF.L.U32 R0, R22, 0x2, RZ ;  /* 0x0000000216007819 */ /* 0x000fe200000006ff */
[----:B------:R-:W1:Y:S01]  /*00d0*/  LDCU UR5, c[0x0][0x3a0] ;  /* 0x00007400ff0577ac */ /* 0x000e620008000800 */
[----:B------:R-:W-:Y:S02]  /*00e0*/  MOV R13, RZ ;  /* 0x000000ff000d7202 */ /* 0x000fe40000000f00 */
[----:B------:R-:W-:Y:S02]  /*00f0*/  CS2R R16, SRZ ;  /* 0x0000000000107805 */ /* 0x000fe4000001ff00 */
[----:B------:R-:W-:Y:S01]  /*0100*/  LOP3.LUT R0, R0, 0x7c, RZ, 0xc0, !PT ;  /* 0x0000007c00007812 */ /* 0x000fe200078ec0ff */
[----:B------:R-:W-:Y:S01]  /*0110*/  UIADD3 UR4, UPT, UPT, -UR4, URZ, URZ ;  /* 0x000000ff04047290 */ /* 0x000fe2000fffe1ff */
[----:B------:R-:W2:Y:S02]  /*0120*/  LDC R23, c[0x0][0x3a0] ;  /* 0x0000e800ff177b82 */ /* 0x000ea40000000800 */
[----:B------:R-:W-:-:S02]  /*0130*/  IABS R10, R0 ;  /* 0x00000000000a7213 */ /* 0x000fc40000000000 */
[----:B------:R-:W-:Y:S01]  /*0140*/  ISETP.GE.AND P2, PT, R0, RZ, PT ;  /* 0x000000ff0000720c */ /* 0x000fe20003f46270 */
[----:B------:R-:W-:-:S03]  /*0150*/  IMAD.MOV.U32 R0, RZ, RZ, RZ ;  /* 0x000000ffff007224 */ /* 0x000fc600078e00ff */
[----:B------:R-:W3:Y:S01]  /*0160*/  LDC.64 R14, c[0x0][0x390] ;  /* 0x0000e400ff0e7b82 */ /* 0x000ee20000000a00 */
[----:B-1----:R-:W-:Y:S01]  /*0170*/  UISETP.NE.AND UP0, UPT, UR5, URZ, UPT ;  /* 0x000000ff0500728c */ /* 0x002fe2000bf05270 */
[----:B0-----:R-:W-:-:S04]  /*0180*/  IADD3 R12, PT, PT, R12, -0x4, RZ ;  /* 0xfffffffc0c0c7810 */ /* 0x001fc80007ffe0ff */
[-C--:B------:R-:W-:Y:S02]  /*0190*/  IABS R8, R12.reuse ;  /* 0x0000000c00087213 */ /* 0x080fe40000000000 */
[----:B------:R-:W-:Y:S02]  /*01a0*/  IABS R9, R12 ;  /* 0x0000000c00097213 */ /* 0x000fe40000000000 */
[----:B------:R-:W0:Y:S08]  /*01b0*/  I2F.RP R6, R8 ;  /* 0x0000000800067306 */ /* 0x000e300000209400 */
[----:B0-----:R-:W0:Y:S02]  /*01c0*/  MUFU.RCP R6, R6 ;  /* 0x0000000600067308 */ /* 0x001e240000001000 */
[----:B0-----:R-:W-:-:S06]  /*01d0*/  VIADD R4, R6, 0xffffffe ;  /* 0x0ffffffe06047836 */ /* 0x001fcc0000000000 */
[----:B------:R0:W1:Y:S02]  /*01e0*/  F2I.FTZ.U32.TRUNC.NTZ R5, R4 ;  /* 0x0000000400057305 */ /* 0x000064000021f000 */
[----:B0-----:R-:W-:Y:S02]  /*01f0*/  HFMA2 R4, -RZ, RZ, 0, 0 ;  /* 0x00000000ff047431 */ /* 0x001fe400000001ff */
[----:B-1----:R-:W-:-:S04]  /*0200*/  IMAD.MOV R7, RZ, RZ, -R5 ;  /* 0x000000ffff077224 */ /* 0x002fc800078e0a05 */
        /* <DEDUP_REMOVED lines=9> */
[----:B------:R-:W-:Y:S01]  /*02a0*/  @!P1 IMAD.IADD R5, R5, 0x1, -R8 ;  /* 0x0000000105059824 */ /* 0x000fe200078e0a08 */
[----:B------:R-:W-:-:S04]  /*02b0*/  PLOP3.LUT P1, PT, PT, PT, UP0, 0x80, 0x8 ;  /* 0x000000000008781c */ /* 0x000fc80003f2f008 */
[----:B------:R-:W-:Y:S02]  /*02c0*/  @!P2 IADD3 R5, PT, PT, -R5, RZ, RZ ;  /* 0x000000ff0505a210 */ /* 0x000fe40007ffe1ff */
[----:B------:R-:W-:-:S05]  /*02d0*/  @!P0 LOP3.LUT R5, RZ, R12, RZ, 0x33, !PT ;  /* 0x0000000cff058212 */ /* 0x000fca00078e33ff */
[----:B--23--:R-:W-:-:S07]  /*02e0*/  IMAD.MOV.U32 R9, RZ, RZ, R5 ;  /* 0x000000ffff097224 */ /* 0x00cfce00078e0005 */
.L_x_69:
        /* <DEDUP_REMOVED lines=9> */
[----:B------:R-:W-:-:S04]  /*0380*/  UIADD3 UR4, UPT, UPT, UR4, 0x1, URZ ;  /* 0x0000000104047890 */ /* 0x000fc8000fffe0ff */
[----:B------:R-:W-:Y:S01]  /*0390*/  UISETP.NE.AND UP0, UPT, UR4, URZ, UPT ;  /* 0x000000ff0400728c */ /* 0x000fe2000bf05270 */
[----:B------:R-:W3:Y:S01]  /*03a0*/  @!P1 LDG.E.128.STRONG.SM R8, desc[UR6][R18.64] ;  /* 0x0000000612089981 */ /* 0x000ee2000c1ebd00 */
[----:B--2---:R-:W-:Y:S01]  /*03b0*/  FADD R16, R5, R16 ;  /* 0x0000001005107221 */ /* 0x004fe20000000000 */
[----:B------:R-:W-:Y:S02]  /*03c0*/  VIADD R5, R25, 0x4 ;  /* 0x0000000419057836 */ /* 0x000fe40000000000 */
        /* <DEDUP_REMOVED lines=8> */
[----:B------:R-:W-:Y:S01]  /*0450*/  SEL R9, R5, RZ, !P0 ;  /* 0x000000ff05097207 */ /* 0x000fe20004000000 */
[----:B------:R-:W-:Y:S07]  /*0460*/  BRA.U UP0, `(.L_x_69) ;  /* 0xfffffffd00a07547 */ /* 0x000fee000b83ffff */
.L_x_68:
        /* <DEDUP_REMOVED lines=14> */
.L_x_70:
        /* <DEDUP_REMOVED lines=11> */
.L_x_88:


//--------------------- .text._Z16micro_ldg_kernelILi1EEvPmPfPKfiii --------------------------
	.section	.text._Z16micro_ldg_kernelILi1EEvPmPfPKfiii,"ax",@progbits
	.align	128
        .global         _Z16micro_ldg_kernelILi1EEvPmPfPKfiii
        .type           _Z16micro_ldg_kernelILi1EEvPmPfPKfiii,@function
        .size           _Z16micro_ldg_kernelILi1EEvPmPfPKfiii,(.L_x_89 - _Z16micro_ldg_kernelILi1EEvPmPfPKfiii)
        .other          _Z16micro_ldg_kernelILi1EEvPmPfPKfiii,@"STO_CUDA_ENTRY STV_DEFAULT"
_Z16micro_ldg_kernelILi1EEvPmPfPKfiii:
.text._Z16micro_ldg_kernelILi1EEvPmPfPKfiii:
        /* <DEDUP_REMOVED lines=11> */
[----:B------:R-:W-:Y:S01]  /*00b0*/  IMAD.SHL.U32 R4, R16, 0x4, RZ ;  /* 0x0000000410047824 */ /* 0x000fe200078e00ff */
[----:B------:R-:W1:Y:S01]  /*00c0*/  LDCU UR5, c[0x0][0x3a0] ;  /* 0x00007400ff0577ac */ /* 0x000e620008000800 */
[----:B------:R-:W-:-:S03]  /*00d0*/  CS2R R14, SRZ ;  /* 0x00000000000e7805 */ /* 0x000fc6000001ff00 */
[----:B------:R-:W-:Y:S01]  /*00e0*/  LOP3.LUT R6, R4, 0x7c, RZ, 0xc0, !PT ;  /* 0x0000007c04067812 */ /* 0x000fe200078ec0ff */
[----:B------:R-:W-:-:S03]  /*00f0*/  UIADD3 UR4, UPT, UPT, -UR4, URZ, URZ ;  /* 0x000000ff04047290 */ /* 0x000fc6000fffe1ff */
[----:B------:R-:W-:Y:S02]  /*0100*/  IABS R13, R6 ;  /* 0x00000006000d7213 */ /* 0x000fe40000000000 */
[----:B------:R-:W-:Y:S01]  /*0110*/  ISETP.GE.AND P2, PT, R6, RZ, PT ;  /* 0x000000ff0600720c */ /* 0x000fe20003f46270 */
[----:B0-----:R-:W-:-:S05]  /*0120*/  VIADD R0, R0, 0xfffffffc ;  /* 0xfffffffc00007836 */ /* 0x001fca0000000000 */
[----:B------:R-:W-:-:S04]  /*0130*/  IABS R11, R0 ;  /* 0x00000000000b7213 */ /* 0x000fc80000000000 */
[----:B------:R-:W0:Y:S08]  /*0140*/  I2F.RP R7, R11 ;  /* 0x0000000b00077306 */ /* 0x000e300000209400 */
[----:B0-----:R-:W0:Y:S02]  /*0150*/  MUFU.RCP R7, R7 ;  /* 0x0000000700077308 */ /* 0x001e240000001000 */
[----:B0-----:R-:W-:-:S06]  /*0160*/  VIADD R5, R7, 0xffffffe ;  /* 0x0ffffffe07057836 */ /* 0x001fcc0000000000 */
[----:B------:R-:W0:Y:S02]  /*0170*/  F2I.FTZ.U32.TRUNC.NTZ R5, R5 ;  /* 0x0000000500057305 */ /* 0x000e24000021f000 */
[----:B0-----:R-:W-:-:S05]  /*0180*/  IADD3 R8, PT, PT, RZ, -R5, RZ ;  /* 0x80000005ff087210 */ /* 0x001fca0007ffe0ff */
[----:B------:R-:W-:Y:S01]  /*0190*/  IMAD.MOV.U32 R4, RZ, RZ, R8 ;  /* 0x000000ffff047224 */ /* 0x000fe200078e0008 */
[----:B------:R-:W-:-:S03]  /*01a0*/  IABS R8, R0 ;  /* 0x0000000000087213 */ /* 0x000fc60000000000 */
[----:B------:R-:W-:Y:S02]  /*01b0*/  IMAD R9, R4, R11, RZ ;  /* 0x0000000b04097224 */ /* 0x000fe400078e02ff */
[----:B------:R-:W-:-:S04]  /*01c0*/  IMAD.MOV.U32 R4, RZ, RZ, RZ ;  /* 0x000000ffff047224 */ /* 0x000fc800078e00ff */
[----:B------:R-:W-:Y:S01]  /*01d0*/  IMAD.HI.U32 R4, R5, R9, R4 ;  /* 0x0000000905047227 */ /* 0x000fe200078e0004 */
[----:B------:R-:W-:Y:S02]  /*01e0*/  IADD3 R5, PT, PT, RZ, -R8, RZ ;  /* 0x80000008ff057210 */ /* 0x000fe40007ffe0ff */
[----:B------:R-:W0:Y:S03]  /*01f0*/  LDC.64 R8, c[0x0][0x390] ;  /* 0x0000e400ff087b82 */ /* 0x000e260000000a00 */
[----:B------:R-:W-:-:S04]  /*0200*/  IMAD.HI.U32 R4, R4, R13, RZ ;  /* 0x0000000d04047227 */ /* 0x000fc800078e00ff */
[----:B------:R-:W-:Y:S01]  /*0210*/  IMAD R4, R4, R5, R13 ;  /* 0x0000000504047224 */ /* 0x000fe200078e020d */
[----:B------:R-:W-:-:S04]  /*0220*/  CS2R R12, SRZ ;  /* 0x00000000000c7805 */ /* 0x000fc8000001ff00 */
[----:B------:R-:W-:-:S13]  /*0230*/  ISETP.GT.U32.AND P0, PT, R11, R4, PT ;  /* 0x000000040b00720c */ /* 0x000fda0003f04070 */
[----:B------:R-:W-:Y:S01]  /*0240*/  @!P0 IMAD.IADD R4, R4, 0x1, -R11 ;  /* 0x0000000104048824 */ /* 0x000fe200078e0a0b */
[----:B------:R-:W-:-:S04]  /*0250*/  ISETP.NE.AND P0, PT, R0, RZ, PT ;  /* 0x000000ff0000720c */ /* 0x000fc80003f05270 */
[----:B------:R-:W-:-:S13]  /*0260*/  ISETP.GT.U32.AND P1, PT, R11, R4, PT ;  /* 0x000000040b00720c */ /* 0x000fda0003f24070 */
[----:B------:R-:W-:Y:S01]  /*0270*/  @!P1 IMAD.IADD R4, R4, 0x1, -R11 ;  /* 0x0000000104049824 */ /* 0x000fe200078e0a0b */
[----:B-1----:R-:W-:-:S04]  /*0280*/  ISETP.NE.AND P1, PT, RZ, UR5, PT ;  /* 0x00000005ff007c0c */ /* 0x002fc8000bf25270 */
[----:B------:R-:W-:Y:S02]  /*0290*/  @!P2 IADD3 R4, PT, PT, -R4, RZ, RZ ;  /* 0x000000ff0404a210 */ /* 0x000fe40007ffe1ff */
[----:B------:R-:W-:-:S05]  /*02a0*/  @!P0 LOP3.LUT R4, RZ, R0, RZ, 0x33, !PT ;  /* 0x00000000ff048212 */ /* 0x000fca00078e33ff */
[----:B0-----:R-:W-:-:S07]  /*02b0*/  IMAD.MOV.U32 R17, RZ, RZ, R4 ;  /* 0x000000ffff117224 */ /* 0x001fce00078e0004 */
.L_x_72:
[----:B------:R-:W-:-:S05]  /*02c0*/  IMAD.WIDE R10, R17, 0x4, R8 ;  /* 0x00000004110a7825 */ /* 0x000fca00078e0208 */
[----:B------:R-:W2:Y:S01]  /*02d0*/  @P1 LDG.E.128.STRONG.GPU R4, desc[UR6][R10.64] ;  /* 0x000000060a041981 */ /* 0x000ea2000c1efd00 */
[----:B------:R-:W-:Y:S01]  /*02e0*/  UIADD3 UR4, UPT, UPT, UR4, 0x1, URZ ;  /* 0x0000000104047890 */ /* 0x000fe2000fffe0ff */
[----:B------:R-:W-:-:S03]  /*02f0*/  VIADD R17, R17, 0x4 ;  /* 0x0000000411117836 */ /* 0x000fc60000000000 */
[----:B------:R-:W-:Y:S01]  /*0300*/  UISETP.NE.AND UP0, UPT, UR4, URZ, UPT ;  /* 0x000000ff0400728c */ /* 0x000fe2000bf05270 */
[----:B------:R-:W2:Y:S01]  /*0310*/  @!P1 LDG.E.128.STRONG.SM R4, desc[UR6][R10.64] ;  /* 0x000000060a049981 */ /* 0x000ea2000c1ebd00 */
[----:B------:R-:W-:-:S04]  /*0320*/  ISETP.GE.AND P0, PT, R17, R0, PT ;  /* 0x000000001100720c */ /* 0x000fc80003f06270 */
[----:B------:R-:W-:Y:S01]  /*0330*/  SEL R17, R17, RZ, !P0 ;  /* 0x000000ff11117207 */ /* 0x000fe20004000000 */
[----:B--2---:R-:W-:Y:S01]  /*0340*/  FADD R13, R4, R13 ;  /* 0x0000000d040d7221 */ /* 0x004fe20000000000 */
[----:B------:R-:W-:Y:S01]  /*0350*/  FADD R12, R5, R12 ;  /* 0x0000000c050c7221 */ /* 0x000fe20000000000 */
[----:B------:R-:W-:Y:S01]  /*0360*/  FADD R15, R6, R15 ;  /* 0x0000000f060f7221 */ /* 0x000fe20000000000 */
[----:B------:R-:W-:Y:S01]  /*0370*/  FADD R14, R7, R14 ;  /* 0x0000000e070e7221 */ /* 0x000fe20000000000 */
[----:B------:R-:W-:Y:S06]  /*0380*/  BRA.U UP0, `(.L_x_72) ;  /* 0xfffffffd00cc7547 */ /* 0x000fec000b83ffff */
.L_x_71:
        /* <DEDUP_REMOVED lines=14> */
.L_x_73:
        /* <DEDUP_REMOVED lines=9> */
.L_x_89:


//--------------------- .text._Z16micro_ldg_kernelILi4EEvPmPfPKfiii --------------------------
	.section	.text._Z16micro_ldg_kernelILi4EEvPmPfPKfiii,"ax",@progbits
	.align	128
        .global         _Z16micro_ldg_kernelILi4EEvPmPfPKfiii
        .type           _Z16micro_ldg_kernelILi4EEvPmPfPKfiii,@function
        .size           _Z16micro_ldg_kernelILi4EEvPmPfPKfiii,(.L_x_90 - _Z16micro_ldg_kernelILi4EEvPmPfPKfiii)
        .other          _Z16micro_ldg_kernelILi4EEvPmPfPKfiii,@"STO_CUDA_ENTRY STV_DEFAULT"
_Z16micro_ldg_kernelILi4EEvPmPfPKfiii:
.text._Z16micro_ldg_kernelILi4EEvPmPfPKfiii:
[----:B------:R-:W-:Y:S01]  /*0000*/  LDC R1, c[0x0][0x37c] ;  /* 0x0000df00ff017b82 */ /* 0x000fe20000000800 */
[----:B------:R-:W0:Y:S01]  /*0010*/  S2R R22, SR_TID.X ;  /* 0x0000000000167919 */ /* 0x000e220000002100 */
[----:B------:R-:W1:Y:S06]  /*0020*/  LDCU.64 UR6, c[0x0][0x358] ;  /* 0x00006b00ff0677ac */ /* 0x000e6c0008000a00 */
[----:B------:R-:W-:Y:S01]  /*0030*/  BAR.SYNC.DEFER_BLOCKING 0x0 ;  /* 0x0000000000007b1d */ /* 0x000fe20000010000 */
[----:B------:R-:W-:-:S05]  /*0040*/  CS2R R2, SR_CLOCKLO ;  /* 0x0000000000027805 */ /* 0x000fca0000015000 */
[----:B------:R-:W2:Y:S01]  /*0050*/  LDCU UR4, c[0x0][0x398] ;  /* 0x00007300ff0477ac */ /* 0x000ea20008000800 */
[----:B------:R-:W-:Y:S01]  /*0060*/  HFMA2 R23, -RZ, RZ, 0, 0 ;  /* 0x00000000ff177431 */ /* 0x000fe200000001ff */
[----:B------:R-:W-:Y:S01]  /*0070*/  CS2R R26, SRZ ;  /* 0x00000000001a7805 */ /* 0x000fe2000001ff00 */
[----:B------:R-:W-:Y:S01]  /*0080*/  IMAD.MOV.U32 R21, RZ, RZ, RZ ;  /* 0x000000ffff157224 */ /* 0x000fe200078e00ff */
[----:B--2---:R-:W-:-:S09]  /*0090*/  UISETP.GE.AND UP0, UPT, UR4, 0x1, UPT ;  /* 0x000000010400788c */ /* 0x004fd2000bf06270 */
[----:B01----:R-:W-:Y:S05]  /*00a0*/  BRA.U !UP0, `(.L_x_74) ;  /* 0x0000000508407547 */ /* 0x003fea000b800000 */
[----:B------:R-:W0:Y:S01]  /*00b0*/  LDC R0, c[0x0][0x39c] ;  /* 0x0000e700ff007b82 */ /* 0x000e220000000800 */
[----:B------:R-:W-:Y:S01]  /*00c0*/  SHF.L.U32 R4, R22, 0x2, RZ ;  /* 0x0000000216047819 */ /* 0x000fe200000006ff */
[----:B------:R-:W1:Y:S01]  /*00d0*/  LDCU UR5, c[0x0][0x3a0] ;  /* 0x00007400ff0577ac */ /* 0x000e620008000800 */
[----:B------:R-:W-:Y:S02]  /*00e0*/  CS2R R26, SRZ ;  /* 0x00000000001a7805 */ /* 0x000fe4000001ff00 */
[----:B------:R-:W-:Y:S01]  /*00f0*/  MOV R21, RZ ;  /* 0x000000ff00157202 */ /* 0x000fe20000000f00 */
[----:B------:R-:W-:Y:S01]  /*0100*/  IMAD.MOV.U32 R23, RZ, RZ, RZ ;  /* 0x000000ffff177224 */ /* 0x000fe200078e00ff */
[----:B------:R-:W-:Y:S01]  /*0110*/  LOP3.LUT R6, R4, 0x7c, RZ, 0xc0, !PT ;  /* 0x0000007c04067812 */ /* 0x000fe200078ec0ff */
[----:B------:R-:W-:Y:S01]  /*0120*/  UIADD3 UR4, UPT, UPT, -UR4, URZ, URZ ;  /* 0x000000ff04047290 */ /* 0x000fe2000fffe1ff */
[----:B------:R-:W2:Y:S02]  /*0130*/  LDC R24, c[0x0][0x3a0] ;  /* 0x0000e800ff187b82 */ /* 0x000ea40000000800 */
[----:B------:R-:W-:-:S02]  /*0140*/  IABS R13, R6 ;  /* 0x00000006000d7213 */ /* 0x000fc40000000000 */
[----:B------:R-:W-:-:S04]  /*0150*/  ISETP.GE.AND P2, PT, R6, RZ, PT ;  /* 0x000000ff0600720c */ /* 0x000fc80003f46270 */
[----:B------:R-:W3:Y:S01]  /*0160*/  LDC.64 R16, c[0x0][0x390] ;  /* 0x0000e400ff107b82 */ /* 0x000ee20000000a00 */
[----:B-1----:R-:W-:Y:S01]  /*0170*/  UISETP.NE.AND UP0, UPT, UR5, URZ, UPT ;  /* 0x000000ff0500728c */ /* 0x002fe2000bf05270 */
[----:B0-----:R-:W-:-:S04]  /*0180*/  IADD3 R0, PT, PT, R0, -0x4, RZ ;  /* 0xfffffffc00007810 */ /* 0x001fc80007ffe0ff */
[----:B------:R-:W-:-:S04]  /*0190*/  IABS R9, R0 ;  /* 0x0000000000097213 */ /* 0x000fc80000000000 */
[----:B------:R-:W0:Y:S08]  /*01a0*/  I2F.RP R7, R9 ;  /* 0x0000000900077306 */ /* 0x000e300000209400 */
[----:B0-----:R-:W0:Y:S02]  /*01b0*/  MUFU.RCP R7, R7 ;  /* 0x0000000700077308 */ /* 0x001e240000001000 */
[----:B0-----:R-:W-:-:S06]  /*01c0*/  VIADD R5, R7, 0xffffffe ;  /* 0x0ffffffe07057836 */ /* 0x001fcc0000000000 */
[----:B------:R-:W0:Y:S02]  /*01d0*/  F2I.FTZ.U32.TRUNC.NTZ R5, R5 ;  /* 0x0000000500057305 */ /* 0x000e24000021f000 */
[----:B0-----:R-:W-:-:S05]  /*01e0*/  IMAD.MOV R8, RZ, RZ, -R5 ;  /* 0x000000ffff087224 */ /* 0x001fca00078e0a05 */
[----:B------:R-:W-:Y:S02]  /*01f0*/  MOV R4, R8 ;  /* 0x0000000800047202 */ /* 0x000fe40000000f00 */
[----:B------:R-:W-:-:S03]  /*0200*/  IABS R8, R0 ;  /* 0x0000000000087213 */ /* 0x000fc60000000000 */
[----:B------:R-:W-:Y:S02]  /*0210*/  IMAD R11, R4, R9, RZ ;  /* 0x00000009040b7224 */ /* 0x000fe400078e02ff */
[----:B------:R-:W-:-:S04]  /*0220*/  IMAD.MOV.U32 R4, RZ, RZ, RZ ;  /* 0x000000ffff047224 */ /* 0x000fc800078e00ff */
[----:B------:R-:W-:Y:S01]  /*0230*/  IMAD.HI.U32 R4, R5, R11, R4 ;  /* 0x0000000b05047227 */ /* 0x000fe200078e0004 */
[----:B------:R-:W-:-:S05]  /*0240*/  IADD3 R5, PT, PT, RZ, -R8, RZ ;  /* 0x80000008ff057210 */ /* 0x000fca0007ffe0ff */
[----:B------:R-:W-:-:S04]  /*0250*/  IMAD.HI.U32 R4, R4, R13, RZ ;  /* 0x0000000d04047227 */ /* 0x000fc800078e00ff */
[----:B------:R-:W-:-:S05]  /*0260*/  IMAD R4, R4, R5, R13 ;  /* 0x0000000504047224 */ /* 0x000fca00078e020d */
[----:B------:R-:W-:-:S13]  /*0270*/  ISETP.GT.U32.AND P0, PT, R9, R4, PT ;  /* 0x000000040900720c */ /* 0x000fda0003f04070 */
[----:B------:R-:W-:Y:S01]  /*0280*/  @!P0 IMAD.IADD R4, R4, 0x1, -R9 ;  /* 0x0000000104048824 */ /* 0x000fe200078e0a09 */
[----:B------:R-:W-:-:S04]  /*0290*/  ISETP.NE.AND P0, PT, R0, RZ, PT ;  /* 0x000000ff0000720c */ /* 0x000fc80003f05270 */
[----:B------:R-:W-:-:S13]  /*02a0*/  ISETP.GT.U32.AND P1, PT, R9, R4, PT ;  /* 0x000000040900720c */ /* 0x000fda0003f24070 */
[----:B------:R-:W-:Y:S02]  /*02b0*/  @!P1 IADD3 R4, PT, PT, R4, -R9, RZ ;  /* 0x8000000904049210 */ /* 0x000fe40007ffe0ff */
[----:B------:R-:W-:-:S03]  /*02c0*/  PLOP3.LUT P1, PT, PT, PT, UP0, 0x80, 0x8 ;  /* 0x000000000008781c */ /* 0x000fc60003f2f008 */
[----:B------:R-:W-:Y:S01]  /*02d0*/  @!P2 IMAD.MOV R4, RZ, RZ, -R4 ;  /* 0x000000ffff04a224 */ /* 0x000fe200078e0a04 */
[----:B--23--:R-:W-:-:S09]  /*02e0*/  @!P0 LOP3.LUT R4, RZ, R0, RZ, 0x33, !PT ;  /* 0x00000000ff048212 */ /* 0x00cfd200078e33ff */
.L_x_75:
        /* <DEDUP_REMOVED lines=12> */
[C---:B------:R-:W-:Y:S02]  /*03b0*/  VIADD R25, R11.reuse, 0x4 ;  /* 0x000000040b197836 */ /* 0x040fe40000000000 */
[----:B------:R-:W-:-:S03]  /*03c0*/  IMAD.WIDE R18, R11, 0x4, R16 ;  /* 0x000000040b127825 */ /* 0x000fc600078e0210 */
[C---:B------:R-:W-:Y:S02]  /*03d0*/  ISETP.GE.AND P0, PT, R25.reuse, R0, PT ;  /* 0x000000001900720c */ /* 0x040fe40003f06270 */
[----:B------:R-:W4:Y:S02]  /*03e0*/  @P1 LDG.E.128.STRONG.GPU R8, desc[UR6][R18.64] ;  /* 0x0000000612081981 */ /* 0x000f24000c1efd00 */
[----:B------:R-:W-:Y:S01]  /*03f0*/  SEL R25, R25, RZ, !P0 ;  /* 0x000000ff19197207 */ /* 0x000fe20004000000 */
[----:B--2---:R-:W-:Y:S01]  /*0400*/  FADD R23, R12, R23 ;  /* 0x000000170c177221 */ /* 0x004fe20000000000 */
[----:B------:R-:W-:Y:S01]  /*0410*/  FADD R26, R13, R26 ;  /* 0x0000001a0d1a7221 */ /* 0x000fe20000000000 */
[----:B------:R-:W-:Y:S01]  /*0420*/  FADD R27, R15, R27 ;  /* 0x0000001b0f1b7221 */ /* 0x000fe20000000000 */
[----:B------:R0:W3:Y:S02]  /*0430*/  @!P1 LDG.E.128.STRONG.SM R4, desc[UR6][R28.64] ;  /* 0x000000061c049981 */ /* 0x0000e4000c1ebd00 */
[----:B0-----:R-:W-:Y:S01]  /*0440*/  FADD R29, R14, R21 ;  /* 0x000000150e1d7221 */ /* 0x001fe20000000000 */
[----:B------:R-:W-:-:S05]  /*0450*/  IMAD.WIDE R20, R25, 0x4, R16 ;  /* 0x0000000419147825 */ /* 0x000fca00078e0210 */
[----:B------:R-:W2:Y:S04]  /*0460*/  @P1 LDG.E.128.STRONG.GPU R12, desc[UR6][R20.64] ;  /* 0x00000006140c1981 */ /* 0x000ea8000c1efd00 */
[----:B------:R-:W4:Y:S01]  /*0470*/  @!P1 LDG.E.128.STRONG.SM R8, desc[UR6][R18.64] ;  /* 0x0000000612089981 */ /* 0x000f22000c1ebd00 */
[----:B------:R-:W-:Y:S01]  /*0480*/  UIADD3 UR4, UPT, UPT, UR4, 0x1, URZ ;  /* 0x0000000104047890 */ /* 0x000fe2000fffe0ff */
[----:B------:R-:W-:-:S03]  /*0490*/  IADD3 R25, PT, PT, R25, 0x4, RZ ;  /* 0x0000000419197810 */ /* 0x000fc60007ffe0ff */
[----:B------:R-:W-:Y:S01]  /*04a0*/  UISETP.NE.AND UP0, UPT, UR4, URZ, UPT ;  /* 0x000000ff0400728c */ /* 0x000fe2000bf05270 */
[----:B------:R-:W2:Y:S01]  /*04b0*/  @!P1 LDG.E.128.STRONG.SM R12, desc[UR6][R20.64] ;  /* 0x00000006140c9981 */ /* 0x000ea2000c1ebd00 */
        /* <DEDUP_REMOVED lines=8> */
[----:B------:R-:W-:-:S02]  /*0540*/  ISETP.GE.AND P0, PT, R25, R0, PT ;  /* 0x000000001900720c */ /* 0x000fc40003f06270 */
[----:B--2---:R-:W-:Y:S01]  /*0550*/  FADD R27, R4, R15 ;  /* 0x0000000f041b7221 */ /* 0x004fe20000000000 */
[----:B------:R-:W-:Y:S01]  /*0560*/  FADD R23, R23, R12 ;  /* 0x0000000c17177221 */ /* 0x000fe20000000000 */
[----:B------:R-:W-:Y:S01]  /*0570*/  FADD R26, R26, R13 ;  /* 0x0000000d1a1a7221 */ /* 0x000fe20000000000 */
[----:B------:R-:W-:Y:S01]  /*0580*/  FADD R21, R5, R14 ;  /* 0x0000000e05157221 */ /* 0x000fe20000000000 */
[----:B------:R-:W-:Y:S01]  /*0590*/  SEL R4, R25, RZ, !P0 ;  /* 0x000000ff19047207 */ /* 0x000fe20004000000 */
[----:B------:R-:W-:Y:S06]  /*05a0*/  BRA.U UP0, `(.L_x_75) ;  /* 0xfffffffd00507547 */ /* 0x000fec000b83ffff */
.L_x_74:
        /* <DEDUP_REMOVED lines=14> */
.L_x_76:
        /* <DEDUP_REMOVED lines=15> */
.L_x_90:


//--------------------- .nv.shared._Z16micro_lds_kernelILi64EEvPmS0_Pfii --------------------------
	.section	.nv.shared._Z16micro_lds_kernelILi64EEvPmS0_Pfii,"aw",@nobits
	.sectionflags	@""
	.align	16
	.zero		1024


//--------------------- .nv.shared.reserved.0     --------------------------
	.section	.nv.shared.reserved.0,"aw",@nobits
	.weak		__nv_reservedSMEM_offset_0_alias
	.size		__nv_reservedSMEM_offset_0_alias, 0, 64
	.other		__nv_reservedSMEM_offset_0_alias,@"STO_CUDA_RESERVED_SHARED STV_DEFAULT"
__nv_reservedSMEM_offset_0_alias:
	.zero		0
	.zero		64


//--------------------- .nv.shared._Z16micro_lds_kernelILi32EEvPmS0_Pfii --------------------------
	.section	.nv.shared._Z16micro_lds_kernelILi32EEvPmS0_Pfii,"aw",@nobits
	.sectionflags	@""
	.align	16
	.zero		1024


//--------------------- .nv.shared._Z16micro_lds_kernelILi16EEvPmS0_Pfii --------------------------
	.section	.nv.shared._Z16micro_lds_kernelILi16EEvPmS0_Pfii,"aw",@nobits
	.sectionflags	@""
	.align	16
	.zero		1024


//--------------------- .nv.shared._Z16micro_lds_kernelILi8EEvPmS0_Pfii --------------------------
	.section	.nv.shared._Z16micro_lds_kernelILi8EEvPmS0_Pfii,"aw",@nobits
	.sectionflags	@""
	.align	16
	.zero		1024


//--------------------- .nv.shared._Z16micro_lds_kernelILi4EEvPmS0_Pfii --------------------------
	.section	.nv.shared._Z16micro_lds_kernelILi4EEvPmS0_Pfii,"aw",@nobits
	.sectionflags	@""
	.align	16
	.zero		1024


//--------------------- .nv.shared._Z16micro_lds_kernelILi2EEvPmS0_Pfii --------------------------
	.section	.nv.shared._Z16micro_lds_kernelILi2EEvPmS0_Pfii,"aw",@nobits
	.sectionflags	@""
	.align	16
	.zero		1024


//--------------------- .nv.shared._Z16micro_lds_kernelILi1EEvPmS0_Pfii --------------------------
	.section	.nv.shared._Z16micro_lds_kernelILi1EEvPmS0_Pfii,"aw",@nobits
	.sectionflags	@""
	.align	16
	.zero		1024


//--------------------- .nv.shared._Z16micro_ldg_kernelILi64EEvPmPfPKfiii --------------------------
	.section	.nv.shared._Z16micro_ldg_kernelILi64EEvPmPfPKfiii,"aw",@nobits
	.sectionflags	@""
	.align	16
	.zero		1024


//--------------------- .nv.shared._Z16micro_ldg_kernelILi32EEvPmPfPKfiii --------------------------
	.section	.nv.shared._Z16micro_ldg_kernelILi32EEvPmPfPKfiii,"aw",@nobits
	.sectionflags	@""
	.align	16
	.zero		1024


//--------------------- .nv.shared._Z16micro_ldg_kernelILi16EEvPmPfPKfiii --------------------------
	.section	.nv.shared._Z16micro_ldg_kernelILi16EEvPmPfPKfiii,"aw",@nobits
	.sectionflags	@""
	.align	16
	.zero		1024


//--------------------- .nv.shared._Z16micro_ldg_kernelILi8EEvPmPfPKfiii --------------------------
	.section	.nv.shared._Z16micro_ldg_kernelILi8EEvPmPfPKfiii,"aw",@nobits
	.sectionflags	@""
	.align	16
	.zero		1024


//--------------------- .nv.shared._Z16micro_ldg_kernelILi2EEvPmPfPKfiii --------------------------
	.section	.nv.shared._Z16micro_ldg_kernelILi2EEvPmPfPKfiii,"aw",@nobits
	.sectionflags	@""
	.align	16
	.zero		1024


//--------------------- .nv.shared._Z16micro_ldg_kernelILi1EEvPmPfPKfiii --------------------------
	.section	.nv.shared._Z16micro_ldg_kernelILi1EEvPmPfPKfiii,"aw",@nobits
	.sectionflags	@""
	.align	16
	.zero		1024


//--------------------- .nv.shared._Z16micro_ldg_kernelILi4EEvPmPfPKfiii --------------------------
	.section	.nv.shared._Z16micro_ldg_kernelILi4EEvPmPfPKfiii,"aw",@nobits
	.sectionflags	@""
	.align	16
	.zero		1024


//--------------------- .nv.constant0._Z16micro_lds_kernelILi64EEvPmS0_Pfii --------------------------
	.section	.nv.constant0._Z16micro_lds_kernelILi64EEvPmS0_Pfii,"a",@progbits
	.sectionflags	@""
	.align	4
.nv.constant0._Z16micro_lds_kernelILi64EEvPmS0_Pfii:
	.zero		928


//--------------------- .nv.constant0._Z16micro_lds_kernelILi32EEvPmS0_Pfii --------------------------
	.section	.nv.constant0._Z16micro_lds_kernelILi32EEvPmS0_Pfii,"a",@progbits
	.sectionflags	@""
	.align	4
.nv.constant0._Z16micro_lds_kernelILi32EEvPmS0_Pfii:
	.zero		928


//--------------------- .nv.constant0._Z16micro_lds_kernelILi16EEvPmS0_Pfii --------------------------
	.section	.nv.constant0._Z16micro_lds_kernelILi16EEvPmS0_Pfii,"a",@progbits
	.sectionflags	@""
	.align	4
.nv.constant0._Z16micro_lds_kernelILi16EEvPmS0_Pfii:
	.zero		928


//--------------------- .nv.constant0._Z16micro_lds_kernelILi8EEvPmS0_Pfii --------------------------
	.section	.nv.constant0._Z16micro_lds_kernelILi8EEvPmS0_Pfii,"a",@progbits
	.sectionflags	@""
	.align	4
.nv.constant0._Z16micro_lds_kernelILi8EEvPmS0_Pfii:
	.zero		928


//--------------------- .nv.constant0._Z16micro_lds_kernelILi4EEvPmS0_Pfii --------------------------
	.section	.nv.constant0._Z16micro_lds_kernelILi4EEvPmS0_Pfii,"a",@progbits
	.sectionflags	@""
	.align	4
.nv.constant0._Z16micro_lds_kernelILi4EEvPmS0_Pfii:
	.zero		928


//--------------------- .nv.constant0._Z16micro_lds_kernelILi2EEvPmS0_Pfii --------------------------
	.section	.nv.constant0._Z16micro_lds_kernelILi2EEvPmS0_Pfii,"a",@progbits
	.sectionflags	@""
	.align	4
.nv.constant0._Z16micro_lds_kernelILi2EEvPmS0_Pfii:
	.zero		928


//--------------------- .nv.constant0._Z16micro_lds_kernelILi1EEvPmS0_Pfii --------------------------
	.section	.nv.constant0._Z16micro_lds_kernelILi1EEvPmS0_Pfii,"a",@progbits
	.sectionflags	@""
	.align	4
.nv.constant0._Z16micro_lds_kernelILi1EEvPmS0_Pfii:
	.zero		928


//--------------------- .nv.constant0._Z16micro_ldg_kernelILi64EEvPmPfPKfiii --------------------------
	.section	.nv.constant0._Z16micro_ldg_kernelILi64EEvPmPfPKfiii,"a",@progbits
	.sectionflags	@""
	.align	4
.nv.constant0._Z16micro_ldg_kernelILi64EEvPmPfPKfiii:
	.zero		932


//--------------------- .nv.constant0._Z16micro_ldg_kernelILi32EEvPmPfPKfiii --------------------------
	.section	.nv.constant0._Z16micro_ldg_kernelILi32EEvPmPfPKfiii,"a",@progbits
	.sectionflags	@""
	.align	4
.nv.constant0._Z16micro_ldg_kernelILi32EEvPmPfPKfiii:
	.zero		932


//--------------------- .nv.constant0._Z16micro_ldg_kernelILi16EEvPmPfPKfiii --------------------------
	.section	.nv.constant0._Z16micro_ldg_kernelILi16EEvPmPfPKfiii,"a",@progbits
	.sectionflags	@""
	.align	4
.nv.constant0._Z16micro_ldg_kernelILi16EEvPmPfPKfiii:
	.zero		932


//--------------------- .nv.constant0._Z16micro_ldg_kernelILi8EEvPmPfPKfiii --------------------------
	.section	.nv.constant0._Z16micro_ldg_kernelILi8EEvPmPfPKfiii,"a",@progbits
	.sectionflags	@""
	.align	4
.nv.constant0._Z16micro_ldg_kernelILi8EEvPmPfPKfiii:
	.zero		932


//--------------------- .nv.constant0._Z16micro_ldg_kernelILi2EEvPmPfPKfiii --------------------------
	.section	.nv.constant0._Z16micro_ldg_kernelILi2EEvPmPfPKfiii,"a",@progbits
	.sectionflags	@""
	.align	4
.nv.constant0._Z16micro_ldg_kernelILi2EEvPmPfPKfiii:
	.zero		932


//--------------------- .nv.constant0._Z16micro_ldg_kernelILi1EEvPmPfPKfiii --------------------------
	.section	.nv.constant0._Z16micro_ldg_kernelILi1EEvPmPfPKfiii,"a",@progbits
	.sectionflags	@""
	.align	4
.nv.constant0._Z16micro_ldg_kernelILi1EEvPmPfPKfiii:
	.zero		932


//--------------------- .nv.constant0._Z16micro_ldg_kernelILi4EEvPmPfPKfiii --------------------------
	.section	.nv.constant0._Z16micro_ldg_kernelILi4EEvPmPfPKfiii,"a",@progbits
	.sectionflags	@""
	.align	4
.nv.constant0._Z16micro_ldg_kernelILi4EEvPmPfPKfiii:
	.zero		932


//--------------------- SYMBOLS --------------------------

	.type		.nv.reservedSmem.offset0,@object
	.size		.nv.reservedSmem.offset0,0x4
	.type		.nv.reservedSmem.cap,@object
	.size		.nv.reservedSmem.cap,0x4
